	.target	sm_80

	.elftype	@"ET_EXEC"


//--------------------- .note.nv.tkinfo           --------------------------
	.section	.note.nv.tkinfo,"",@"SHT_NOTE"
	.sectionflags	@"SHF_NOTE_NV_TKINFO"
	.tkinfo
        /*0018*/ 	.word	0x00000002
        /*0030*/ 	.string	""
        /*0030*/ 	.string	"ptxas"
        /*0030*/ 	.string	"Cuda compilation tools, release 13.0, V13.0.88"
        /*0030*/ 	.string	"Build cuda_13.0.r13.0/compiler.36424714_0"
        /*0030*/ 	.string	"-v  -suppress-debug-info  -lineinfo  -arch sm_80 "



//--------------------- .note.nv.cuinfo           --------------------------
	.section	.note.nv.cuinfo,"",@"SHT_NOTE"
	.sectionflags	@"SHF_NOTE_NV_CUINFO"
        /*0018*/ 	.short	0x0002
        /*001a*/ 	.short	0x0050
        /*001c*/ 	.short	0x0082
	.zero		2


//--------------------- .nv.info                  --------------------------
	.section	.nv.info,"",@"SHT_CUDA_INFO"
	.align	4


	//----- nvinfo : EIATTR_REGCOUNT
	.align		4
        /*0000*/ 	.byte	0x04, 0x2f
        /*0002*/ 	.short	(.L_1 - .L_0)
	.align		4
.L_0:
        /*0004*/ 	.word	index@(matmul_kernel)
        /*0008*/ 	.word	0x00000020


	//----- nvinfo : EIATTR_FRAME_SIZE
	.align		4
.L_1:
        /*000c*/ 	.byte	0x04, 0x11
        /*000e*/ 	.short	(.L_3 - .L_2)
	.align		4
.L_2:
        /*0010*/ 	.word	index@(matmul_kernel)
        /*0014*/ 	.word	0x00001dd8


	//----- nvinfo : EIATTR_MIN_STACK_SIZE
	.align		4
.L_3:
        /*0018*/ 	.byte	0x04, 0x12
        /*001a*/ 	.short	(.L_5 - .L_4)
	.align		4
.L_4:
        /*001c*/ 	.word	index@(matmul_kernel)
        /*0020*/ 	.word	0x00001dd8
.L_5:


//--------------------- .nv.info.matmul_kernel    --------------------------
	.section	.nv.info.matmul_kernel,"",@"SHT_CUDA_INFO"
	.sectionflags	@""
	.align	4


	//----- nvinfo : EIATTR_CUDA_API_VERSION
	.align		4
        /*0000*/ 	.byte	0x04, 0x37
        /*0002*/ 	.short	(.L_7 - .L_6)
.L_6:
        /*0004*/ 	.word	0x00000082


	//----- nvinfo : EIATTR_SW2861232_WAR
	.align		4
.L_7:
        /*0008*/ 	.byte	0x01, 0x35
	.zero		2


	//----- nvinfo : EIATTR_PARAM_CBANK
	.align		4
        /*000c*/ 	.byte	0x04, 0x0a
        /*000e*/ 	.short	(.L_9 - .L_8)
	.align		4
.L_8:
        /*0010*/ 	.word	index@(.nv.constant0.matmul_kernel)
        /*0014*/ 	.short	0x0160
        /*0016*/ 	.short	0x0050


	//----- nvinfo : EIATTR_CBANK_PARAM_SIZE
	.align		4
.L_9:
        /*0018*/ 	.byte	0x03, 0x19
        /*001a*/ 	.short	0x0050


	//----- nvinfo : EIATTR_KPARAM_INFO
	.align		4
        /*001c*/ 	.byte	0x04, 0x17
        /*001e*/ 	.short	(.L_11 - .L_10)
.L_10:
        /*0020*/ 	.word	0x00000000
        /*0024*/ 	.short	0x000d
        /*0026*/ 	.short	0x0048
        /*0028*/ 	.byte	0x00, 0xf4, 0x21, 0x00


	//----- nvinfo : EIATTR_KPARAM_INFO
	.align		4
.L_11:
        /*002c*/ 	.byte	0x04, 0x17
        /*002e*/ 	.short	(.L_13 - .L_12)
.L_12:
        /*0030*/ 	.word	0x00000000
        /*0034*/ 	.short	0x000c
        /*0036*/ 	.short	0x0040
        /*0038*/ 	.byte	0x00, 0xf4, 0x21, 0x00


	//----- nvinfo : EIATTR_KPARAM_INFO
	.align		4
.L_13:
        /*003c*/ 	.byte	0x04, 0x17
        /*003e*/ 	.short	(.L_15 - .L_14)
.L_14:
        /*0040*/ 	.word	0x00000000
        /*0044*/ 	.short	0x000b
        /*0046*/ 	.short	0x0038
        /*0048*/ 	.byte	0x00, 0xf0, 0x11, 0x00


	//----- nvinfo : EIATTR_KPARAM_INFO
	.align		4
.L_15:
        /*004c*/ 	.byte	0x04, 0x17
        /*004e*/ 	.short	(.L_17 - .L_16)
.L_16:
        /*0050*/ 	.word	0x00000000
        /*0054*/ 	.short	0x000a
        /*0056*/ 	.short	0x0034
        /*0058*/ 	.byte	0x00, 0xf0, 0x11, 0x00


	//----- nvinfo : EIATTR_KPARAM_INFO
	.align		4
.L_17:
        /*005c*/ 	.byte	0x04, 0x17
        /*005e*/ 	.short	(.L_19 - .L_18)
.L_18:
        /*0060*/ 	.word	0x00000000
        /*0064*/ 	.short	0x0009
        /*0066*/ 	.short	0x0030
        /*0068*/ 	.byte	0x00, 0xf0, 0x11, 0x00


	//----- nvinfo : EIATTR_KPARAM_INFO
	.align		4
.L_19:
        /*006c*/ 	.byte	0x04, 0x17
        /*006e*/ 	.short	(.L_21 - .L_20)
.L_20:
        /*0070*/ 	.word	0x00000000
        /*0074*/ 	.short	0x0008
        /*0076*/ 	.short	0x002c
        /*0078*/ 	.byte	0x00, 0xf0, 0x11, 0x00


	//----- nvinfo : EIATTR_KPARAM_INFO
	.align		4
.L_21:
        /*007c*/ 	.byte	0x04, 0x17
        /*007e*/ 	.short	(.L_23 - .L_22)
.L_22:
        /*0080*/ 	.word	0x00000000
        /*0084*/ 	.short	0x0007
        /*0086*/ 	.short	0x0028
        /*0088*/ 	.byte	0x00, 0xf0, 0x11, 0x00


	//----- nvinfo : EIATTR_KPARAM_INFO
	.align		4
.L_23:
        /*008c*/ 	.byte	0x04, 0x17
        /*008e*/ 	.short	(.L_25 - .L_24)
.L_24:
        /*0090*/ 	.word	0x00000000
        /*0094*/ 	.short	0x0006
        /*0096*/ 	.short	0x0024
        /*0098*/ 	.byte	0x00, 0xf0, 0x11, 0x00


	//----- nvinfo : EIATTR_KPARAM_INFO
	.align		4
.L_25:
        /*009c*/ 	.byte	0x04, 0x17
        /*009e*/ 	.short	(.L_27 - .L_26)
.L_26:
        /*00a0*/ 	.word	0x00000000
        /*00a4*/ 	.short	0x0005
        /*00a6*/ 	.short	0x0020
        /*00a8*/ 	.byte	0x00, 0xf0, 0x11, 0x00


	//----- nvinfo : EIATTR_KPARAM_INFO
	.align		4
.L_27:
        /*00ac*/ 	.byte	0x04, 0x17
        /*00ae*/ 	.short	(.L_29 - .L_28)
.L_28:
        /*00b0*/ 	.word	0x00000000
        /*00b4*/ 	.short	0x0004
        /*00b6*/ 	.short	0x001c
        /*00b8*/ 	.byte	0x00, 0xf0, 0x11, 0x00


	//----- nvinfo : EIATTR_KPARAM_INFO
	.align		4
.L_29:
        /*00bc*/ 	.byte	0x04, 0x17
        /*00be*/ 	.short	(.L_31 - .L_30)
.L_30:
        /*00c0*/ 	.word	0x00000000
        /*00c4*/ 	.short	0x0003
        /*00c6*/ 	.short	0x0018
        /*00c8*/ 	.byte	0x00, 0xf0, 0x11, 0x00


	//----- nvinfo : EIATTR_KPARAM_INFO
	.align		4
.L_31:
        /*00cc*/ 	.byte	0x04, 0x17
        /*00ce*/ 	.short	(.L_33 - .L_32)
.L_32:
        /*00d0*/ 	.word	0x00000000
        /*00d4*/ 	.short	0x0002
        /*00d6*/ 	.short	0x0010
        /*00d8*/ 	.byte	0x00, 0xf4, 0x21, 0x00


	//----- nvinfo : EIATTR_KPARAM_INFO
	.align		4
.L_33:
        /*00dc*/ 	.byte	0x04, 0x17
        /*00de*/ 	.short	(.L_35 - .L_34)
.L_34:
        /*00e0*/ 	.word	0x00000000
        /*00e4*/ 	.short	0x0001
        /*00e6*/ 	.short	0x0008
        /*00e8*/ 	.byte	0x00, 0xf4, 0x21, 0x00


	//----- nvinfo : EIATTR_KPARAM_INFO
	.align		4
.L_35:
        /*00ec*/ 	.byte	0x04, 0x17
        /*00ee*/ 	.short	(.L_37 - .L_36)
.L_36:
        /*00f0*/ 	.word	0x00000000
        /*00f4*/ 	.short	0x0000
        /*00f6*/ 	.short	0x0000
        /*00f8*/ 	.byte	0x00, 0xf4, 0x21, 0x00


	//----- nvinfo : EIATTR_MAXREG_COUNT
	.align		4
.L_37:
        /*00fc*/ 	.byte	0x03, 0x1b
        /*00fe*/ 	.short	0x00ff


	//----- nvinfo : EIATTR_NUM_BARRIERS
	.align		4
        /*0100*/ 	.byte	0x02, 0x4c
        /*0102*/ 	.byte	0x01
	.zero		1


	//----- nvinfo : EIATTR_ANNOTATIONS
	.align		4
        /*0104*/ 	.byte	0x04, 0x55
        /*0106*/ 	.short	(.L_39 - .L_38)


	//   ....[0]....
.L_38:
        /*0108*/ 	.word	0x00000001
        /*010c*/ 	.byte	0x00, 0x05, 0x00, 0x00, 0x01, 0x00, 0x00, 0x00, 0x30, 0x05, 0x00, 0x00, 0x01, 0x00, 0x00, 0x00
        /* <DEDUP_REMOVED lines=3191> */
        /*c88c*/ 	.byte	0x70, 0xc1, 0x02, 0x00, 0x01, 0x00, 0x00, 0x00, 0x90, 0xc1, 0x02, 0x00


	//----- nvinfo : EIATTR_MERCURY_ISA_VERSION
	.align		4
.L_39:
        /*c898*/ 	.byte	0x03, 0x5f
        /*c89a*/ 	.short	0x0000


	//----- nvinfo : EIATTR_EXIT_INSTR_OFFSETS
	.align		4
        /*c89c*/ 	.byte	0x04, 0x1c
        /*c89e*/ 	.short	(.L_41 - .L_40)


	//   ....[0]....
.L_40:
        /*c8a0*/ 	.word	0x0002c2f0


	//   ....[1]....
        /*c8a4*/ 	.word	0x0002c320


	//----- nvinfo : EIATTR_REQNTID
	.align		4
.L_41:
        /*c8a8*/ 	.byte	0x04, 0x10
        /*c8aa*/ 	.short	(.L_43 - .L_42)
.L_42:
        /*c8ac*/ 	.word	0x00000040
        /*c8b0*/ 	.word	0x00000001
        /*c8b4*/ 	.word	0x00000001
.L_43:


//--------------------- .nv.callgraph             --------------------------
	.section	.nv.callgraph,"",@"SHT_CUDA_CALLGRAPH"
	.align	4
	.sectionentsize	8
	.align		4
        /*0000*/ 	.word	0x00000000
	.align		4
        /*0004*/ 	.word	0xffffffff
	.align		4
        /*0008*/ 	.word	0x00000000
	.align		4
        /*000c*/ 	.word	0xfffffffe
	.align		4
        /*0010*/ 	.word	0x00000000
	.align		4
        /*0014*/ 	.word	0xfffffffd
	.align		4
        /*0018*/ 	.word	0x00000000
	.align		4
        /*001c*/ 	.word	0xfffffffc


//--------------------- .nv.rel.action            --------------------------
	.section	.nv.rel.action,"",@"SHT_CUDA_RELOCINFO"
	.align	8
	.sectionentsize	8
        /*0000*/ 	.byte	0x73, 0x00, 0x00, 0x00, 0x00, 0x00, 0x00, 0x00, 0x00, 0x00, 0x00, 0x11, 0x25, 0x00, 0x05, 0x36


//--------------------- .nv.constant0.matmul_kernel --------------------------
	.section	.nv.constant0.matmul_kernel,"a",@progbits
	.sectionflags	@""
	.align	4
.nv.constant0.matmul_kernel:
	.zero		432


//--------------------- .text.matmul_kernel       --------------------------
	.section	.text.matmul_kernel,"ax",@progbits
	.sectioninfo	@"SHI_REGISTERS=32"
	.align	128
        .global         matmul_kernel
        .type           matmul_kernel,@function
        .size           matmul_kernel,(.L_x_5 - matmul_kernel)
        .other          matmul_kernel,@"STO_CUDA_ENTRY STV_DEFAULT"
matmul_kernel:
.text.matmul_kernel:
[----:B------:R-:W-:-:S03]  /*0000*/  IMAD.MOV.U32 R1, RZ, RZ, c[0x0][0x28] ;  /* 0x00000a00ff017624 */ /* 0x000fc600078e00ff */
[----:B------:R-:W-:Y:S01]  /*0010*/  IMAD.MOV.U32 R14, RZ, RZ, 0x1f ;  /* 0x0000001fff0e7424 */ /* 0x000fe200078e00ff */
[----:B------:R-:W0:Y:S01]  /*0020*/  S2R R12, SR_TID.X ;  /* 0x00000000000c7919 */ /* 0x000e220000002100 */
[----:B------:R-:W-:Y:S01]  /*0030*/  IADD3 R1, R1, -0x1dd8, RZ ;  /* 0xffffe22801017810 */ /* 0x000fe20007ffe0ff */
[----:B------:R-:W-:Y:S02]  /*0040*/  ULDC.64 UR6, c[0x0][0x118] ;  /* 0x0000460000067ab9 */ /* 0x000fe40000000a00 */
[C---:B------:R-:W-:Y:S02]  /*0050*/  IADD3 R0, R14.reuse, c[0x0][0x17c], RZ ;  /* 0x00005f000e007a10 */ /* 0x040fe40007ffe0ff */
[----:B------:R-:W-:Y:S02]  /*0060*/  IADD3 R14, R14, c[0x0][0x180], RZ ;  /* 0x000060000e0e7a10 */ /* 0x000fe40007ffe0ff */
[----:B------:R-:W-:-:S04]  /*0070*/  SHF.R.S32.HI R3, RZ, 0x1f, R0 ;  /* 0x0000001fff037819 */ /* 0x000fc80000011400 */
[----:B------:R-:W-:-:S04]  /*0080*/  LEA.HI R3, R3, R0, RZ, 0x5 ;  /* 0x0000000003037211 */ /* 0x000fc800078f28ff */
[----:B------:R-:W-:Y:S02]  /*0090*/  SHF.R.S32.HI R0, RZ, 0x5, R3 ;  /* 0x00000005ff007819 */ /* 0x000fe40000011403 */
[----:B------:R-:W1:Y:S03]  /*00a0*/  S2R R3, SR_CTAID.X ;  /* 0x0000000000037919 */ /* 0x000e660000002500 */
[----:B------:R-:W-:Y:S01]  /*00b0*/  IMAD.SHL.U32 R0, R0, 0x8, RZ ;  /* 0x0000000800007824 */ /* 0x000fe200078e00ff */
[----:B0-----:R-:W-:-:S04]  /*00c0*/  LOP3.LUT R15, R12, 0x3f, RZ, 0xc0, !PT ;  /* 0x0000003f0c0f7812 */ /* 0x001fc800078ec0ff */
[-C--:B------:R-:W-:Y:S02]  /*00d0*/  IABS R7, R0.reuse ;  /* 0x0000000000077213 */ /* 0x080fe40000000000 */
[----:B------:R-:W-:Y:S02]  /*00e0*/  IABS R10, R0 ;  /* 0x00000000000a7213 */ /* 0x000fe40000000000 */
[----:B------:R-:W0:Y:S01]  /*00f0*/  I2F.RP R2, R7 ;  /* 0x0000000700027306 */ /* 0x000e220000209400 */
[----:B-1----:R-:W-:-:S07]  /*0100*/  IABS R8, R3 ;  /* 0x0000000300087213 */ /* 0x002fce0000000000 */
[----:B0-----:R-:W0:Y:S02]  /*0110*/  MUFU.RCP R2, R2 ;  /* 0x0000000200027308 */ /* 0x001e240000001000 */
[----:B0-----:R-:W-:Y:S01]  /*0120*/  IADD3 R4, R2, 0xffffffe, RZ ;  /* 0x0ffffffe02047810 */ /* 0x001fe20007ffe0ff */
[----:B------:R-:W-:-:S05]  /*0130*/  IMAD.MOV R2, RZ, RZ, -R10 ;  /* 0x000000ffff027224 */ /* 0x000fca00078e0a0a */
[----:B------:R0:W1:Y:S02]  /*0140*/  F2I.FTZ.U32.TRUNC.NTZ R5, R4 ;  /* 0x0000000400057305 */ /* 0x000064000021f000 */
[----:B0-----:R-:W-:Y:S02]  /*0150*/  IMAD.MOV.U32 R4, RZ, RZ, RZ ;  /* 0x000000ffff047224 */ /* 0x001fe400078e00ff */
[----:B-1----:R-:W-:-:S04]  /*0160*/  IMAD.MOV R6, RZ, RZ, -R5 ;  /* 0x000000ffff067224 */ /* 0x002fc800078e0a05 */
[----:B------:R-:W-:Y:S02]  /*0170*/  IMAD R9, R6, R7, RZ ;  /* 0x0000000706097224 */ /* 0x000fe400078e02ff */
[----:B------:R-:W-:Y:S02]  /*0180*/  IMAD.MOV.U32 R6, RZ, RZ, R8 ;  /* 0x000000ffff067224 */ /* 0x000fe400078e0008 */
[----:B------:R-:W-:-:S06]  /*0190*/  IMAD.HI.U32 R5, R5, R9, R4 ;  /* 0x0000000905057227 */ /* 0x000fcc00078e0004 */
[----:B------:R-:W-:-:S04]  /*01a0*/  IMAD.HI.U32 R5, R5, R6, RZ ;  /* 0x0000000605057227 */ /* 0x000fc800078e00ff */
[----:B------:R-:W-:-:S05]  /*01b0*/  IMAD R2, R5, R2, R6 ;  /* 0x0000000205027224 */ /* 0x000fca00078e0206 */
[----:B------:R-:W-:-:S13]  /*01c0*/  ISETP.GT.U32.AND P1, PT, R7, R2, PT ;  /* 0x000000020700720c */ /* 0x000fda0003f24070 */
[----:B------:R-:W-:Y:S01]  /*01d0*/  @!P1 IMAD.IADD R2, R2, 0x1, -R7 ;  /* 0x0000000102029824 */ /* 0x000fe200078e0a07 */
[----:B------:R-:W-:Y:S02]  /*01e0*/  @!P1 IADD3 R5, R5, 0x1, RZ ;  /* 0x0000000105059810 */ /* 0x000fe40007ffe0ff */
[----:B------:R-:W-:Y:S02]  /*01f0*/  ISETP.NE.AND P1, PT, R0, RZ, PT ;  /* 0x000000ff0000720c */ /* 0x000fe40003f25270 */
[----:B------:R-:W-:Y:S02]  /*0200*/  ISETP.GE.U32.AND P0, PT, R2, R7, PT ;  /* 0x000000070200720c */ /* 0x000fe40003f06070 */
[----:B------:R-:W-:-:S04]  /*0210*/  LOP3.LUT R2, R3, R0, RZ, 0x3c, !PT ;  /* 0x0000000003027212 */ /* 0x000fc800078e3cff */
[----:B------:R-:W-:Y:S01]  /*0220*/  ISETP.GE.AND P2, PT, R2, RZ, PT ;  /* 0x000000ff0200720c */ /* 0x000fe20003f46270 */
[----:B------:R-:W-:-:S05]  /*0230*/  IMAD.MOV.U32 R2, RZ, RZ, c[0x0][0x178] ;  /* 0x00005e00ff027624 */ /* 0x000fca00078e00ff */
[----:B------:R-:W-:Y:S02]  /*0240*/  IADD3 R2, R2, 0x1ff, RZ ;  /* 0x000001ff02027810 */ /* 0x000fe40007ffe0ff */
[----:B------:R-:W-:-:S05]  /*0250*/  @P0 IADD3 R5, R5, 0x1, RZ ;  /* 0x0000000105050810 */ /* 0x000fca0007ffe0ff */
[----:B------:R-:W-:Y:S01]  /*0260*/  IMAD.MOV.U32 R4, RZ, RZ, R5 ;  /* 0x000000ffff047224 */ /* 0x000fe200078e0005 */
[----:B------:R-:W-:-:S03]  /*0270*/  SHF.R.S32.HI R5, RZ, 0x1f, R2 ;  /* 0x0000001fff057819 */ /* 0x000fc60000011402 */
[----:B------:R-:W-:Y:S01]  /*0280*/  @!P2 IMAD.MOV R4, RZ, RZ, -R4 ;  /* 0x000000ffff04a224 */ /* 0x000fe200078e0a04 */
[----:B------:R-:W-:Y:S02]  /*0290*/  @!P1 LOP3.LUT R4, RZ, R0, RZ, 0x33, !PT ;  /* 0x00000000ff049212 */ /* 0x000fe400078e33ff */
[----:B------:R-:W-:-:S03]  /*02a0*/  LEA.HI R5, R5, R2, RZ, 0x9 ;  /* 0x0000000205057211 */ /* 0x000fc600078f48ff */
[----:B------:R-:W-:Y:S02]  /*02b0*/  IMAD.SHL.U32 R2, R4, 0x8, RZ ;  /* 0x0000000804027824 */ /* 0x000fe400078e00ff */
[----:B------:R-:W-:-:S03]  /*02c0*/  IMAD.MOV R4, RZ, RZ, -R4 ;  /* 0x000000ffff047224 */ /* 0x000fc600078e0a04 */
[----:B------:R-:W-:Y:S01]  /*02d0*/  LEA.HI.SX32 R5, R5, -R2, 0x17 ;  /* 0x8000000205057211 */ /* 0x000fe200078fbaff */
[----:B------:R-:W-:Y:S02]  /*02e0*/  IMAD R13, R0, R4, R3 ;  /* 0x00000004000d7224 */ /* 0x000fe400078e0203 */
[----:B------:R-:W-:Y:S01]  /*02f0*/  IMAD.MOV.U32 R4, RZ, RZ, RZ ;  /* 0x000000ffff047224 */ /* 0x000fe200078e00ff */
[----:B------:R-:W-:Y:S02]  /*0300*/  IMNMX R6, R5, 0x8, PT ;  /* 0x0000000805067817 */ /* 0x000fe40003800200 */
[----:B------:R-:W-:Y:S02]  /*0310*/  IABS R11, R13 ;  /* 0x0000000d000b7213 */ /* 0x000fe40000000000 */
[----:B------:R-:W-:-:S04]  /*0320*/  IABS R9, R6 ;  /* 0x0000000600097213 */ /* 0x000fc80000000000 */
[----:B------:R-:W0:Y:S08]  /*0330*/  I2F.RP R7, R9 ;  /* 0x0000000900077306 */ /* 0x000e300000209400 */
[----:B0-----:R-:W0:Y:S02]  /*0340*/  MUFU.RCP R7, R7 ;  /* 0x0000000700077308 */ /* 0x001e240000001000 */
[----:B0-----:R-:W-:-:S06]  /*0350*/  IADD3 R5, R7, 0xffffffe, RZ ;  /* 0x0ffffffe07057810 */ /* 0x001fcc0007ffe0ff */
[----:B------:R-:W0:Y:S02]  /*0360*/  F2I.FTZ.U32.TRUNC.NTZ R5, R5 ;  /* 0x0000000500057305 */ /* 0x000e24000021f000 */
[----:B0-----:R-:W-:-:S04]  /*0370*/  IMAD.MOV R8, RZ, RZ, -R5 ;  /* 0x000000ffff087224 */ /* 0x001fc800078e0a05 */
[----:B------:R-:W-:-:S04]  /*0380*/  IMAD.MOV.U32 R0, RZ, RZ, R8 ;  /* 0x000000ffff007224 */ /* 0x000fc800078e0008 */
[----:B------:R-:W-:Y:S01]  /*0390*/  IMAD R3, R0, R9, RZ ;  /* 0x0000000900037224 */ /* 0x000fe200078e02ff */
[----:B------:R-:W-:-:S03]  /*03a0*/  IABS R0, R6 ;  /* 0x0000000600007213 */ /* 0x000fc60000000000 */
[----:B------:R-:W-:-:S04]  /*03b0*/  IMAD.HI.U32 R4, R5, R3, R4 ;  /* 0x0000000305047227 */ /* 0x000fc800078e0004 */
[----:B------:R-:W-:Y:S02]  /*03c0*/  IMAD.MOV R0, RZ, RZ, -R0 ;  /* 0x000000ffff007224 */ /* 0x000fe400078e0a00 */
        /* <DEDUP_REMOVED lines=8> */
[----:B------:R-:W-:-:S07]  /*0450*/  ISETP.GE.AND P2, PT, R0, RZ, PT ;  /* 0x000000ff0000720c */ /* 0x000fce0003f46270 */
[----:B------:R-:W-:Y:S02]  /*0460*/  @P0 IADD3 R4, R4, 0x1, RZ ;  /* 0x0000000104040810 */ /* 0x000fe40007ffe0ff */
[----:B------:R-:W-:-:S04]  /*0470*/  ISETP.GT.AND P0, PT, R14, 0x1f, PT ;  /* 0x0000001f0e00780c */ /* 0x000fc80003f04270 */
[----:B------:R-:W-:Y:S01]  /*0480*/  @!P2 IMAD.MOV R4, RZ, RZ, -R4 ;  /* 0x000000ffff04a224 */ /* 0x000fe200078e0a04 */
[----:B------:R-:W-:-:S05]  /*0490*/  @!P1 LOP3.LUT R4, RZ, R6, RZ, 0x33, !PT ;  /* 0x00000006ff049212 */ /* 0x000fca00078e33ff */
[----:B------:R-:W-:Y:S02]  /*04a0*/  IMAD.MOV R3, RZ, RZ, -R4 ;  /* 0x000000ffff037224 */ /* 0x000fe400078e0a04 */
[----:B------:R-:W-:Y:S02]  /*04b0*/  IMAD.SHL.U32 R0, R4, 0x20, RZ ;  /* 0x0000002004007824 */ /* 0x000fe400078e00ff */
[----:B------:R-:W-:-:S04]  /*04c0*/  IMAD R3, R6, R3, R13 ;  /* 0x0000000306037224 */ /* 0x000fc800078e020d */
[----:B------:R-:W-:-:S04]  /*04d0*/  IMAD.IADD R3, R2, 0x1, R3 ;  /* 0x0000000102037824 */ /* 0x000fc800078e0203 */
[----:B------:R-:W-:-:S05]  /*04e0*/  IMAD R28, R3, 0x200, R15 ;  /* 0x00000200031c7824 */ /* 0x000fca00078e020f */
[C---:B------:R-:W-:Y:S01]  /*04f0*/  IADD3 R2, R28.reuse, 0x80, RZ ;  /* 0x000000801c027810 */ /* 0x040fe20007ffe0ff */
[----:B------:R-:W-:Y:S01]  /*0500*/  STL [R1+0x1034], R28 ;  /* 0x0010341c01007387 */ /* 0x000fe20000100800 */
[C---:B------:R-:W-:Y:S02]  /*0510*/  IADD3 R29, R28.reuse, 0x40, RZ ;  /* 0x000000401c1d7810 */ /* 0x040fe40007ffe0ff */
[C---:B------:R-:W-:Y:S01]  /*0520*/  IADD3 R3, R28.reuse, 0xc0, RZ ;  /* 0x000000c01c037810 */ /* 0x040fe20007ffe0ff */
[----:B------:R-:W-:Y:S01]  /*0530*/  STL [R1+0x1038], R0 ;  /* 0x0010380001007387 */ /* 0x000fe20000100800 */
[C---:B------:R-:W-:Y:S02]  /*0540*/  IADD3 R4, R28.reuse, 0x140, RZ ;  /* 0x000001401c047810 */ /* 0x040fe40007ffe0ff */
[C---:B------:R-:W-:Y:S01]  /*0550*/  IADD3 R5, R28.reuse, 0x180, RZ ;  /* 0x000001801c057810 */ /* 0x040fe20007ffe0ff */
[----:B------:R0:W-:Y:S04]  /*0560*/  STL [R1+0x1040], R2 ;  /* 0x0010400201007387 */ /* 0x0001e80000100800 */
[----:B------:R-:W-:Y:S04]  /*0570*/  STL [R1+0x103c], R29 ;  /* 0x00103c1d01007387 */ /* 0x000fe80000100800 */
[----:B------:R-:W-:Y:S01]  /*0580*/  STL [R1+0x1044], R3 ;  /* 0x0010440301007387 */ /* 0x000fe20000100800 */
[----:B0-----:R-:W-:-:S03]  /*0590*/  IADD3 R2, R28, 0x100, RZ ;  /* 0x000001001c027810 */ /* 0x001fc60007ffe0ff */
[----:B------:R0:W-:Y:S04]  /*05a0*/  STL [R1+0x104c], R4 ;  /* 0x00104c0401007387 */ /* 0x0001e80000100800 */
[----:B------:R1:W-:Y:S04]  /*05b0*/  STL [R1+0x1048], R2 ;  /* 0x0010480201007387 */ /* 0x0003e80000100800 */
[----:B------:R1:W-:Y:S01]  /*05c0*/  STL [R1+0x1054], R5 ;  /* 0x0010540501007387 */ /* 0x0003e20000100800 */
[----:B0-----:R-:W-:-:S05]  /*05d0*/  IADD3 R4, R28, 0x1c0, RZ ;  /* 0x000001c01c047810 */ /* 0x001fca0007ffe0ff */
[----:B------:R1:W-:Y:S01]  /*05e0*/  STL [R1+0x1050], R4 ;  /* 0x0010500401007387 */ /* 0x0003e20000100800 */
[----:B------:R-:W-:Y:S05]  /*05f0*/  @P0 BRA `(.L_x_0) ;  /* 0x0000077000000947 */ /* 0x000fea0003800000 */
[----:B------:R-:W-:Y:S01]  /*0600*/  IMAD.SHL.U32 R0, R12, 0x200, RZ ;  /* 0x000002000c007824 */ /* 0x000fe200078e00ff */
[----:B------:R-:W-:Y:S01]  /*0610*/  CS2R R24, SRZ ;  /* 0x0000000000187805 */ /* 0x000fe2000001ff00 */
[----:B------:R-:W-:Y:S01]  /*0620*/  CS2R R26, SRZ ;  /* 0x00000000001a7805 */ /* 0x000fe2000001ff00 */
[----:B------:R-:W-:Y:S01]  /*0630*/  CS2R R20, SRZ ;  /* 0x0000000000147805 */ /* 0x000fe2000001ff00 */
[----:B------:R-:W-:Y:S01]  /*0640*/  CS2R R22, SRZ ;  /* 0x0000000000167805 */ /* 0x000fe2000001ff00 */
[----:B------:R0:W-:Y:S01]  /*0650*/  STL [R1+0x1078], R0 ;  /* 0x0010780001007387 */ /* 0x0001e20000100800 */
[----:B------:R-:W-:Y:S01]  /*0660*/  CS2R R16, SRZ ;  /* 0x0000000000107805 */ /* 0x000fe2000001ff00 */
[----:B------:R-:W-:Y:S01]  /*0670*/  CS2R R18, SRZ ;  /* 0x0000000000127805 */ /* 0x000fe2000001ff00 */
[----:B------:R-:W-:Y:S01]  /*0680*/  CS2R R12, SRZ ;  /* 0x00000000000c7805 */ /* 0x000fe2000001ff00 */
[----:B------:R0:W-:Y:S01]  /*0690*/  STL [R1], RZ ;  /* 0x000000ff01007387 */ /* 0x0001e20000100800 */
[----:B------:R-:W-:Y:S01]  /*06a0*/  CS2R R14, SRZ ;  /* 0x00000000000e7805 */ /* 0x000fe2000001ff00 */
[----:B------:R-:W-:Y:S01]  /*06b0*/  CS2R R8, SRZ ;  /* 0x0000000000087805 */ /* 0x000fe2000001ff00 */
[----:B------:R-:W-:Y:S01]  /*06c0*/  CS2R R10, SRZ ;  /* 0x00000000000a7805 */ /* 0x000fe2000001ff00 */
[----:B------:R0:W-:Y:S01]  /*06d0*/  STL [R1+0x4], RZ ;  /* 0x000004ff01007387 */ /* 0x0001e20000100800 */
[----:B-1----:R-:W-:Y:S01]  /*06e0*/  CS2R R4, SRZ ;  /* 0x0000000000047805 */ /* 0x002fe2000001ff00 */
[----:B------:R-:W-:-:S02]  /*06f0*/  CS2R R6, SRZ ;  /* 0x0000000000067805 */ /* 0x000fc4000001ff00 */
[----:B------:R0:W-:Y:S04]  /*0700*/  STL [R1+0x8], RZ ;  /* 0x000008ff01007387 */ /* 0x0001e80000100800 */
        /* <DEDUP_REMOVED lines=100> */
[----:B------:R0:W-:Y:S01]  /*0d50*/  STL [R1+0x4ac], RZ ;  /* 0x0004acff01007387 */ /* 0x0001e20000100800 */
[----:B------:R-:W-:Y:S05]  /*0d60*/  BRA `(.L_x_1) ;  /* 0x0002388000007947 */ /* 0x000fea0003800000 */
.L_x_0:
[----:B------:R-:W2:Y:S04]  /*0d70*/  LDL R27, [R1+0x1054] ;  /* 0x00105400011b7983 */ /* 0x000ea80000100800 */
[----:B------:R-:W3:Y:S04]  /*0d80*/  LDL R26, [R1+0x1050] ;  /* 0x00105000011a7983 */ /* 0x000ee80000100800 */
[----:B------:R-:W4:Y:S04]  /*0d90*/  LDL R22, [R1+0x104c] ;  /* 0x00104c0001167983 */ /* 0x000f280000100800 */
[----:B------:R-:W5:Y:S01]  /*0da0*/  LDL R18, [R1+0x1040] ;  /* 0x0010400001127983 */ /* 0x000f620000100800 */
[----:B------:R-:W-:Y:S01]  /*0db0*/  IMAD.MOV.U32 R21, RZ, RZ, R0 ;  /* 0x000000ffff157224 */ /* 0x000fe200078e0000 */
[----:B------:R-:W-:-:S04]  /*0dc0*/  IABS R0, c[0x0][0x178] ;  /* 0x00005e0000007a13 */ /* 0x000fc80000000000 */
[----:B------:R-:W0:Y:S01]  /*0dd0*/  I2F.RP R8, R0 ;  /* 0x0000000000087306 */ /* 0x000e220000209400 */
[----:B-1----:R-:W-:-:S07]  /*0de0*/  IABS R4, c[0x0][0x17c] ;  /* 0x00005f0000047a13 */ /* 0x002fce0000000000 */
[----:B------:R-:W1:Y:S08]  /*0df0*/  I2F.RP R5, R4 ;  /* 0x0000000400057306 */ /* 0x000e700000209400 */
[----:B0-----:R-:W0:Y:S01]  /*0e00*/  MUFU.RCP R8, R8 ;  /* 0x0000000800087308 */ /* 0x001e220000001000 */
[----:B------:R-:W-:Y:S02]  /*0e10*/  IMAD.MOV.U32 R23, RZ, RZ, R2 ;  /* 0x000000ffff177224 */ /* 0x000fe400078e0002 */
[----:B------:R-:W-:-:S05]  /*0e20*/  IMAD.MOV.U32 R17, RZ, RZ, R3 ;  /* 0x000000ffff117224 */ /* 0x000fca00078e0003 */
[----:B-1----:R-:W1:Y:S01]  /*0e30*/  MUFU.RCP R5, R5 ;  /* 0x0000000500057308 */ /* 0x002e620000001000 */
[----:B0-----:R-:W-:-:S07]  /*0e40*/  IADD3 R2, R8, 0xffffffe, RZ ;  /* 0x0ffffffe08027810 */ /* 0x001fce0007ffe0ff */
[----:B------:R0:W0:Y:S01]  /*0e50*/  F2I.FTZ.U32.TRUNC.NTZ R3, R2 ;  /* 0x0000000200037305 */ /* 0x000022000021f000 */
[----:B-1----:R-:W-:-:S07]  /*0e60*/  IADD3 R6, R5, 0xffffffe, RZ ;  /* 0x0ffffffe05067810 */ /* 0x002fce0007ffe0ff */
[----:B------:R-:W1:Y:S01]  /*0e70*/  F2I.FTZ.U32.TRUNC.NTZ R7, R6 ;  /* 0x0000000600077305 */ /* 0x000e62000021f000 */
[----:B0-----:R-:W-:Y:S02]  /*0e80*/  IMAD.MOV.U32 R2, RZ, RZ, RZ ;  /* 0x000000ffff027224 */ /* 0x001fe400078e00ff */
[----:B------:R-:W-:-:S04]  /*0e90*/  IMAD.MOV R9, RZ, RZ, -R3 ;  /* 0x000000ffff097224 */ /* 0x000fc800078e0a03 */
[----:B------:R-:W-:-:S04]  /*0ea0*/  IMAD R9, R9, R0, RZ ;  /* 0x0000000009097224 */ /* 0x000fc800078e02ff */
[----:B------:R-:W-:-:S04]  /*0eb0*/  IMAD.HI.U32 R9, R3, R9, R2 ;  /* 0x0000000903097227 */ /* 0x000fc800078e0002 */
[----:B-1----:R-:W-:-:S04]  /*0ec0*/  IMAD.MOV R11, RZ, RZ, -R7 ;  /* 0x000000ffff0b7224 */ /* 0x002fc800078e0a07 */
[----:B------:R-:W-:Y:S01]  /*0ed0*/  IMAD R11, R11, R4, RZ ;  /* 0x000000040b0b7224 */ /* 0x000fe200078e02ff */
[----:B------:R-:W-:Y:S01]  /*0ee0*/  IABS R14, R23 ;  /* 0x00000017000e7213 */ /* 0x000fe20000000000 */
[----:B------:R-:W0:Y:S02]  /*0ef0*/  S2R R19, SR_TID.X ;  /* 0x0000000000137919 */ /* 0x000e240000002100 */
[----:B0-----:R-:W-:Y:S02]  /*0f00*/  LOP3.LUT R19, R19, 0x20, RZ, 0xc0, !PT ;  /* 0x0000002013137812 */ /* 0x001fe400078ec0ff */
[----:B--2---:R-:W-:Y:S02]  /*0f10*/  IABS R5, R27 ;  /* 0x0000001b00057213 */ /* 0x004fe40000000000 */
[----:B---3--:R-:W-:-:S03]  /*0f20*/  IABS R8, R26 ;  /* 0x0000001a00087213 */ /* 0x008fc60000000000 */
[----:B------:R-:W-:Y:S01]  /*0f30*/  IMAD.HI.U32 R6, R9, R5, RZ ;  /* 0x0000000509067227 */ /* 0x000fe200078e00ff */
[----:B----4-:R-:W-:-:S03]  /*0f40*/  IABS R3, R22 ;  /* 0x0000001600037213 */ /* 0x010fc60000000000 */
[----:B------:R-:W-:Y:S02]  /*0f50*/  IMAD.MOV R12, RZ, RZ, -R6 ;  /* 0x000000ffff0c7224 */ /* 0x000fe400078e0a06 */
[----:B------:R-:W-:-:S04]  /*0f60*/  IMAD.HI.U32 R2, R9, R8, RZ ;  /* 0x0000000809027227 */ /* 0x000fc800078e00ff */
[----:B------:R-:W-:-:S04]  /*0f70*/  IMAD.HI.U32 R10, R9, R3, RZ ;  /* 0x00000003090a7227 */ /* 0x000fc800078e00ff */
[C---:B------:R-:W-:Y:S02]  /*0f80*/  IMAD R5, R0.reuse, R12, R5 ;  /* 0x0000000c00057224 */ /* 0x040fe400078e0205 */
[----:B------:R-:W-:Y:S02]  /*0f90*/  IMAD.MOV R13, RZ, RZ, -R2 ;  /* 0x000000ffff0d7224 */ /* 0x000fe400078e0a02 */
[----:B------:R-:W-:Y:S01]  /*0fa0*/  IMAD.MOV.U32 R6, RZ, RZ, RZ ;  /* 0x000000ffff067224 */ /* 0x000fe200078e00ff */
[C---:B------:R-:W-:Y:S01]  /*0fb0*/  ISETP.GT.U32.AND P1, PT, R0.reuse, R5, PT ;  /* 0x000000050000720c */ /* 0x040fe20003f24070 */
[----:B------:R-:W-:Y:S02]  /*0fc0*/  IMAD.MOV R10, RZ, RZ, -R10 ;  /* 0x000000ffff0a7224 */ /* 0x000fe400078e0a0a */
[----:B------:R-:W-:Y:S01]  /*0fd0*/  IMAD R8, R0, R13, R8 ;  /* 0x0000000d00087224 */ /* 0x000fe200078e0208 */
[----:B------:R-:W-:Y:S01]  /*0fe0*/  IABS R13, R17 ;  /* 0x00000011000d7213 */ /* 0x000fe20000000000 */
[----:B------:R-:W-:Y:S01]  /*0ff0*/  IMAD.HI.U32 R2, R7, R11, R6 ;  /* 0x0000000b07027227 */ /* 0x000fe200078e0006 */
[----:B-----5:R-:W-:-:S03]  /*1000*/  IABS R12, R18 ;  /* 0x00000012000c7213 */ /* 0x020fc60000000000 */
[----:B------:R-:W-:Y:S02]  /*1010*/  IMAD R6, R0, R10, R3 ;  /* 0x0000000a00067224 */ /* 0x000fe400078e0203 */
[----:B------:R-:W-:-:S03]  /*1020*/  IMAD.HI.U32 R16, R9, R13, RZ ;  /* 0x0000000d09107227 */ /* 0x000fc600078e00ff */
[----:B------:R-:W-:Y:S01]  /*1030*/  ISETP.GT.U32.AND P2, PT, R0, R6, PT ;  /* 0x000000060000720c */ /* 0x000fe20003f44070 */
[----:B------:R-:W-:-:S04]  /*1040*/  IMAD.HI.U32 R7, R9, R14, RZ ;  /* 0x0000000e09077227 */ /* 0x000fc800078e00ff */
[----:B------:R-:W-:-:S04]  /*1050*/  IMAD.HI.U32 R15, R9, R12, RZ ;  /* 0x0000000c090f7227 */ /* 0x000fc800078e00ff */
[----:B------:R-:W-:Y:S01]  /*1060*/  IMAD.MOV R16, RZ, RZ, -R16 ;  /* 0x000000ffff107224 */ /* 0x000fe200078e0a10 */
[----:B------:R-:W-:Y:S01]  /*1070*/  IABS R11, R29 ;  /* 0x0000001d000b7213 */ /* 0x000fe20000000000 */
[----:B------:R-:W-:Y:S02]  /*1080*/  IMAD.MOV R7, RZ, RZ, -R7 ;  /* 0x000000ffff077224 */ /* 0x000fe400078e0a07 */
[----:B------:R-:W-:Y:S02]  /*1090*/  @!P1 IMAD.IADD R5, R5, 0x1, -R0 ;  /* 0x0000000105059824 */ /* 0x000fe400078e0a00 */
[----:B------:R-:W-:Y:S02]  /*10a0*/  IMAD.MOV R15, RZ, RZ, -R15 ;  /* 0x000000ffff0f7224 */ /* 0x000fe400078e0a0f */
[C---:B------:R-:W-:Y:S01]  /*10b0*/  IMAD R13, R0.reuse, R16, R13 ;  /* 0x00000010000d7224 */ /* 0x040fe200078e020d */
[----:B------:R-:W-:Y:S01]  /*10c0*/  IABS R10, R28 ;  /* 0x0000001c000a7213 */ /* 0x000fe20000000000 */
[C---:B------:R-:W-:Y:S01]  /*10d0*/  IMAD R14, R0.reuse, R7, R14 ;  /* 0x00000007000e7224 */ /* 0x040fe200078e020e */
[C---:B------:R-:W-:Y:S01]  /*10e0*/  ISETP.GT.U32.AND P4, PT, R0.reuse, R5, PT ;  /* 0x000000050000720c */ /* 0x040fe20003f84070 */
[C---:B------:R-:W-:Y:S01]  /*10f0*/  IMAD R12, R0.reuse, R15, R12 ;  /* 0x0000000f000c7224 */ /* 0x040fe200078e020c */
[C---:B------:R-:W-:Y:S01]  /*1100*/  ISETP.GT.U32.AND P6, PT, R0.reuse, R13, PT ;  /* 0x0000000d0000720c */ /* 0x040fe20003fc4070 */
[----:B------:R-:W-:Y:S01]  /*1110*/  IMAD.HI.U32 R3, R9, R11, RZ ;  /* 0x0000000b09037227 */ /* 0x000fe200078e00ff */
[----:B------:R-:W-:-:S03]  /*1120*/  ISETP.GT.U32.AND P1, PT, R0, R14, PT ;  /* 0x0000000e0000720c */ /* 0x000fc60003f24070 */
[----:B------:R-:W-:Y:S01]  /*1130*/  @!P2 IMAD.IADD R6, R6, 0x1, -R0 ;  /* 0x000000010606a824 */ /* 0x000fe200078e0a00 */
[C---:B------:R-:W-:Y:S01]  /*1140*/  ISETP.GT.U32.AND P3, PT, R0.reuse, R12, PT ;  /* 0x0000000c0000720c */ /* 0x040fe20003f64070 */
[----:B------:R-:W-:Y:S02]  /*1150*/  IMAD.MOV R3, RZ, RZ, -R3 ;  /* 0x000000ffff037224 */ /* 0x000fe400078e0a03 */
[----:B------:R-:W-:Y:S01]  /*1160*/  IMAD.HI.U32 R7, R9, R10, RZ ;  /* 0x0000000a09077227 */ /* 0x000fe200078e00ff */
[----:B------:R-:W-:-:S03]  /*1170*/  ISETP.GT.U32.AND P2, PT, R0, R6, PT ;  /* 0x000000060000720c */ /* 0x000fc60003f44070 */
[C---:B------:R-:W-:Y:S02]  /*1180*/  IMAD R11, R0.reuse, R3, R11 ;  /* 0x00000003000b7224 */ /* 0x040fe400078e020b */
[----:B------:R-:W-:Y:S01]  /*1190*/  IMAD.MOV R7, RZ, RZ, -R7 ;  /* 0x000000ffff077224 */ /* 0x000fe200078e0a07 */
[C---:B------:R-:W-:Y:S01]  /*11a0*/  ISETP.GT.U32.AND P0, PT, R0.reuse, R8, PT ;  /* 0x000000080000720c */ /* 0x040fe20003f04070 */
[----:B------:R-:W-:Y:S01]  /*11b0*/  @!P4 IMAD.IADD R5, R5, 0x1, -R0 ;  /* 0x000000010505c824 */ /* 0x000fe200078e0a00 */
[C---:B------:R-:W-:Y:S01]  /*11c0*/  ISETP.GT.U32.AND P4, PT, R0.reuse, R11, PT ;  /* 0x0000000b0000720c */ /* 0x040fe20003f84070 */
[----:B------:R-:W-:Y:S02]  /*11d0*/  IMAD R10, R0, R7, R10 ;  /* 0x00000007000a7224 */ /* 0x000fe400078e020a */
[--C-:B------:R-:W-:Y:S02]  /*11e0*/  @!P6 IMAD.IADD R13, R13, 0x1, -R0.reuse ;  /* 0x000000010d0de824 */ /* 0x100fe400078e0a00 */
[--C-:B------:R-:W-:Y:S01]  /*11f0*/  @!P1 IMAD.IADD R14, R14, 0x1, -R0.reuse ;  /* 0x000000010e0e9824 */ /* 0x100fe200078e0a00 */
[----:B------:R-:W-:Y:S01]  /*1200*/  ISETP.GT.U32.AND P1, PT, R0, R10, PT ;  /* 0x0000000a0000720c */ /* 0x000fe20003f24070 */
[--C-:B------:R-:W-:Y:S01]  /*1210*/  @!P3 IMAD.IADD R12, R12, 0x1, -R0.reuse ;  /* 0x000000010c0cb824 */ /* 0x100fe200078e0a00 */
[----:B------:R-:W-:Y:S01]  /*1220*/  ISETP.GT.U32.AND P3, PT, R0, R13, PT ;  /* 0x0000000d0000720c */ /* 0x000fe20003f64070 */
[--C-:B------:R-:W-:Y:S01]  /*1230*/  @!P2 IMAD.IADD R6, R6, 0x1, -R0.reuse ;  /* 0x000000010606a824 */ /* 0x100fe200078e0a00 */
[----:B------:R-:W-:Y:S01]  /*1240*/  ISETP.GT.U32.AND P2, PT, R0, R14, PT ;  /* 0x0000000e0000720c */ /* 0x000fe20003f44070 */
[----:B------:R-:W-:-:S02]  /*1250*/  @!P0 IMAD.IADD R8, R8, 0x1, -R0 ;  /* 0x0000000108088824 */ /* 0x000fc400078e0a00 */
[----:B------:R-:W-:-:S03]  /*1260*/  @!P4 IMAD.IADD R11, R11, 0x1, -R0 ;  /* 0x000000010b0bc824 */ /* 0x000fc600078e0a00 */
[----:B------:R-:W-:-:S03]  /*1270*/  ISETP.GT.U32.AND P5, PT, R0, R8, PT ;  /* 0x000000080000720c */ /* 0x000fc60003fa4070 */
[--C-:B------:R-:W-:Y:S01]  /*1280*/  @!P1 IMAD.IADD R10, R10, 0x1, -R0.reuse ;  /* 0x000000010a0a9824 */ /* 0x100fe200078e0a00 */
[----:B------:R-:W-:Y:S01]  /*1290*/  ISETP.GT.U32.AND P1, PT, R0, R11, PT ;  /* 0x0000000b0000720c */ /* 0x000fe20003f24070 */
[--C-:B------:R-:W-:Y:S01]  /*12a0*/  @!P3 IMAD.IADD R13, R13, 0x1, -R0.reuse ;  /* 0x000000010d0db824 */ /* 0x100fe200078e0a00 */
[----:B------:R-:W-:Y:S02]  /*12b0*/  LEA.HI R3, R19, R21, RZ, 0x1b ;  /* 0x0000001513037211 */ /* 0x000fe400078fd8ff */
[----:B------:R-:W-:Y:S01]  /*12c0*/  ISETP.GE.AND P3, PT, R26, RZ, PT ;  /* 0x000000ff1a00720c */ /* 0x000fe20003f66270 */
[--C-:B------:R-:W-:Y:S01]  /*12d0*/  @!P2 IMAD.IADD R14, R14, 0x1, -R0.reuse ;  /* 0x000000010e0ea824 */ /* 0x100fe200078e0a00 */
[----:B------:R-:W-:Y:S02]  /*12e0*/  ISETP.GT.U32.AND P2, PT, R0, R10, PT ;  /* 0x0000000a0000720c */ /* 0x000fe40003f44070 */
[----:B------:R-:W-:Y:S01]  /*12f0*/  IADD3 R21, R3, 0x1e, RZ ;  /* 0x0000001e03157810 */ /* 0x000fe20007ffe0ff */
[----:B------:R-:W-:Y:S01]  /*1300*/  @!P5 IMAD.IADD R8, R8, 0x1, -R0 ;  /* 0x000000010808d824 */ /* 0x000fe200078e0a00 */
[----:B------:R-:W-:-:S02]  /*1310*/  ISETP.GT.U32.AND P4, PT, R0, R12, PT ;  /* 0x0000000c0000720c */ /* 0x000fc40003f84070 */
[----:B------:R-:W-:Y:S02]  /*1320*/  ISETP.GE.AND P0, PT, R21, RZ, PT ;  /* 0x000000ff1500720c */ /* 0x000fe40003f06270 */
[----:B------:R-:W-:Y:S01]  /*1330*/  IABS R21, R21 ;  /* 0x0000001500157213 */ /* 0x000fe20000000000 */
[----:B------:R-:W-:Y:S01]  /*1340*/  @!P1 IMAD.IADD R11, R11, 0x1, -R0 ;  /* 0x000000010b0b9824 */ /* 0x000fe200078e0a00 */
[----:B------:R-:W-:Y:S01]  /*1350*/  ISETP.GE.AND P1, PT, R22, RZ, PT ;  /* 0x000000ff1600720c */ /* 0x000fe20003f26270 */
[----:B------:R-:W-:Y:S01]  /*1360*/  @!P3 IMAD.MOV R8, RZ, RZ, -R8 ;  /* 0x000000ffff08b224 */ /* 0x000fe200078e0a08 */
[----:B------:R-:W-:Y:S01]  /*1370*/  ISETP.GE.AND P3, PT, R17, RZ, PT ;  /* 0x000000ff1100720c */ /* 0x000fe20003f66270 */
[----:B------:R-:W-:Y:S01]  /*1380*/  IMAD.HI.U32 R15, R2, R21, RZ ;  /* 0x00000015020f7227 */ /* 0x000fe200078e00ff */
[----:B------:R-:W-:-:S03]  /*1390*/  IADD3 R19, R3, 0x1a, RZ ;  /* 0x0000001a03137810 */ /* 0x000fc60007ffe0ff */
[--C-:B------:R-:W-:Y:S01]  /*13a0*/  @!P2 IMAD.IADD R10, R10, 0x1, -R0.reuse ;  /* 0x000000010a0aa824 */ /* 0x100fe200078e0a00 */
[----:B------:R-:W-:Y:S01]  /*13b0*/  ISETP.GE.AND P2, PT, R23, RZ, PT ;  /* 0x000000ff1700720c */ /* 0x000fe20003f46270 */
[----:B------:R-:W-:Y:S01]  /*13c0*/  IMAD.MOV R15, RZ, RZ, -R15 ;  /* 0x000000ffff0f7224 */ /* 0x000fe200078e0a0f */
[----:B------:R-:W-:Y:S01]  /*13d0*/  IADD3 R20, R3, 0x1c, RZ ;  /* 0x0000001c03147810 */ /* 0x000fe20007ffe0ff */
[----:B------:R-:W-:Y:S01]  /*13e0*/  @!P4 IMAD.IADD R12, R12, 0x1, -R0 ;  /* 0x000000010c0cc824 */ /* 0x000fe200078e0a00 */
[----:B------:R-:W-:Y:S01]  /*13f0*/  ISETP.GE.AND P6, PT, R19, RZ, PT ;  /* 0x000000ff1300720c */ /* 0x000fe20003fc6270 */
[----:B------:R-:W-:Y:S02]  /*1400*/  IMAD R21, R4, R15, R21 ;  /* 0x0000000f04157224 */ /* 0x000fe400078e0215 */
[----:B------:R-:W-:Y:S01]  /*1410*/  IMAD.MOV.U32 R0, RZ, RZ, R6 ;  /* 0x000000ffff007224 */ /* 0x000fe200078e0006 */
[----:B------:R-:W-:Y:S01]  /*1420*/  IABS R19, R19 ;  /* 0x0000001300137213 */ /* 0x000fe20000000000 */
[----:B------:R-:W-:Y:S01]  /*1430*/  @!P3 IMAD.MOV R13, RZ, RZ, -R13 ;  /* 0x000000ffff0db224 */ /* 0x000fe200078e0a0d */
[----:B------:R-:W-:Y:S01]  /*1440*/  ISETP.GE.AND P5, PT, R20, RZ, PT ;  /* 0x000000ff1400720c */ /* 0x000fe20003fa6270 */
[----:B------:R-:W-:Y:S01]  /*1450*/  @!P1 IMAD.MOV R0, RZ, RZ, -R0 ;  /* 0x000000ffff009224 */ /* 0x000fe200078e0a00 */
[----:B------:R-:W-:-:S02]  /*1460*/  IABS R20, R20 ;  /* 0x0000001400147213 */ /* 0x000fc40000000000 */
[----:B------:R-:W-:Y:S01]  /*1470*/  ISETP.GT.U32.AND P1, PT, R4, R21, PT ;  /* 0x000000150400720c */ /* 0x000fe20003f24070 */
[----:B------:R-:W-:Y:S01]  /*1480*/  IMAD.HI.U32 R7, R2, R19, RZ ;  /* 0x0000001302077227 */ /* 0x000fe200078e00ff */
[----:B------:R-:W-:Y:S02]  /*1490*/  ISETP.GE.AND P3, PT, R28, RZ, PT ;  /* 0x000000ff1c00720c */ /* 0x000fe40003f66270 */
[----:B------:R-:W-:Y:S01]  /*14a0*/  ISETP.GE.AND P4, PT, R27, RZ, PT ;  /* 0x000000ff1b00720c */ /* 0x000fe20003f86270 */
[----:B------:R-:W-:Y:S01]  /*14b0*/  @!P2 IMAD.MOV R14, RZ, RZ, -R14 ;  /* 0x000000ffff0ea224 */ /* 0x000fe200078e0a0e */
[----:B------:R-:W-:Y:S01]  /*14c0*/  ISETP.GE.AND P2, PT, R29, RZ, PT ;  /* 0x000000ff1d00720c */ /* 0x000fe20003f46270 */
[----:B------:R-:W-:-:S04]  /*14d0*/  IMAD.HI.U32 R9, R2, R20, RZ ;  /* 0x0000001402097227 */ /* 0x000fc800078e00ff */
[----:B------:R-:W-:Y:S02]  /*14e0*/  IMAD.MOV R7, RZ, RZ, -R7 ;  /* 0x000000ffff077224 */ /* 0x000fe400078e0a07 */
[----:B------:R-:W-:Y:S02]  /*14f0*/  IMAD.MOV R9, RZ, RZ, -R9 ;  /* 0x000000ffff097224 */ /* 0x000fe400078e0a09 */
[C---:B------:R-:W-:Y:S02]  /*1500*/  IMAD R19, R4.reuse, R7, R19 ;  /* 0x0000000704137224 */ /* 0x040fe400078e0213 */
[C---:B------:R-:W-:Y:S02]  /*1510*/  IMAD R20, R4.reuse, R9, R20 ;  /* 0x0000000904147224 */ /* 0x040fe400078e0214 */
[----:B------:R-:W-:Y:S02]  /*1520*/  @!P1 IMAD.IADD R21, R21, 0x1, -R4 ;  /* 0x0000000115159824 */ /* 0x000fe400078e0a04 */
[----:B------:R-:W-:Y:S01]  /*1530*/  @!P3 IMAD.MOV R10, RZ, RZ, -R10 ;  /* 0x000000ffff0ab224 */ /* 0x000fe200078e0a0a */
[----:B------:R-:W-:Y:S01]  /*1540*/  ISETP.GT.U32.AND P3, PT, R4, R19, PT ;  /* 0x000000130400720c */ /* 0x000fe20003f64070 */
[----:B------:R-:W-:Y:S01]  /*1550*/  @!P4 IMAD.MOV R5, RZ, RZ, -R5 ;  /* 0x000000ffff05c224 */ /* 0x000fe200078e0a05 */
[----:B------:R-:W-:Y:S01]  /*1560*/  ISETP.GE.AND P4, PT, R18, RZ, PT ;  /* 0x000000ff1200720c */ /* 0x000fe20003f86270 */
[----:B------:R-:W-:Y:S01]  /*1570*/  @!P2 IMAD.MOV R11, RZ, RZ, -R11 ;  /* 0x000000ffff0ba224 */ /* 0x000fe200078e0a0b */
[----:B------:R-:W-:-:S02]  /*1580*/  ISETP.GT.U32.AND P2, PT, R4, R20, PT ;  /* 0x000000140400720c */ /* 0x000fc40003f44070 */
[----:B------:R-:W-:Y:S02]  /*1590*/  ISETP.GT.U32.AND P1, PT, R4, R21, PT ;  /* 0x000000150400720c */ /* 0x000fe40003f24070 */
[----:B------:R-:W-:-:S05]  /*15a0*/  IADD3 R17, R3, 0x16, RZ ;  /* 0x0000001603117810 */ /* 0x000fca0007ffe0ff */
[----:B------:R-:W-:Y:S01]  /*15b0*/  @!P3 IMAD.IADD R19, R19, 0x1, -R4 ;  /* 0x000000011313b824 */ /* 0x000fe200078e0a04 */
[----:B------:R-:W-:Y:S01]  /*15c0*/  IADD3 R6, R3, 0x18, RZ ;  /* 0x0000001803067810 */ /* 0x000fe20007ffe0ff */
[----:B------:R-:W-:Y:S01]  /*15d0*/  @!P4 IMAD.MOV R12, RZ, RZ, -R12 ;  /* 0x000000ffff0cc224 */ /* 0x000fe200078e0a0c */
[----:B------:R-:W-:Y:S01]  /*15e0*/  ISETP.NE.AND P4, PT, RZ, c[0x0][0x178], PT ;  /* 0x00005e00ff007a0c */ /* 0x000fe20003f85270 */
[--C-:B------:R-:W-:Y:S01]  /*15f0*/  @!P2 IMAD.IADD R20, R20, 0x1, -R4.reuse ;  /* 0x000000011414a824 */ /* 0x100fe200078e0a04 */
[----:B------:R-:W-:Y:S01]  /*1600*/  LOP3.LUT R9, RZ, c[0x0][0x178], RZ, 0x33, !PT ;  /* 0x00005e00ff097a12 */ /* 0x000fe200078e33ff */
[----:B------:R-:W-:Y:S01]  /*1610*/  @!P1 IMAD.IADD R21, R21, 0x1, -R4 ;  /* 0x0000000115159824 */ /* 0x000fe200078e0a04 */
[----:B------:R-:W-:Y:S02]  /*1620*/  ISETP.GE.AND P1, PT, R17, RZ, PT ;  /* 0x000000ff1100720c */ /* 0x000fe40003f26270 */
[----:B------:R-:W-:Y:S02]  /*1630*/  IABS R17, R17 ;  /* 0x0000001100117213 */ /* 0x000fe40000000000 */
[----:B------:R-:W-:-:S02]  /*1640*/  ISETP.GT.U32.AND P3, PT, R4, R19, PT ;  /* 0x000000130400720c */ /* 0x000fc40003f64070 */
[----:B------:R-:W-:Y:S02]  /*1650*/  IABS R18, R6 ;  /* 0x0000000600127213 */ /* 0x000fe40000000000 */
[C---:B------:R-:W-:Y:S02]  /*1660*/  SEL R8, R9.reuse, R8, !P4 ;  /* 0x0000000809087207 */ /* 0x040fe40006000000 */
[C---:B------:R-:W-:Y:S02]  /*1670*/  SEL R5, R9.reuse, R5, !P4 ;  /* 0x0000000509057207 */ /* 0x040fe40006000000 */
[C---:B------:R-:W-:Y:S02]  /*1680*/  SEL R0, R9.reuse, R0, !P4 ;  /* 0x0000000009007207 */ /* 0x040fe40006000000 */
[C---:B------:R-:W-:Y:S02]  /*1690*/  SEL R14, R9.reuse, R14, !P4 ;  /* 0x0000000e090e7207 */ /* 0x040fe40006000000 */
[----:B------:R-:W-:-:S02]  /*16a0*/  SEL R13, R9, R13, !P4 ;  /* 0x0000000d090d7207 */ /* 0x000fc40006000000 */
[C---:B------:R-:W-:Y:S02]  /*16b0*/  SEL R12, R9.reuse, R12, !P4 ;  /* 0x0000000c090c7207 */ /* 0x040fe40006000000 */
[C---:B------:R-:W-:Y:S02]  /*16c0*/  SEL R11, R9.reuse, R11, !P4 ;  /* 0x0000000b090b7207 */ /* 0x040fe40006000000 */
[----:B------:R-:W-:Y:S02]  /*16d0*/  ISETP.GT.U32.AND P2, PT, R4, R20, PT ;  /* 0x000000140400720c */ /* 0x000fe40003f44070 */
[----:B------:R-:W-:Y:S01]  /*16e0*/  SEL R9, R9, R10, !P4 ;  /* 0x0000000a09097207 */ /* 0x000fe20006000000 */
[----:B------:R-:W-:-:S04]  /*16f0*/  IMAD.HI.U32 R10, R2, R17, RZ ;  /* 0x00000011020a7227 */ /* 0x000fc800078e00ff */
[----:B------:R-:W-:-:S04]  /*1700*/  IMAD.HI.U32 R7, R2, R18, RZ ;  /* 0x0000001202077227 */ /* 0x000fc800078e00ff */
[----:B------:R-:W-:Y:S02]  /*1710*/  IMAD.MOV R10, RZ, RZ, -R10 ;  /* 0x000000ffff0a7224 */ /* 0x000fe400078e0a0a */
[----:B------:R-:W-:Y:S02]  /*1720*/  IMAD.MOV R7, RZ, RZ, -R7 ;  /* 0x000000ffff077224 */ /* 0x000fe400078e0a07 */
[----:B------:R-:W-:Y:S02]  /*1730*/  @!P3 IMAD.IADD R19, R19, 0x1, -R4 ;  /* 0x000000011313b824 */ /* 0x000fe400078e0a04 */
[C---:B------:R-:W-:Y:S02]  /*1740*/  IMAD R17, R4.reuse, R10, R17 ;  /* 0x0000000a04117224 */ /* 0x040fe400078e0211 */
[----:B------:R-:W-:Y:S02]  /*1750*/  IMAD R18, R4, R7, R18 ;  /* 0x0000000704127224 */ /* 0x000fe400078e0212 */
[----:B------:R-:W-:-:S02]  /*1760*/  @!P2 IMAD.IADD R20, R20, 0x1, -R4 ;  /* 0x000000011414a824 */ /* 0x000fc400078e0a04 */
[----:B------:R-:W-:Y:S01]  /*1770*/  @!P6 IMAD.MOV R19, RZ, RZ, -R19 ;  /* 0x000000ffff13e224 */ /* 0x000fe200078e0a13 */
[C---:B------:R-:W-:Y:S01]  /*1780*/  ISETP.GT.U32.AND P6, PT, R4.reuse, R17, PT ;  /* 0x000000110400720c */ /* 0x040fe20003fc4070 */
[----:B------:R-:W-:Y:S01]  /*1790*/  @!P5 IMAD.MOV R20, RZ, RZ, -R20 ;  /* 0x000000ffff14d224 */ /* 0x000fe200078e0a14 */
[----:B------:R-:W-:Y:S02]  /*17a0*/  ISETP.GT.U32.AND P5, PT, R4, R18, PT ;  /* 0x000000120400720c */ /* 0x000fe40003fa4070 */
[C---:B------:R-:W-:Y:S02]  /*17b0*/  IADD3 R15, R3.reuse, 0x12, RZ ;  /* 0x00000012030f7810 */ /* 0x040fe40007ffe0ff */
[----:B------:R-:W-:Y:S02]  /*17c0*/  IADD3 R16, R3, 0x14, RZ ;  /* 0x0000001403107810 */ /* 0x000fe40007ffe0ff */
[----:B------:R-:W-:Y:S01]  /*17d0*/  ISETP.GE.AND P2, PT, R15, RZ, PT ;  /* 0x000000ff0f00720c */ /* 0x000fe20003f46270 */
[----:B------:R-:W-:Y:S01]  /*17e0*/  @!P0 IMAD.MOV R21, RZ, RZ, -R21 ;  /* 0x000000ffff158224 */ /* 0x000fe200078e0a15 */
[----:B------:R-:W-:-:S03]  /*17f0*/  IABS R15, R15 ;  /* 0x0000000f000f7213 */ /* 0x000fc60000000000 */
[--C-:B------:R-:W-:Y:S01]  /*1800*/  @!P6 IMAD.IADD R17, R17, 0x1, -R4.reuse ;  /* 0x000000011111e824 */ /* 0x100fe200078e0a04 */
[----:B------:R-:W-:Y:S01]  /*1810*/  ISETP.GE.AND P0, PT, R16, RZ, PT ;  /* 0x000000ff1000720c */ /* 0x000fe20003f06270 */
[----:B------:R-:W-:Y:S01]  /*1820*/  @!P5 IMAD.IADD R18, R18, 0x1, -R4 ;  /* 0x000000011212d824 */ /* 0x000fe200078e0a04 */
[----:B------:R-:W-:Y:S01]  /*1830*/  STL [R1], R14 ;  /* 0x0000000e01007387 */ /* 0x000fe20000100800 */
[----:B------:R-:W-:Y:S01]  /*1840*/  IABS R16, R16 ;  /* 0x0000001000107213 */ /* 0x000fe20000000000 */
[----:B------:R-:W-:Y:S01]  /*1850*/  IMAD.HI.U32 R7, R2, R15, RZ ;  /* 0x0000000f02077227 */ /* 0x000fe200078e00ff */
[C---:B------:R-:W-:Y:S01]  /*1860*/  ISETP.GT.U32.AND P6, PT, R4.reuse, R17, PT ;  /* 0x000000110400720c */ /* 0x040fe20003fc4070 */
[----:B------:R-:W-:Y:S01]  /*1870*/  STL [R1+0x4], R13 ;  /* 0x0000040d01007387 */ /* 0x000fe20000100800 */
[----:B------:R-:W-:-:S03]  /*1880*/  ISETP.GT.U32.AND P5, PT, R4, R18, PT ;  /* 0x000000120400720c */ /* 0x000fc60003fa4070 */
[----:B------:R-:W-:Y:S01]  /*1890*/  STL [R1+0x8], R12 ;  /* 0x0000080c01007387 */ /* 0x000fe20000100800 */
[----:B------:R-:W-:-:S03]  /*18a0*/  IMAD.MOV R7, RZ, RZ, -R7 ;  /* 0x000000ffff077224 */ /* 0x000fc600078e0a07 */
[----:B------:R-:W-:Y:S04]  /*18b0*/  STL [R1+0xc], R11 ;  /* 0x00000c0b01007387 */ /* 0x000fe80000100800 */
[----:B------:R0:W-:Y:S01]  /*18c0*/  STL [R1+0x10], R9 ;  /* 0x0000100901007387 */ /* 0x0001e20000100800 */
[----:B------:R-:W-:Y:S02]  /*18d0*/  IMAD R15, R4, R7, R15 ;  /* 0x00000007040f7224 */ /* 0x000fe400078e020f */
[----:B0-----:R-:W-:-:S04]  /*18e0*/  IMAD.HI.U32 R9, R2, R16, RZ ;  /* 0x0000001002097227 */ /* 0x001fc800078e00ff */
[----:B------:R-:W-:Y:S02]  /*18f0*/  IMAD.MOV R9, RZ, RZ, -R9 ;  /* 0x000000ffff097224 */ /* 0x000fe400078e0a09 */
[----:B------:R-:W-:Y:S02]  /*1900*/  @!P6 IMAD.IADD R17, R17, 0x1, -R4 ;  /* 0x000000011111e824 */ /* 0x000fe400078e0a04 */
[C---:B------:R-:W-:Y:S01]  /*1910*/  IMAD R16, R4.reuse, R9, R16 ;  /* 0x0000000904107224 */ /* 0x040fe200078e0210 */
[----:B------:R-:W-:Y:S01]  /*1920*/  ISETP.GT.U32.AND P6, PT, R4, R15, PT ;  /* 0x0000000f0400720c */ /* 0x000fe20003fc4070 */
[----:B------:R-:W-:Y:S01]  /*1930*/  @!P5 IMAD.IADD R18, R18, 0x1, -R4 ;  /* 0x000000011212d824 */ /* 0x000fe200078e0a04 */
[----:B------:R-:W-:Y:S02]  /*1940*/  ISETP.GE.AND P4, PT, R6, RZ, PT ;  /* 0x000000ff0600720c */ /* 0x000fe40003f86270 */
[----:B------:R-:W-:Y:S02]  /*1950*/  ISETP.GT.U32.AND P5, PT, R4, R16, PT ;  /* 0x000000100400720c */ /* 0x000fe40003fa4070 */
[----:B------:R-:W-:-:S02]  /*1960*/  IADD3 R25, R3, 0xa, RZ ;  /* 0x0000000a03197810 */ /* 0x000fc40007ffe0ff */
[----:B------:R-:W-:Y:S02]  /*1970*/  IADD3 R27, R3, 0xe, RZ ;  /* 0x0000000e031b7810 */ /* 0x000fe40007ffe0ff */
[----:B------:R-:W-:-:S03]  /*1980*/  IABS R10, R25 ;  /* 0x00000019000a7213 */ /* 0x000fc60000000000 */
[----:B------:R-:W-:Y:S01]  /*1990*/  @!P6 IMAD.IADD R15, R15, 0x1, -R4 ;  /* 0x000000010f0fe824 */ /* 0x000fe200078e0a04 */
[C---:B------:R-:W-:Y:S01]  /*19a0*/  IADD3 R6, R3.reuse, 0x10, RZ ;  /* 0x0000001003067810 */ /* 0x040fe20007ffe0ff */
[----:B------:R-:W-:Y:S01]  /*19b0*/  @!P4 IMAD.MOV R18, RZ, RZ, -R18 ;  /* 0x000000ffff12c224 */ /* 0x000fe200078e0a12 */
[----:B------:R-:W-:Y:S01]  /*19c0*/  IADD3 R26, R3, 0xc, RZ ;  /* 0x0000000c031a7810 */ /* 0x000fe20007ffe0ff */
[----:B------:R-:W-:Y:S01]  /*19d0*/  @!P5 IMAD.IADD R16, R16, 0x1, -R4 ;  /* 0x000000011010d824 */ /* 0x000fe200078e0a04 */
[----:B------:R-:W-:Y:S01]  /*19e0*/  IABS R13, R27 ;  /* 0x0000001b000d7213 */ /* 0x000fe20000000000 */
[----:B------:R-:W-:Y:S01]  /*19f0*/  IMAD.HI.U32 R24, R2, R10, RZ ;  /* 0x0000000a02187227 */ /* 0x000fe200078e00ff */
[----:B------:R-:W-:Y:S02]  /*1a00*/  ISETP.GT.U32.AND P4, PT, R4, R15, PT ;  /* 0x0000000f0400720c */ /* 0x000fe40003f84070 */
[----:B------:R-:W-:Y:S01]  /*1a10*/  IABS R14, R6 ;  /* 0x00000006000e7213 */ /* 0x000fe20000000000 */
[----:B------:R-:W-:Y:S01]  /*1a20*/  IMAD.HI.U32 R29, R2, R13, RZ ;  /* 0x0000000d021d7227 */ /* 0x000fe200078e00ff */
[----:B------:R-:W-:-:S02]  /*1a30*/  IABS R12, R26 ;  /* 0x0000001a000c7213 */ /* 0x000fc40000000000 */
[----:B------:R-:W-:Y:S01]  /*1a40*/  ISETP.GT.U32.AND P5, PT, R4, R16, PT ;  /* 0x000000100400720c */ /* 0x000fe20003fa4070 */
[----:B------:R-:W-:Y:S01]  /*1a50*/  IMAD.MOV R24, RZ, RZ, -R24 ;  /* 0x000000ffff187224 */ /* 0x000fe200078e0a18 */
[----:B------:R-:W-:Y:S01]  /*1a60*/  ISETP.GE.AND P3, PT, R6, RZ, PT ;  /* 0x000000ff0600720c */ /* 0x000fe20003f66270 */
[----:B------:R-:W-:Y:S01]  /*1a70*/  IMAD.HI.U32 R6, R2, R14, RZ ;  /* 0x0000000e02067227 */ /* 0x000fe200078e00ff */
[----:B------:R-:W-:-:S03]  /*1a80*/  IADD3 R11, R3, 0x8, RZ ;  /* 0x00000008030b7810 */ /* 0x000fc60007ffe0ff */
[----:B------:R-:W-:Y:S01]  /*1a90*/  IMAD.HI.U32 R28, R2, R12, RZ ;  /* 0x0000000c021c7227 */ /* 0x000fe200078e00ff */
[----:B------:R-:W-:-:S03]  /*1aa0*/  IADD3 R22, R3, 0x6, RZ ;  /* 0x0000000603167810 */ /* 0x000fc60007ffe0ff */
[----:B------:R-:W-:Y:S02]  /*1ab0*/  IMAD.MOV R29, RZ, RZ, -R29 ;  /* 0x000000ffff1d7224 */ /* 0x000fe400078e0a1d */
[C---:B------:R-:W-:Y:S01]  /*1ac0*/  IMAD R10, R4.reuse, R24, R10 ;  /* 0x00000018040a7224 */ /* 0x040fe200078e020a */
[----:B------:R-:W-:Y:S01]  /*1ad0*/  IABS R9, R11 ;  /* 0x0000000b00097213 */ /* 0x000fe20000000000 */
[----:B------:R-:W-:Y:S02]  /*1ae0*/  IMAD.MOV R6, RZ, RZ, -R6 ;  /* 0x000000ffff067224 */ /* 0x000fe400078e0a06 */
[----:B------:R-:W-:Y:S02]  /*1af0*/  IMAD.MOV R28, RZ, RZ, -R28 ;  /* 0x000000ffff1c7224 */ /* 0x000fe400078e0a1c */
[C---:B------:R-:W-:Y:S01]  /*1b00*/  IMAD R13, R4.reuse, R29, R13 ;  /* 0x0000001d040d7224 */ /* 0x040fe200078e020d */
[----:B------:R-:W-:Y:S01]  /*1b10*/  IABS R7, R22 ;  /* 0x0000001600077213 */ /* 0x000fe20000000000 */
[----:B------:R-:W-:Y:S01]  /*1b20*/  @!P4 IMAD.IADD R15, R15, 0x1, -R4 ;  /* 0x000000010f0fc824 */ /* 0x000fe200078e0a04 */
[C---:B------:R-:W-:Y:S01]  /*1b30*/  ISETP.GT.U32.AND P4, PT, R4.reuse, R10, PT ;  /* 0x0000000a0400720c */ /* 0x040fe20003f84070 */
[----:B------:R-:W-:-:S02]  /*1b40*/  IMAD R14, R4, R6, R14 ;  /* 0x00000006040e7224 */ /* 0x000fc400078e020e */
[----:B------:R-:W-:-:S04]  /*1b50*/  IMAD.HI.U32 R23, R2, R9, RZ ;  /* 0x0000000902177227 */ /* 0x000fc800078e00ff */
[----:B------:R-:W-:Y:S02]  /*1b60*/  IMAD R12, R4, R28, R12 ;  /* 0x0000001c040c7224 */ /* 0x000fe400078e020c */
[----:B------:R-:W-:Y:S02]  /*1b70*/  @!P5 IMAD.IADD R16, R16, 0x1, -R4 ;  /* 0x000000011010d824 */ /* 0x000fe400078e0a04 */
[----:B------:R-:W-:Y:S01]  /*1b80*/  @!P1 IMAD.MOV R17, RZ, RZ, -R17 ;  /* 0x000000ffff119224 */ /* 0x000fe200078e0a11 */
[----:B------:R-:W-:Y:S01]  /*1b90*/  ISETP.GT.U32.AND P1, PT, R4, R13, PT ;  /* 0x0000000d0400720c */ /* 0x000fe20003f24070 */
[----:B------:R-:W-:Y:S01]  /*1ba0*/  IMAD.HI.U32 R6, R2, R7, RZ ;  /* 0x0000000702067227 */ /* 0x000fe200078e00ff */
[----:B------:R-:W-:-:S03]  /*1bb0*/  ISETP.GT.U32.AND P6, PT, R4, R14, PT ;  /* 0x0000000e0400720c */ /* 0x000fc60003fc4070 */
[----:B------:R-:W-:Y:S02]  /*1bc0*/  IMAD.MOV R23, RZ, RZ, -R23 ;  /* 0x000000ffff177224 */ /* 0x000fe400078e0a17 */
[----:B------:R-:W-:Y:S01]  /*1bd0*/  @!P0 IMAD.MOV R16, RZ, RZ, -R16 ;  /* 0x000000ffff108224 */ /* 0x000fe200078e0a10 */
[C---:B------:R-:W-:Y:S01]  /*1be0*/  ISETP.GT.U32.AND P0, PT, R4.reuse, R12, PT ;  /* 0x0000000c0400720c */ /* 0x040fe20003f04070 */
[----:B------:R-:W-:Y:S02]  /*1bf0*/  IMAD.MOV R6, RZ, RZ, -R6 ;  /* 0x000000ffff067224 */ /* 0x000fe400078e0a06 */
[C---:B------:R-:W-:Y:S01]  /*1c00*/  IMAD R9, R4.reuse, R23, R9 ;  /* 0x0000001704097224 */ /* 0x040fe200078e0209 */
[C---:B------:R-:W-:Y:S01]  /*1c10*/  IADD3 R23, R3.reuse, 0x4, RZ ;  /* 0x0000000403177810 */ /* 0x040fe20007ffe0ff */
[----:B------:R-:W-:Y:S01]  /*1c20*/  IMAD R7, R4, R6, R7 ;  /* 0x0000000604077224 */ /* 0x000fe200078e0207 */
[C---:B------:R-:W-:Y:S01]  /*1c30*/  ISETP.GE.AND P5, PT, R3.reuse, RZ, PT ;  /* 0x000000ff0300720c */ /* 0x040fe20003fa6270 */
[----:B------:R-:W-:Y:S01]  /*1c40*/  @!P4 IMAD.IADD R10, R10, 0x1, -R4 ;  /* 0x000000010a0ac824 */ /* 0x000fe200078e0a04 */
[----:B------:R-:W-:-:S02]  /*1c50*/  IADD3 R24, R3, 0x2, RZ ;  /* 0x0000000203187810 */ /* 0x000fc40007ffe0ff */
[----:B------:R-:W-:Y:S01]  /*1c60*/  IABS R6, R3 ;  /* 0x0000000300067213 */ /* 0x000fe20000000000 */
[--C-:B------:R-:W-:Y:S01]  /*1c70*/  @!P1 IMAD.IADD R13, R13, 0x1, -R4.reuse ;  /* 0x000000010d0d9824 */ /* 0x100fe200078e0a04 */
[----:B------:R-:W-:Y:S01]  /*1c80*/  IABS R3, R23 ;  /* 0x0000001700037213 */ /* 0x000fe20000000000 */
[----:B------:R-:W-:Y:S01]  /*1c90*/  @!P2 IMAD.MOV R15, RZ, RZ, -R15 ;  /* 0x000000ffff0fa224 */ /* 0x000fe200078e0a0f */
[----:B------:R-:W-:Y:S01]  /*1ca0*/  ISETP.GT.U32.AND P2, PT, R4, R10, PT ;  /* 0x0000000a0400720c */ /* 0x000fe20003f44070 */
[----:B------:R-:W-:Y:S02]  /*1cb0*/  @!P6 IMAD.IADD R14, R14, 0x1, -R4 ;  /* 0x000000010e0ee824 */ /* 0x000fe400078e0a04 */
[----:B------:R-:W-:-:S04]  /*1cc0*/  IMAD.HI.U32 R29, R2, R3, RZ ;  /* 0x00000003021d7227 */ /* 0x000fc800078e00ff */
[----:B------:R-:W-:Y:S01]  /*1cd0*/  @!P0 IMAD.IADD R12, R12, 0x1, -R4 ;  /* 0x000000010c0c8824 */ /* 0x000fe200078e0a04 */
[C---:B------:R-:W-:Y:S01]  /*1ce0*/  ISETP.GT.U32.AND P0, PT, R4.reuse, R13, PT ;  /* 0x0000000d0400720c */ /* 0x040fe20003f04070 */
[----:B------:R-:W-:Y:S01]  /*1cf0*/  IMAD.MOV R29, RZ, RZ, -R29 ;  /* 0x000000ffff1d7224 */ /* 0x000fe200078e0a1d */
[----:B------:R-:W-:Y:S02]  /*1d00*/  IABS R28, R24 ;  /* 0x00000018001c7213 */ /* 0x000fe40000000000 */
[C---:B------:R-:W-:Y:S01]  /*1d10*/  ISETP.GT.U32.AND P6, PT, R4.reuse, R14, PT ;  /* 0x0000000e0400720c */ /* 0x040fe20003fc4070 */
[C---:B------:R-:W-:Y:S01]  /*1d20*/  IMAD R3, R4.reuse, R29, R3 ;  /* 0x0000001d04037224 */ /* 0x040fe200078e0203 */
[----:B------:R-:W-:Y:S01]  /*1d30*/  ISETP.GT.U32.AND P1, PT, R4, R9, PT ;  /* 0x000000090400720c */ /* 0x000fe20003f24070 */
[----:B------:R-:W-:Y:S01]  /*1d40*/  IMAD.HI.U32 R29, R2, R28, RZ ;  /* 0x0000001c021d7227 */ /* 0x000fe200078e00ff */
[----:B------:R-:W-:-:S03]  /*1d50*/  ISETP.GT.U32.AND P4, PT, R4, R12, PT ;  /* 0x0000000c0400720c */ /* 0x000fc60003f84070 */
[----:B------:R-:W-:Y:S01]  /*1d60*/  @!P2 IMAD.IADD R10, R10, 0x1, -R4 ;  /* 0x000000010a0aa824 */ /* 0x000fe200078e0a04 */
[----:B------:R-:W-:Y:S01]  /*1d70*/  ISETP.GE.AND P2, PT, R26, RZ, PT ;  /* 0x000000ff1a00720c */ /* 0x000fe20003f46270 */
[----:B------:R-:W-:-:S04]  /*1d80*/  IMAD.HI.U32 R2, R2, R6, RZ ;  /* 0x0000000602027227 */ /* 0x000fc800078e00ff */
[----:B------:R-:W-:Y:S02]  /*1d90*/  IMAD.MOV R29, RZ, RZ, -R29 ;  /* 0x000000ffff1d7224 */ /* 0x000fe400078e0a1d */
[----:B------:R-:W-:Y:S02]  /*1da0*/  IMAD.MOV.U32 R26, RZ, RZ, 0x1f ;  /* 0x0000001fff1a7424 */ /* 0x000fe400078e00ff */
[----:B------:R-:W-:Y:S01]  /*1db0*/  @!P0 IMAD.IADD R13, R13, 0x1, -R4 ;  /* 0x000000010d0d8824 */ /* 0x000fe200078e0a04 */
[----:B------:R-:W-:Y:S01]  /*1dc0*/  ISETP.GE.AND P0, PT, R27, RZ, PT ;  /* 0x000000ff1b00720c */ /* 0x000fe20003f06270 */
[----:B------:R-:W-:Y:S02]  /*1dd0*/  IMAD.MOV R27, RZ, RZ, -R2 ;  /* 0x000000ffff1b7224 */ /* 0x000fe400078e0a02 */
[----:B------:R-:W-:Y:S01]  /*1de0*/  @!P6 IMAD.IADD R14, R14, 0x1, -R4 ;  /* 0x000000010e0ee824 */ /* 0x000fe200078e0a04 */
[C---:B------:R-:W-:Y:S01]  /*1df0*/  ISETP.GT.U32.AND P6, PT, R4.reuse, R7, PT ;  /* 0x000000070400720c */ /* 0x040fe20003fc4070 */
[----:B------:R-:W-:Y:S01]  /*1e00*/  IMAD R2, R4, R29, R28 ;  /* 0x0000001d04027224 */ /* 0x000fe200078e021c */
[----:B------:R-:W-:Y:S01]  /*1e10*/  IADD3 R28, R26, c[0x0][0x180], RZ ;  /* 0x000060001a1c7a10 */ /* 0x000fe20007ffe0ff */
[----:B------:R-:W-:-:S03]  /*1e20*/  @!P1 IMAD.IADD R9, R9, 0x1, -R4 ;  /* 0x0000000109099824 */ /* 0x000fc600078e0a04 */
[----:B------:R-:W-:Y:S01]  /*1e30*/  SHF.R.S32.HI R26, RZ, 0x1f, R28 ;  /* 0x0000001fff1a7819 */ /* 0x000fe2000001141c */
[C---:B------:R-:W-:Y:S01]  /*1e40*/  IMAD R6, R4.reuse, R27, R6 ;  /* 0x0000001b04067224 */ /* 0x040fe200078e0206 */
[----:B------:R-:W-:Y:S01]  /*1e50*/  ISETP.GT.U32.AND P1, PT, R4, R9, PT ;  /* 0x000000090400720c */ /* 0x000fe20003f24070 */
[--C-:B------:R-:W-:Y:S01]  /*1e60*/  @!P4 IMAD.IADD R12, R12, 0x1, -R4.reuse ;  /* 0x000000010c0cc824 */ /* 0x100fe200078e0a04 */
[----:B------:R-:W-:Y:S02]  /*1e70*/  LEA.HI R27, R26, R28, RZ, 0x5 ;  /* 0x0000001c1a1b7211 */ /* 0x000fe400078f28ff */
[----:B------:R-:W0:Y:S01]  /*1e80*/  S2R R28, SR_TID.X ;  /* 0x00000000001c7919 */ /* 0x000e220000002100 */
[----:B------:R-:W-:Y:S01]  /*1e90*/  ISETP.GT.U32.AND P4, PT, R4, R3, PT ;  /* 0x000000030400720c */ /* 0x000fe20003f84070 */
[----:B------:R-:W-:-:S05]  /*1ea0*/  @!P6 IMAD.IADD R7, R7, 0x1, -R4 ;  /* 0x000000010707e824 */ /* 0x000fca00078e0a04 */
[C---:B------:R-:W-:Y:S02]  /*1eb0*/  ISETP.GT.U32.AND P6, PT, R4.reuse, R7, PT ;  /* 0x000000070400720c */ /* 0x040fe40003fc4070 */
[----:B------:R-:W-:Y:S01]  /*1ec0*/  @!P1 IMAD.IADD R9, R9, 0x1, -R4 ;  /* 0x0000000109099824 */ /* 0x000fe200078e0a04 */
[----:B------:R-:W-:-:S04]  /*1ed0*/  ISETP.GT.U32.AND P1, PT, R4, R2, PT ;  /* 0x000000020400720c */ /* 0x000fc80003f24070 */
[----:B------:R-:W-:-:S05]  /*1ee0*/  @!P4 IMAD.IADD R3, R3, 0x1, -R4 ;  /* 0x000000010303c824 */ /* 0x000fca00078e0a04 */
[----:B------:R-:W-:Y:S01]  /*1ef0*/  ISETP.GT.U32.AND P4, PT, R4, R3, PT ;  /* 0x000000030400720c */ /* 0x000fe20003f84070 */
[----:B------:R-:W-:Y:S01]  /*1f00*/  @!P6 IMAD.IADD R7, R7, 0x1, -R4 ;  /* 0x000000010707e824 */ /* 0x000fe200078e0a04 */
[----:B------:R-:W-:Y:S01]  /*1f10*/  ISETP.GE.AND P6, PT, R11, RZ, PT ;  /* 0x000000ff0b00720c */ /* 0x000fe20003fc6270 */
[----:B------:R-:W-:Y:S01]  /*1f20*/  @!P0 IMAD.MOV R13, RZ, RZ, -R13 ;  /* 0x000000ffff0d8224 */ /* 0x000fe200078e0a0d */
[----:B------:R-:W-:Y:S01]  /*1f30*/  ISETP.GE.AND P0, PT, R25, RZ, PT ;  /* 0x000000ff1900720c */ /* 0x000fe20003f06270 */
[C---:B0-----:R-:W-:Y:S02]  /*1f40*/  IMAD.SHL.U32 R11, R28.reuse, 0x8, RZ ;  /* 0x000000081c0b7824 */ /* 0x041fe400078e00ff */
[----:B------:R-:W-:Y:S02]  /*1f50*/  IMAD.SHL.U32 R25, R28, 0x2, RZ ;  /* 0x000000021c197824 */ /* 0x000fe400078e00ff */
[----:B------:R-:W-:Y:S01]  /*1f60*/  @!P3 IMAD.MOV R14, RZ, RZ, -R14 ;  /* 0x000000ffff0eb224 */ /* 0x000fe200078e0a0e */
[----:B------:R-:W-:Y:S01]  /*1f70*/  ISETP.GT.U32.AND P3, PT, R4, R6, PT ;  /* 0x000000060400720c */ /* 0x000fe20003f64070 */
[----:B------:R-:W-:Y:S01]  /*1f80*/  @!P1 IMAD.IADD R2, R2, 0x1, -R4 ;  /* 0x0000000102029824 */ /* 0x000fe200078e0a04 */
[----:B------:R-:W-:-:S02]  /*1f90*/  ISETP.GE.AND P1, PT, R22, RZ, PT ;  /* 0x000000ff1600720c */ /* 0x000fc40003f26270 */
[----:B------:R-:W-:Y:S02]  /*1fa0*/  LOP3.LUT R22, R28, 0x7, RZ, 0xc0, !PT ;  /* 0x000000071c167812 */ /* 0x000fe400078ec0ff */
[----:B------:R-:W-:Y:S02]  /*1fb0*/  LOP3.LUT R11, R11, 0x30, RZ, 0xc0, !PT ;  /* 0x000000300b0b7812 */ /* 0x000fe400078ec0ff */
[----:B------:R-:W-:Y:S01]  /*1fc0*/  LOP3.LUT R26, R25, 0x10, RZ, 0xc0, !PT ;  /* 0x00000010191a7812 */ /* 0x000fe200078ec0ff */
[----:B------:R-:W-:Y:S01]  /*1fd0*/  @!P4 IMAD.IADD R3, R3, 0x1, -R4 ;  /* 0x000000010303c824 */ /* 0x000fe200078e0a04 */
[----:B------:R-:W-:Y:S01]  /*1fe0*/  ISETP.GE.AND P4, PT, R23, RZ, PT ;  /* 0x000000ff1700720c */ /* 0x000fe20003f86270 */
[C---:B------:R-:W-:Y:S02]  /*1ff0*/  IMAD R11, R22.reuse, 0x40, R11 ;  /* 0x00000040160b7824 */ /* 0x040fe400078e020b */
[----:B------:R-:W-:Y:S01]  /*2000*/  IMAD R23, R22, 0x410, RZ ;  /* 0x0000041016177824 */ /* 0x000fe200078e02ff */
[----:B------:R-:W-:-:S02]  /*2010*/  LOP3.LUT R22, R26, 0x20, R28, 0xf8, !PT ;  /* 0x000000201a167812 */ /* 0x000fc400078ef81c */
[----:B------:R-:W0:Y:S01]  /*2020*/  S2R R26, SR_TID.X ;  /* 0x00000000001a7919 */ /* 0x000e220000002100 */
[----:B------:R-:W-:Y:S01]  /*2030*/  @!P2 IMAD.MOV R12, RZ, RZ, -R12 ;  /* 0x000000ffff0ca224 */ /* 0x000fe200078e0a0c */
[----:B------:R-:W-:Y:S01]  /*2040*/  ISETP.GT.U32.AND P2, PT, R4, R2, PT ;  /* 0x000000020400720c */ /* 0x000fe20003f44070 */
[----:B------:R-:W-:-:S05]  /*2050*/  @!P3 IMAD.IADD R6, R6, 0x1, -R4 ;  /* 0x000000010606b824 */ /* 0x000fca00078e0a04 */
[----:B------:R-:W-:Y:S01]  /*2060*/  ISETP.GT.U32.AND P3, PT, R4, R6, PT ;  /* 0x000000060400720c */ /* 0x000fe20003f64070 */
[----:B------:R-:W-:Y:S01]  /*2070*/  @!P0 IMAD.MOV R10, RZ, RZ, -R10 ;  /* 0x000000ffff0a8224 */ /* 0x000fe200078e0a0a */
[----:B------:R-:W-:-:S05]  /*2080*/  ISETP.NE.AND P0, PT, RZ, c[0x0][0x17c], PT ;  /* 0x00005f00ff007a0c */ /* 0x000fca0003f05270 */
[----:B------:R-:W-:Y:S01]  /*2090*/  @!P2 IMAD.IADD R2, R2, 0x1, -R4 ;  /* 0x000000010202a824 */ /* 0x000fe200078e0a04 */
[----:B------:R-:W-:-:S05]  /*20a0*/  ISETP.GE.AND P2, PT, R24, RZ, PT ;  /* 0x000000ff1800720c */ /* 0x000fca0003f46270 */
[----:B------:R-:W-:Y:S01]  /*20b0*/  @!P3 IMAD.IADD R6, R6, 0x1, -R4 ;  /* 0x000000010606b824 */ /* 0x000fe200078e0a04 */
[----:B------:R-:W-:Y:S02]  /*20c0*/  LOP3.LUT R4, RZ, c[0x0][0x17c], RZ, 0x33, !PT ;  /* 0x00005f00ff047a12 */ /* 0x000fe400078e33ff */
[----:B0-----:R-:W-:Y:S02]  /*20d0*/  LOP3.LUT R29, R26, 0x1f, RZ, 0xc0, !PT ;  /* 0x0000001f1a1d7812 */ /* 0x001fe400078ec0ff */
[----:B------:R-:W-:Y:S02]  /*20e0*/  LOP3.LUT R28, R23, R22, RZ, 0x3c, !PT ;  /* 0x00000016171c7212 */ /* 0x000fe400078e3cff */
[----:B------:R-:W-:Y:S01]  /*20f0*/  LOP3.LUT R11, R11, 0x30, R25, 0x78, !PT ;  /* 0x000000300b0b7812 */ /* 0x000fe200078e7819 */
[----:B------:R-:W-:Y:S01]  /*2100*/  IMAD R23, R29, c[0x0][0x18c], RZ ;  /* 0x000063001d177a24 */ /* 0x000fe200078e02ff */
[C---:B------:R-:W-:Y:S02]  /*2110*/  SEL R21, R4.reuse, R21, !P0 ;  /* 0x0000001504157207 */ /* 0x040fe40004000000 */
[----:B------:R-:W-:-:S02]  /*2120*/  SEL R20, R4, R20, !P0 ;  /* 0x0000001404147207 */ /* 0x000fc40004000000 */
[C---:B------:R-:W-:Y:S01]  /*2130*/  SEL R19, R4.reuse, R19, !P0 ;  /* 0x0000001304137207 */ /* 0x040fe20004000000 */
[----:B------:R-:W-:Y:S01]  /*2140*/  STL [R1+0x107c], R28 ;  /* 0x00107c1c01007387 */ /* 0x000fe20000100800 */
[----:B------:R-:W-:Y:S01]  /*2150*/  @!P6 IMAD.MOV R9, RZ, RZ, -R9 ;  /* 0x000000ffff09e224 */ /* 0x000fe200078e0a09 */
[----:B------:R-:W-:Y:S01]  /*2160*/  SEL R18, R4, R18, !P0 ;  /* 0x0000001204127207 */ /* 0x000fe20004000000 */
[----:B------:R-:W-:Y:S01]  /*2170*/  @!P1 IMAD.MOV R7, RZ, RZ, -R7 ;  /* 0x000000ffff079224 */ /* 0x000fe200078e0a07 */
[----:B------:R0:W-:Y:S01]  /*2180*/  STL [R1+0x7e8], R11 ;  /* 0x0007e80b01007387 */ /* 0x0001e20000100800 */
[----:B------:R-:W-:Y:S02]  /*2190*/  @!P4 IMAD.MOV R3, RZ, RZ, -R3 ;  /* 0x000000ffff03c224 */ /* 0x000fe400078e0a03 */
[----:B------:R-:W-:Y:S02]  /*21a0*/  @!P2 IMAD.MOV R2, RZ, RZ, -R2 ;  /* 0x000000ffff02a224 */ /* 0x000fe400078e0a02 */
[----:B------:R-:W-:-:S02]  /*21b0*/  @!P5 IMAD.MOV R6, RZ, RZ, -R6 ;  /* 0x000000ffff06d224 */ /* 0x000fc400078e0a06 */
[----:B------:R-:W-:Y:S01]  /*21c0*/  IMAD R21, R21, c[0x0][0x190], RZ ;  /* 0x0000640015157a24 */ /* 0x000fe200078e02ff */
[----:B------:R-:W-:Y:S01]  /*21d0*/  SEL R17, R4, R17, !P0 ;  /* 0x0000001104117207 */ /* 0x000fe20004000000 */
[----:B------:R-:W-:Y:S01]  /*21e0*/  IMAD R20, R20, c[0x0][0x190], RZ ;  /* 0x0000640014147a24 */ /* 0x000fe200078e02ff */
[----:B0-----:R-:W-:Y:S01]  /*21f0*/  LEA R11, P3, R23, c[0x0][0x168], 0x1 ;  /* 0x00005a00170b7a11 */ /* 0x001fe200078608ff */
[----:B------:R-:W-:Y:S01]  /*2200*/  IMAD R19, R19, c[0x0][0x190], RZ ;  /* 0x0000640013137a24 */ /* 0x000fe200078e02ff */
[----:B------:R-:W-:Y:S01]  /*2210*/  SEL R16, R4, R16, !P0 ;  /* 0x0000001004107207 */ /* 0x000fe20004000000 */
[----:B------:R-:W-:Y:S01]  /*2220*/  IMAD R18, R18, c[0x0][0x190], RZ ;  /* 0x0000640012127a24 */ /* 0x000fe200078e02ff */
[C---:B------:R-:W-:Y:S02]  /*2230*/  SEL R15, R4.reuse, R15, !P0 ;  /* 0x0000000f040f7207 */ /* 0x040fe40004000000 */
[C---:B------:R-:W-:Y:S02]  /*2240*/  SEL R14, R4.reuse, R14, !P0 ;  /* 0x0000000e040e7207 */ /* 0x040fe40004000000 */
[----:B------:R-:W-:-:S02]  /*2250*/  SEL R13, R4, R13, !P0 ;  /* 0x0000000d040d7207 */ /* 0x000fc40004000000 */
[C---:B------:R-:W-:Y:S02]  /*2260*/  SEL R12, R4.reuse, R12, !P0 ;  /* 0x0000000c040c7207 */ /* 0x040fe40004000000 */
[C---:B------:R-:W-:Y:S02]  /*2270*/  SEL R10, R4.reuse, R10, !P0 ;  /* 0x0000000a040a7207 */ /* 0x040fe40004000000 */
[C---:B------:R-:W-:Y:S02]  /*2280*/  SEL R9, R4.reuse, R9, !P0 ;  /* 0x0000000904097207 */ /* 0x040fe40004000000 */
[C---:B------:R-:W-:Y:S02]  /*2290*/  SEL R7, R4.reuse, R7, !P0 ;  /* 0x0000000704077207 */ /* 0x040fe40004000000 */
[C---:B------:R-:W-:Y:S02]  /*22a0*/  SEL R3, R4.reuse, R3, !P0 ;  /* 0x0000000304037207 */ /* 0x040fe40004000000 */
[----:B------:R-:W-:-:S02]  /*22b0*/  SEL R2, R4, R2, !P0 ;  /* 0x0000000204027207 */ /* 0x000fc40004000000 */
[----:B------:R-:W-:Y:S02]  /*22c0*/  SEL R6, R4, R6, !P0 ;  /* 0x0000000604067207 */ /* 0x000fe40004000000 */
[-C--:B------:R-:W-:Y:S01]  /*22d0*/  LEA R24, P1, R21, R11.reuse, 0x1 ;  /* 0x0000000b15187211 */ /* 0x080fe200078208ff */
[----:B------:R-:W-:Y:S01]  /*22e0*/  IMAD R17, R17, c[0x0][0x190], RZ ;  /* 0x0000640011117a24 */ /* 0x000fe200078e02ff */
[----:B------:R-:W-:Y:S02]  /*22f0*/  LEA.HI.X.SX32 R4, R23, c[0x0][0x16c], 0x1, P3 ;  /* 0x00005b0017047a11 */ /* 0x000fe400018f0eff */
[-C--:B------:R-:W-:Y:S01]  /*2300*/  LEA R25, P2, R20, R11.reuse, 0x1 ;  /* 0x0000000b14197211 */ /* 0x080fe200078408ff */
[----:B------:R-:W-:Y:S01]  /*2310*/  IMAD R16, R16, c[0x0][0x190], RZ ;  /* 0x0000640010107a24 */ /* 0x000fe200078e02ff */
[----:B------:R-:W-:Y:S01]  /*2320*/  LEA R23, P3, R19, R11, 0x1 ;  /* 0x0000000b13177211 */ /* 0x000fe200078608ff */
[----:B------:R0:W-:Y:S01]  /*2330*/  STL [R1+0xf8c], R24 ;  /* 0x000f8c1801007387 */ /* 0x0001e20000100800 */
[----:B------:R-:W-:-:S03]  /*2340*/  IMAD R15, R15, c[0x0][0x190], RZ ;  /* 0x000064000f0f7a24 */ /* 0x000fc600078e02ff */
[----:B------:R1:W-:Y:S01]  /*2350*/  STL [R1+0xf94], R25 ;  /* 0x000f941901007387 */ /* 0x0003e20000100800 */
[----:B------:R-:W-:-:S03]  /*2360*/  IMAD R14, R14, c[0x0][0x190], RZ ;  /* 0x000064000e0e7a24 */ /* 0x000fc600078e02ff */
[----:B------:R2:W-:Y:S01]  /*2370*/  STL [R1+0xfa4], R23 ;  /* 0x000fa41701007387 */ /* 0x0005e20000100800 */
[-C--:B0-----:R-:W-:Y:S02]  /*2380*/  LEA R24, P4, R18, R11.reuse, 0x1 ;  /* 0x0000000b12187211 */ /* 0x081fe400078808ff */
[----:B-1----:R-:W-:-:S03]  /*2390*/  LEA R25, P5, R17, R11, 0x1 ;  /* 0x0000000b11197211 */ /* 0x002fc600078a08ff */
[----:B------:R0:W-:Y:S01]  /*23a0*/  STL [R1+0xfc4], R24 ;  /* 0x000fc41801007387 */ /* 0x0001e20000100800 */
[----:B--2---:R-:W-:-:S03]  /*23b0*/  LEA R23, P6, R16, R11, 0x1 ;  /* 0x0000000b10177211 */ /* 0x004fc600078c08ff */
[----:B------:R-:W-:Y:S01]  /*23c0*/  STL [R1+0xfd4], R25 ;  /* 0x000fd41901007387 */ /* 0x000fe20000100800 */
[----:B------:R-:W-:-:S03]  /*23d0*/  LEA.HI.X.SX32 R21, R21, R4, 0x1, P1 ;  /* 0x0000000415157211 */ /* 0x000fc600008f0eff */
[----:B------:R1:W-:Y:S01]  /*23e0*/  STL [R1+0xfdc], R23 ;  /* 0x000fdc1701007387 */ /* 0x0003e20000100800 */
[-C--:B0-----:R-:W-:Y:S01]  /*23f0*/  LEA R24, P0, R15, R11.reuse, 0x1 ;  /* 0x0000000b0f187211 */ /* 0x081fe200078008ff */
[----:B------:R-:W-:Y:S01]  /*2400*/  IMAD R13, R13, c[0x0][0x190], RZ ;  /* 0x000064000d0d7a24 */ /* 0x000fe200078e02ff */
[----:B------:R-:W-:Y:S01]  /*2410*/  LEA.HI.X.SX32 R20, R20, R4, 0x1, P2 ;  /* 0x0000000414147211 */ /* 0x000fe200010f0eff */
[----:B------:R-:W-:Y:S02]  /*2420*/  IMAD R12, R12, c[0x0][0x190], RZ ;  /* 0x000064000c0c7a24 */ /* 0x000fe400078e02ff */
[----:B------:R0:W-:Y:S01]  /*2430*/  STL [R1+0xfe4], R24 ;  /* 0x000fe41801007387 */ /* 0x0001e20000100800 */
[----:B-1----:R-:W-:-:S03]  /*2440*/  LEA R23, P1, R14, R11, 0x1 ;  /* 0x0000000b0e177211 */ /* 0x002fc600078208ff */
[----:B------:R1:W-:Y:S04]  /*2450*/  STL [R1+0x7f4], R21 ;  /* 0x0007f41501007387 */ /* 0x0003e80000100800 */
[----:B------:R-:W-:Y:S01]  /*2460*/  STL [R1+0x1030], R23 ;  /* 0x0010301701007387 */ /* 0x000fe20000100800 */
[----:B------:R-:W-:-:S03]  /*2470*/  IMAD R10, R10, c[0x0][0x190], RZ ;  /* 0x000064000a0a7a24 */ /* 0x000fc600078e02ff */
[----:B0-----:R-:W2:Y:S01]  /*2480*/  LDL.LU R24, [R1] ;  /* 0x0000000001187983 */ /* 0x001ea20000300800 */
[----:B-1----:R-:W-:-:S03]  /*2490*/  LEA R21, P2, R13, R11, 0x1 ;  /* 0x0000000b0d157211 */ /* 0x002fc600078408ff */
[----:B------:R0:W-:Y:S01]  /*24a0*/  STL [R1+0xf90], R20 ;  /* 0x000f901401007387 */ /* 0x0001e20000100800 */
[-C--:B------:R-:W-:Y:S01]  /*24b0*/  LEA.HI.X.SX32 R18, R18, R4.reuse, 0x1, P4 ;  /* 0x0000000412127211 */ /* 0x080fe200020f0eff */
[----:B------:R-:W-:Y:S02]  /*24c0*/  IMAD R9, R9, c[0x0][0x190], RZ ;  /* 0x0000640009097a24 */ /* 0x000fe400078e02ff */
[----:B------:R-:W-:Y:S01]  /*24d0*/  STL [R1+0x102c], R21 ;  /* 0x00102c1501007387 */ /* 0x000fe20000100800 */
[----:B0-----:R-:W-:Y:S02]  /*24e0*/  LEA.HI.X.SX32 R20, R19, R4, 0x1, P3 ;  /* 0x0000000413147211 */ /* 0x001fe400018f0eff */
[-C--:B------:R-:W-:Y:S01]  /*24f0*/  LEA R19, P3, R12, R11.reuse, 0x1 ;  /* 0x0000000b0c137211 */ /* 0x080fe200078608ff */
[----:B------:R-:W-:Y:S02]  /*2500*/  IMAD R7, R7, c[0x0][0x190], RZ ;  /* 0x0000640007077a24 */ /* 0x000fe400078e02ff */
[----:B------:R0:W-:Y:S04]  /*2510*/  STL [R1+0xfa0], R20 ;  /* 0x000fa01401007387 */ /* 0x0001e80000100800 */
[----:B------:R1:W-:Y:S04]  /*2520*/  STL [R1+0x1028], R19 ;  /* 0x0010281301007387 */ /* 0x0003e80000100800 */
[----:B------:R3:W-:Y:S01]  /*2530*/  STL [R1+0xfb8], R18 ;  /* 0x000fb81201007387 */ /* 0x0007e20000100800 */
[----:B0-----:R-:W-:-:S02]  /*2540*/  LEA R20, P4, R10, R11, 0x1 ;  /* 0x0000000b0a147211 */ /* 0x001fc400078808ff */
[-C--:B-1----:R-:W-:Y:S01]  /*2550*/  LEA.HI.X.SX32 R19, R17, R4.reuse, 0x1, P5 ;  /* 0x0000000411137211 */ /* 0x082fe200028f0eff */
[----:B------:R-:W-:Y:S01]  /*2560*/  IMAD R3, R3, c[0x0][0x190], RZ ;  /* 0x0000640003037a24 */ /* 0x000fe200078e02ff */
[-C--:B------:R-:W-:Y:S02]  /*2570*/  LEA.HI.X.SX32 R17, R16, R4.reuse, 0x1, P6 ;  /* 0x0000000410117211 */ /* 0x080fe400030f0eff */
[-C--:B---3--:R-:W-:Y:S01]  /*2580*/  LEA R18, P5, R9, R11.reuse, 0x1 ;  /* 0x0000000b09127211 */ /* 0x088fe200078a08ff */
[----:B------:R-:W-:Y:S01]  /*2590*/  STL [R1+0x1024], R20 ;  /* 0x0010241401007387 */ /* 0x000fe20000100800 */
[----:B------:R-:W-:Y:S01]  /*25a0*/  LEA R16, P6, R7, R11, 0x1 ;  /* 0x0000000b07107211 */ /* 0x000fe200078c08ff */
[----:B------:R-:W-:Y:S01]  /*25b0*/  IMAD R2, R2, c[0x0][0x190], RZ ;  /* 0x0000640002027a24 */ /* 0x000fe200078e02ff */
[----:B------:R-:W-:Y:S01]  /*25c0*/  LEA.HI.X.SX32 R15, R15, R4, 0x1, P0 ;  /* 0x000000040f0f7211 */ /* 0x000fe200000f0eff */
[----:B------:R0:W-:Y:S01]  /*25d0*/  STL [R1+0xfc8], R19 ;  /* 0x000fc81301007387 */ /* 0x0001e20000100800 */
[----:B------:R-:W-:-:S03]  /*25e0*/  IMAD R8, R8, c[0x0][0x184], RZ ;  /* 0x0000610008087a24 */ /* 0x000fc600078e02ff */
[----:B------:R-:W-:Y:S01]  /*25f0*/  STL [R1+0x1020], R18 ;  /* 0x0010201201007387 */ /* 0x000fe20000100800 */
[----:B------:R-:W-:-:S03]  /*2600*/  IMAD R6, R6, c[0x0][0x190], RZ ;  /* 0x0000640006067a24 */ /* 0x000fc600078e02ff */
[----:B0-----:R-:W3:Y:S04]  /*2610*/  LDL.LU R19, [R1+0x4] ;  /* 0x0000040001137983 */ /* 0x001ee80000300800 */
[----:B------:R0:W-:Y:S01]  /*2620*/  STL [R1+0xfd8], R17 ;  /* 0x000fd81101007387 */ /* 0x0001e20000100800 */
[----:B------:R-:W-:-:S03]  /*2630*/  IMAD.MOV.U32 R29, RZ, RZ, 0x1f ;  /* 0x0000001fff1d7424 */ /* 0x000fc600078e00ff */
[----:B------:R1:W-:Y:S04]  /*2640*/  STL [R1+0x101c], R16 ;  /* 0x00101c1001007387 */ /* 0x0003e80000100800 */
[----:B------:R4:W-:Y:S01]  /*2650*/  STL [R1+0xfe0], R15 ;  /* 0x000fe00f01007387 */ /* 0x0009e20000100800 */
[-C--:B0-----:R-:W-:Y:S02]  /*2660*/  LEA R17, P0, R3, R11.reuse, 0x1 ;  /* 0x0000000b03117211 */ /* 0x081fe400078008ff */
[-C--:B-1----:R-:W-:Y:S02]  /*2670*/  LEA.HI.X.SX32 R16, R14, R4.reuse, 0x1, P1 ;  /* 0x000000040e107211 */ /* 0x082fe400008f0eff */
[----:B------:R-:W-:Y:S02]  /*2680*/  LEA.HI.X.SX32 R14, R13, R4, 0x1, P2 ;  /* 0x000000040d0e7211 */ /* 0x000fe400010f0eff */
[----:B----4-:R-:W-:Y:S01]  /*2690*/  LEA R15, P1, R2, R11, 0x1 ;  /* 0x0000000b020f7211 */ /* 0x010fe200078208ff */
[----:B------:R-:W-:Y:S01]  /*26a0*/  STL [R1+0x1018], R17 ;  /* 0x0010181101007387 */ /* 0x000fe20000100800 */
[----:B------:R-:W-:-:S02]  /*26b0*/  LEA R28, P2, R8, c[0x0][0x160], 0x1 ;  /* 0x00005800081c7a11 */ /* 0x000fc400078408ff */
[-C--:B------:R-:W-:Y:S01]  /*26c0*/  LEA.HI.X.SX32 R13, R12, R4.reuse, 0x1, P3 ;  /* 0x000000040c0d7211 */ /* 0x080fe200018f0eff */
[----:B------:R0:W-:Y:S01]  /*26d0*/  STL [R1+0x100c], R16 ;  /* 0x00100c1001007387 */ /* 0x0001e20000100800 */
[----:B------:R-:W-:Y:S01]  /*26e0*/  LEA R11, P3, R6, R11, 0x1 ;  /* 0x0000000b060b7211 */ /* 0x000fe200078608ff */
[----:B------:R-:W-:Y:S01]  /*26f0*/  IMAD R22, R29, c[0x0][0x188], RZ ;  /* 0x000062001d167a24 */ /* 0x000fe200078e02ff */
[-C--:B------:R-:W-:Y:S01]  /*2700*/  LEA.HI.X.SX32 R12, R10, R4.reuse, 0x1, P4 ;  /* 0x000000040a0c7211 */ /* 0x080fe200020f0eff */
[----:B------:R-:W-:Y:S01]  /*2710*/  STL [R1+0x1014], R15 ;  /* 0x0010140f01007387 */ /* 0x000fe20000100800 */
[----:B------:R-:W-:Y:S02]  /*2720*/  LEA.HI.X.SX32 R29, R8, c[0x0][0x164], 0x1, P2 ;  /* 0x00005900081d7a11 */ /* 0x000fe400010f0eff */
[-C--:B------:R-:W-:Y:S01]  /*2730*/  LEA.HI.X.SX32 R8, R9, R4.reuse, 0x1, P5 ;  /* 0x0000000409087211 */ /* 0x080fe200028f0eff */
[----:B------:R-:W-:Y:S01]  /*2740*/  STL [R1+0x1010], R14 ;  /* 0x0010100e01007387 */ /* 0x000fe20000100800 */
[----:B------:R-:W-:-:S03]  /*2750*/  LEA.HI.X.SX32 R7, R7, R4, 0x1, P6 ;  /* 0x0000000407077211 */ /* 0x000fc600030f0eff */
[----:B------:R-:W-:Y:S04]  /*2760*/  STL [R1+0xfe8], R13 ;  /* 0x000fe80d01007387 */ /* 0x000fe80000100800 */
[----:B0-----:R-:W4:Y:S04]  /*2770*/  LDL.LU R16, [R1+0x8] ;  /* 0x0000080001107983 */ /* 0x001f280000300800 */
[----:B------:R-:W-:Y:S04]  /*2780*/  STL [R1+0x1008], R11 ;  /* 0x0010080b01007387 */ /* 0x000fe80000100800 */
[----:B------:R-:W-:Y:S04]  /*2790*/  STL [R1+0x1004], R12 ;  /* 0x0010040c01007387 */ /* 0x000fe80000100800 */
[----:B------:R-:W5:Y:S04]  /*27a0*/  LDL.LU R17, [R1+0xc] ;  /* 0x00000c0001117983 */ /* 0x000f680000300800 */
[----:B------:R-:W-:Y:S04]  /*27b0*/  STL [R1+0xfec], R8 ;  /* 0x000fec0801007387 */ /* 0x000fe80000100800 */
[----:B------:R0:W-:Y:S04]  /*27c0*/  STL [R1+0xff0], R7 ;  /* 0x000ff00701007387 */ /* 0x0001e80000100800 */
[----:B------:R-:W5:Y:S01]  /*27d0*/  LDL.LU R23, [R1+0x10] ;  /* 0x0000100001177983 */ /* 0x000f620000300800 */
[----:B------:R-:W-:Y:S01]  /*27e0*/  IMAD R5, R5, c[0x0][0x184], RZ ;  /* 0x0000610005057a24 */ /* 0x000fe200078e02ff */
[-C--:B------:R-:W-:Y:S01]  /*27f0*/  LEA.HI.X.SX32 R3, R3, R4.reuse, 0x1, P0 ;  /* 0x0000000403037211 */ /* 0x080fe200000f0eff */
[----:B------:R-:W-:Y:S01]  /*2800*/  IMAD R0, R0, c[0x0][0x184], RZ ;  /* 0x0000610000007a24 */ /* 0x000fe200078e02ff */
[----:B------:R-:W-:Y:S01]  /*2810*/  STL.64 [R1+0x490], R28 ;  /* 0x0004901c01007387 */ /* 0x000fe20000100a00 */
[----:B------:R-:W-:-:S02]  /*2820*/  LEA.HI.X.SX32 R6, R6, R4, 0x1, P3 ;  /* 0x0000000406067211 */ /* 0x000fc400018f0eff */
[C---:B------:R-:W-:Y:S01]  /*2830*/  LEA R10, P4, R5.reuse, c[0x0][0x160], 0x1 ;  /* 0x00005800050a7a11 */ /* 0x040fe200078808ff */
[----:B------:R1:W-:Y:S01]  /*2840*/  STL [R1+0xff8], R3 ;  /* 0x000ff80301007387 */ /* 0x0003e20000100800 */
[----:B0-----:R-:W-:Y:S02]  /*2850*/  LEA.HI.X.SX32 R7, R2, R4, 0x1, P1 ;  /* 0x0000000402077211 */ /* 0x001fe400008f0eff */
[----:B------:R-:W-:-:S03]  /*2860*/  LEA.HI.X.SX32 R11, R5, c[0x0][0x164], 0x1, P4 ;  /* 0x00005900050b7a11 */ /* 0x000fc600020f0eff */
[----:B------:R-:W-:Y:S01]  /*2870*/  STL [R1+0x1000], R7 ;  /* 0x0010000701007387 */ /* 0x000fe20000100800 */
[----:B-1----:R-:W-:-:S03]  /*2880*/  IMAD.WIDE R2, R22, 0x2, R28 ;  /* 0x0000000216027825 */ /* 0x002fc600078e021c */
[----:B------:R-:W-:Y:S04]  /*2890*/  STL [R1+0xffc], R6 ;  /* 0x000ffc0601007387 */ /* 0x000fe80000100800 */
[----:B------:R-:W-:Y:S04]  /*28a0*/  STL [R1+0xff4], R2 ;  /* 0x000ff40201007387 */ /* 0x000fe80000100800 */
[----:B------:R0:W-:Y:S04]  /*28b0*/  STL [R1+0xfcc], R3 ;  /* 0x000fcc0301007387 */ /* 0x0001e80000100800 */
[----:B------:R-:W-:Y:S01]  /*28c0*/  STL.64 [R1+0x488], R10 ;  /* 0x0004880a01007387 */ /* 0x000fe20000100a00 */
[----:B0-----:R-:W-:-:S04]  /*28d0*/  IMAD.WIDE R2, R22, 0x2, R10 ;  /* 0x0000000216027825 */ /* 0x001fc800078e020a */
[----:B------:R-:W-:Y:S02]  /*28e0*/  IMAD.MOV.U32 R12, RZ, RZ, c[0x0][0x188] ;  /* 0x00006200ff0c7624 */ /* 0x000fe400078e00ff */
[----:B--2---:R-:W-:Y:S01]  /*28f0*/  IMAD R4, R24, c[0x0][0x184], RZ ;  /* 0x0000610018047a24 */ /* 0x004fe200078e02ff */
[----:B------:R-:W-:-:S04]  /*2900*/  LEA R24, P0, R0, c[0x0][0x160], 0x1 ;  /* 0x0000580000187a11 */ /* 0x000fc800078008ff */
[----:B------:R-:W-:Y:S02]  /*2910*/  LEA R20, P1, R4, c[0x0][0x160], 0x1 ;  /* 0x0000580004147a11 */ /* 0x000fe400078208ff */
[----:B------:R-:W-:Y:S02]  /*2920*/  LEA.HI.X.SX32 R25, R0, c[0x0][0x164], 0x1, P0 ;  /* 0x0000590000197a11 */ /* 0x000fe400000f0eff */
[----:B------:R-:W-:-:S03]  /*2930*/  LEA.HI.X.SX32 R21, R4, c[0x0][0x164], 0x1, P1 ;  /* 0x0000590004157a11 */ /* 0x000fc600008f0eff */
[C---:B------:R-:W-:Y:S01]  /*2940*/  IMAD.WIDE R4, R22.reuse, 0x2, R24 ;  /* 0x0000000216047825 */ /* 0x040fe200078e0218 */
[----:B------:R-:W-:Y:S04]  /*2950*/  STL.64 [R1+0x480], R24 ;  /* 0x0004801801007387 */ /* 0x000fe80000100a00 */
[----:B------:R-:W-:Y:S04]  /*2960*/  STL [R1+0xfd0], R2 ;  /* 0x000fd00201007387 */ /* 0x000fe80000100800 */
[----:B------:R0:W-:Y:S04]  /*2970*/  STL [R1+0xfbc], R3 ;  /* 0x000fbc0301007387 */ /* 0x0001e80000100800 */
[----:B------:R-:W-:Y:S04]  /*2980*/  STL.64 [R1+0x478], R20 ;  /* 0x0004781401007387 */ /* 0x000fe80000100a00 */
[----:B------:R-:W-:Y:S01]  /*2990*/  STL [R1+0xfc0], R4 ;  /* 0x000fc00401007387 */ /* 0x000fe20000100800 */
[----:B0-----:R-:W-:-:S03]  /*29a0*/  IMAD.WIDE R2, R22, 0x2, R20 ;  /* 0x0000000216027825 */ /* 0x001fc600078e0214 */
[----:B------:R-:W-:Y:S04]  /*29b0*/  STL [R1+0xfb0], R5 ;  /* 0x000fb00501007387 */ /* 0x000fe80000100800 */
[----:B------:R-:W-:Y:S01]  /*29c0*/  STL [R1+0xfb4], R2 ;  /* 0x000fb40201007387 */ /* 0x000fe20000100800 */
[----:B---3--:R-:W-:-:S05]  /*29d0*/  IMAD R0, R19, c[0x0][0x184], RZ ;  /* 0x0000610013007a24 */ /* 0x008fca00078e02ff */
[----:B------:R-:W-:-:S04]  /*29e0*/  LEA R18, P0, R0, c[0x0][0x160], 0x1 ;  /* 0x0000580000127a11 */ /* 0x000fc800078008ff */
[----:B------:R-:W-:Y:S01]  /*29f0*/  LEA.HI.X.SX32 R19, R0, c[0x0][0x164], 0x1, P0 ;  /* 0x0000590000137a11 */ /* 0x000fe200000f0eff */
[----:B------:R0:W-:Y:S04]  /*2a00*/  STL [R1+0xfa8], R3 ;  /* 0x000fa80301007387 */ /* 0x0001e80000100800 */
[----:B------:R-:W-:Y:S01]  /*2a10*/  STL.64 [R1+0x470], R18 ;  /* 0x0004701201007387 */ /* 0x000fe20000100a00 */
[----:B0-----:R-:W-:-:S05]  /*2a20*/  IMAD.WIDE R2, R22, 0x2, R18 ;  /* 0x0000000216027825 */ /* 0x001fca00078e0212 */
[----:B------:R-:W-:Y:S04]  /*2a30*/  STL [R1+0xfac], R2 ;  /* 0x000fac0201007387 */ /* 0x000fe80000100800 */
[----:B------:R0:W-:Y:S01]  /*2a40*/  STL [R1+0xf98], R3 ;  /* 0x000f980301007387 */ /* 0x0001e20000100800 */
[----:B----4-:R-:W-:-:S05]  /*2a50*/  IMAD R5, R16, c[0x0][0x184], RZ ;  /* 0x0000610010057a24 */ /* 0x010fca00078e02ff */
[----:B------:R-:W-:Y:S01]  /*2a60*/  LEA R16, P0, R5, c[0x0][0x160], 0x1 ;  /* 0x0000580005107a11 */ /* 0x000fe200078008ff */
[----:B-----5:R-:W-:-:S03]  /*2a70*/  IMAD R0, R17, c[0x0][0x184], RZ ;  /* 0x0000610011007a24 */ /* 0x020fc600078e02ff */
[----:B------:R-:W-:Y:S02]  /*2a80*/  LEA.HI.X.SX32 R17, R5, c[0x0][0x164], 0x1, P0 ;  /* 0x0000590005117a11 */ /* 0x000fe400000f0eff */
[----:B------:R-:W-:Y:S01]  /*2a90*/  LEA R14, P1, R0, c[0x0][0x160], 0x1 ;  /* 0x00005800000e7a11 */ /* 0x000fe200078208ff */
[----:B------:R-:W-:-:S05]  /*2aa0*/  IMAD R4, R23, c[0x0][0x184], RZ ;  /* 0x0000610017047a24 */ /* 0x000fca00078e02ff */
[----:B------:R-:W-:Y:S02]  /*2ab0*/  LEA R6, P2, R4, c[0x0][0x160], 0x1 ;  /* 0x0000580004067a11 */ /* 0x000fe400078408ff */
[----:B------:R-:W-:Y:S02]  /*2ac0*/  LEA.HI.X.SX32 R15, R0, c[0x0][0x164], 0x1, P1 ;  /* 0x00005900000f7a11 */ /* 0x000fe400008f0eff */
[----:B------:R-:W-:Y:S01]  /*2ad0*/  LEA.HI.X.SX32 R4, R4, c[0x0][0x164], 0x1, P2 ;  /* 0x0000590004047a11 */ /* 0x000fe200010f0eff */
[----:B------:R1:W-:Y:S01]  /*2ae0*/  STL [R1+0x7f0], R6 ;  /* 0x0007f00601007387 */ /* 0x0003e20000100800 */
[----:B0-----:R-:W-:-:S03]  /*2af0*/  IMAD.WIDE R2, R22, 0x2, R16 ;  /* 0x0000000216027825 */ /* 0x001fc600078e0210 */
[----:B------:R-:W-:Y:S01]  /*2b00*/  STL.64 [R1+0x4a0], R16 ;  /* 0x0004a01001007387 */ /* 0x000fe20000100a00 */
[----:B------:R-:W-:Y:S02]  /*2b10*/  IMAD.MOV.U32 R8, RZ, RZ, R6 ;  /* 0x000000ffff087224 */ /* 0x000fe400078e0006 */
[----:B------:R-:W-:Y:S01]  /*2b20*/  IMAD.MOV.U32 R9, RZ, RZ, R4 ;  /* 0x000000ffff097224 */ /* 0x000fe200078e0004 */
[----:B------:R-:W-:Y:S01]  /*2b30*/  STL.64 [R1+0x498], R14 ;  /* 0x0004980e01007387 */ /* 0x000fe20000100a00 */
[----:B-1----:R-:W-:-:S03]  /*2b40*/  IMAD.WIDE R6, R22, 0x2, R14 ;  /* 0x0000000216067825 */ /* 0x002fc600078e020e */
[----:B------:R0:W-:Y:S01]  /*2b50*/  STL [R1+0x7ec], R4 ;  /* 0x0007ec0401007387 */ /* 0x0001e20000100800 */
[----:B------:R-:W-:-:S03]  /*2b60*/  IMAD R0, R12, 0x1e, RZ ;  /* 0x0000001e0c007824 */ /* 0x000fc600078e02ff */
[----:B------:R-:W-:Y:S01]  /*2b70*/  STL [R1+0xf9c], R2 ;  /* 0x000f9c0201007387 */ /* 0x000fe20000100800 */
[----:B------:R-:W-:-:S03]  /*2b80*/  IMAD.MOV.U32 R23, RZ, RZ, R11 ;  /* 0x000000ffff177224 */ /* 0x000fc600078e000b */
[----:B------:R1:W-:Y:S01]  /*2b90*/  STL [R1+0xf84], R3 ;  /* 0x000f840301007387 */ /* 0x0003e20000100800 */
[----:B0-----:R-:W-:-:S03]  /*2ba0*/  IMAD.WIDE R4, R22, 0x2, R8 ;  /* 0x0000000216047825 */ /* 0x001fc600078e0208 */
[----:B------:R-:W-:Y:S01]  /*2bb0*/  STL [R1+0xf88], R6 ;  /* 0x000f880601007387 */ /* 0x000fe20000100800 */
[----:B------:R-:W-:-:S03]  /*2bc0*/  IMAD.MOV.U32 R22, RZ, RZ, R10 ;  /* 0x000000ffff167224 */ /* 0x000fc600078e000a */
[----:B------:R0:W-:Y:S01]  /*2bd0*/  STL [R1+0xf6c], R7 ;  /* 0x000f6c0701007387 */ /* 0x0001e20000100800 */
[----:B-1----:R-:W-:-:S03]  /*2be0*/  IMAD.WIDE R2, R0, 0x2, R28 ;  /* 0x0000000200027825 */ /* 0x002fc600078e021c */
[----:B------:R-:W-:Y:S04]  /*2bf0*/  STL [R1+0xf80], R4 ;  /* 0x000f800401007387 */ /* 0x000fe80000100800 */
[----:B------:R1:W-:Y:S01]  /*2c00*/  STL [R1+0xf78], R5 ;  /* 0x000f780501007387 */ /* 0x0003e20000100800 */
[----:B0-----:R-:W-:-:S03]  /*2c10*/  IMAD.WIDE R6, R0, 0x2, R24 ;  /* 0x0000000200067825 */ /* 0x001fc600078e0218 */
[----:B------:R-:W-:Y:S01]  /*2c20*/  STL [R1+0xf7c], R2 ;  /* 0x000f7c0201007387 */ /* 0x000fe20000100800 */
[----:B-1----:R-:W-:-:S03]  /*2c30*/  IMAD.WIDE R4, R0, 0x2, R22 ;  /* 0x0000000200047825 */ /* 0x002fc600078e0216 */
[----:B------:R0:W-:Y:S04]  /*2c40*/  STL [R1+0xf70], R3 ;  /* 0x000f700301007387 */ /* 0x0001e80000100800 */
[----:B------:R-:W-:Y:S04]  /*2c50*/  STL [R1+0xf74], R4 ;  /* 0x000f740401007387 */ /* 0x000fe80000100800 */
[----:B------:R1:W-:Y:S01]  /*2c60*/  STL [R1+0xf64], R5 ;  /* 0x000f640501007387 */ /* 0x0003e20000100800 */
[----:B0-----:R-:W-:-:S03]  /*2c70*/  IMAD.WIDE R2, R0, 0x2, R20 ;  /* 0x0000000200027825 */ /* 0x001fc600078e0214 */
[----:B------:R-:W-:Y:S04]  /*2c80*/  STL [R1+0xf68], R6 ;  /* 0x000f680601007387 */ /* 0x000fe80000100800 */
[----:B------:R0:W-:Y:S01]  /*2c90*/  STL [R1+0xf4c], R7 ;  /* 0x000f4c0701007387 */ /* 0x0001e20000100800 */
[----:B-1----:R-:W-:-:S03]  /*2ca0*/  IMAD.WIDE R4, R0, 0x2, R18 ;  /* 0x0000000200047825 */ /* 0x002fc600078e0212 */
[----:B------:R-:W-:Y:S04]  /*2cb0*/  STL [R1+0xf60], R2 ;  /* 0x000f600201007387 */ /* 0x000fe80000100800 */
[----:B------:R1:W-:Y:S01]  /*2cc0*/  STL [R1+0xf58], R3 ;  /* 0x000f580301007387 */ /* 0x0003e20000100800 */
[----:B0-----:R-:W-:-:S03]  /*2cd0*/  IMAD.WIDE R6, R0, 0x2, R14 ;  /* 0x0000000200067825 */ /* 0x001fc600078e020e */
[----:B------:R-:W-:Y:S01]  /*2ce0*/  STL [R1+0xf5c], R4 ;  /* 0x000f5c0401007387 */ /* 0x000fe20000100800 */
[----:B------:R-:W-:Y:S02]  /*2cf0*/  IMAD R10, R12, 0x1d, RZ ;  /* 0x0000001d0c0a7824 */ /* 0x000fe400078e02ff */
[C---:B-1----:R-:W-:Y:S01]  /*2d00*/  IMAD.WIDE R2, R0.reuse, 0x2, R16 ;  /* 0x0000000200027825 */ /* 0x042fe200078e0210 */
        /* <DEDUP_REMOVED lines=21> */
[----:B------:R-:W-:-:S03]  /*2e60*/  IMAD R0, R12, 0x1c, RZ ;  /* 0x0000001c0c007824 */ /* 0x000fc600078e02ff */
[----:B------:R-:W-:Y:S01]  /*2e70*/  STL [R1+0xf1c], R4 ;  /* 0x000f1c0401007387 */ /* 0x000fe20000100800 */
[----:B0-----:R-:W-:-:S03]  /*2e80*/  IMAD.WIDE R6, R10, 0x2, R8 ;  /* 0x000000020a067825 */ /* 0x001fc600078e0208 */
[----:B------:R0:W-:Y:S01]  /*2e90*/  STL [R1+0xf10], R5 ;  /* 0x000f100501007387 */ /* 0x0001e20000100800 */
[----:B-1----:R-:W-:-:S05]  /*2ea0*/  IMAD.WIDE R2, R10, 0x2, R16 ;  /* 0x000000020a027825 */ /* 0x002fca00078e0210 */
[----:B------:R-:W-:Y:S01]  /*2eb0*/  STL [R1+0xf14], R2 ;  /* 0x000f140201007387 */ /* 0x000fe20000100800 */
[----:B0-----:R-:W-:-:S03]  /*2ec0*/  IMAD.WIDE R4, R10, 0x2, R14 ;  /* 0x000000020a047825 */ /* 0x001fc600078e020e */
        /* <DEDUP_REMOVED lines=18> */
[----:B------:R-:W-:-:S03]  /*2ff0*/  IMAD R10, R12, 0x1b, RZ ;  /* 0x0000001b0c0a7824 */ /* 0x000fc600078e02ff */
[----:B------:R-:W-:Y:S01]  /*3000*/  STL [R1+0xedc], R4 ;  /* 0x000edc0401007387 */ /* 0x000fe20000100800 */
[----:B-1----:R-:W-:-:S03]  /*3010*/  IMAD.WIDE R6, R0, 0x2, R8 ;  /* 0x0000000200067825 */ /* 0x002fc600078e0208 */
[----:B------:R1:W-:Y:S01]  /*3020*/  STL [R1+0xed0], R5 ;  /* 0x000ed00501007387 */ /* 0x0003e20000100800 */
[----:B0-----:R-:W-:-:S05]  /*3030*/  IMAD.WIDE R2, R0, 0x2, R16 ;  /* 0x0000000200027825 */ /* 0x001fca00078e0210 */
        /* <DEDUP_REMOVED lines=46> */
[----:B------:R-:W-:Y:S01]  /*3320*/  STL [R1+0x810], R4 ;  /* 0x0008100401007387 */ /* 0x000fe20000100800 */
[----:B------:R-:W-:-:S03]  /*3330*/  IMAD R10, R12, 0x19, RZ ;  /* 0x000000190c0a7824 */ /* 0x000fc600078e02ff */
        /* <DEDUP_REMOVED lines=224> */
[----:B------:R-:W-:-:S03]  /*4140*/  IMAD.SHL.U32 R0, R12, 0x10, RZ ;  /* 0x000000100c007824 */ /* 0x000fc600078e00ff */
        /* <DEDUP_REMOVED lines=351> */
[----:B------:R-:W-:Y:S02]  /*5740*/  IMAD.MOV.U32 R11, RZ, RZ, R29 ;  /* 0x000000ffff0b7224 */ /* 0x000fe400078e001d */
[----:B0-----:R-:W-:-:S04]  /*5750*/  IMAD.WIDE R6, R10, 0x2, R8 ;  /* 0x000000020a067825 */ /* 0x001fc800078e0208 */
[----:B-1----:R-:W-:-:S04]  /*5760*/  IMAD.WIDE R4, R10, 0x2, R14 ;  /* 0x000000020a047825 */ /* 0x002fc800078e020e */
[----:B------:R-:W-:Y:S02]  /*5770*/  IMAD.MOV.U32 R10, RZ, RZ, R28 ;  /* 0x000000ffff0a7224 */ /* 0x000fe400078e001c */
[----:B------:R-:W2:Y:S04]  /*5780*/  LDL.LU R28, [R1+0x107c] ;  /* 0x00107c00011c7983 */ /* 0x000ea80000300800 */
[----:B------:R-:W-:Y:S04]  /*5790*/  STL [R1+0xdd8], R2 ;  /* 0x000dd80201007387 */ /* 0x000fe80000100800 */
[----:B------:R0:W-:Y:S04]  /*57a0*/  STL [R1+0xdd4], R3 ;  /* 0x000dd40301007387 */ /* 0x0001e80000100800 */
[----:B------:R-:W-:Y:S04]  /*57b0*/  STL [R1+0xde0], R4 ;  /* 0x000de00401007387 */ /* 0x000fe80000100800 */
[----:B------:R1:W-:Y:S01]  /*57c0*/  STL [R1+0xddc], R5 ;  /* 0x000ddc0501007387 */ /* 0x0003e20000100800 */
[----:B0-----:R-:W-:-:S03]  /*57d0*/  IMAD.WIDE R2, R0, 0x2, R10 ;  /* 0x0000000200027825 */ /* 0x001fc600078e020a */
[----:B------:R-:W-:Y:S04]  /*57e0*/  STL [R1+0xde8], R6 ;  /* 0x000de80601007387 */ /* 0x000fe80000100800 */
[----:B------:R0:W-:Y:S01]  /*57f0*/  STL [R1+0xde4], R7 ;  /* 0x000de40701007387 */ /* 0x0001e20000100800 */
[----:B-1----:R-:W-:-:S03]  /*5800*/  IMAD.WIDE R4, R0, 0x2, R22 ;  /* 0x0000000200047825 */ /* 0x002fc600078e0216 */
[----:B------:R1:W-:Y:S04]  /*5810*/  STL [R1+0xdf0], R2 ;  /* 0x000df00201007387 */ /* 0x0003e80000100800 */
[----:B------:R3:W-:Y:S01]  /*5820*/  STL [R1+0xdec], R3 ;  /* 0x000dec0301007387 */ /* 0x0007e20000100800 */
[----:B0-----:R-:W-:-:S03]  /*5830*/  IMAD.WIDE R6, R0, 0x2, R24 ;  /* 0x0000000200067825 */ /* 0x001fc600078e0218 */
[----:B------:R0:W-:Y:S01]  /*5840*/  STL [R1+0xdf8], R4 ;  /* 0x000df80401007387 */ /* 0x0001e20000100800 */
[----:B-1----:R-:W-:Y:S02]  /*5850*/  IMAD.MOV.U32 R2, RZ, RZ, R10 ;  /* 0x000000ffff027224 */ /* 0x002fe400078e000a */
[----:B---3--:R-:W-:Y:S02]  /*5860*/  IMAD.MOV.U32 R3, RZ, RZ, R11 ;  /* 0x000000ffff037224 */ /* 0x008fe400078e000b */
[----:B------:R-:W-:Y:S01]  /*5870*/  IMAD.WIDE R10, R0, 0x2, R20 ;  /* 0x00000002000a7825 */ /* 0x000fe200078e0214 */
[----:B------:R1:W-:Y:S03]  /*5880*/  STL [R1+0xdf4], R5 ;  /* 0x000df40501007387 */ /* 0x0003e60000100800 */
[----:B0-----:R-:W-:Y:S01]  /*5890*/  IMAD.MOV.U32 R4, RZ, RZ, R2 ;  /* 0x000000ffff047224 */ /* 0x001fe200078e0002 */
[----:B------:R-:W-:Y:S04]  /*58a0*/  STL [R1+0xe00], R6 ;  /* 0x000e000601007387 */ /* 0x000fe80000100800 */
[----:B------:R0:W-:Y:S01]  /*58b0*/  STL [R1+0xdfc], R7 ;  /* 0x000dfc0701007387 */ /* 0x0001e20000100800 */
[----:B-1----:R-:W-:-:S02]  /*58c0*/  IMAD.MOV.U32 R5, RZ, RZ, R3 ;  /* 0x000000ffff057224 */ /* 0x002fc400078e0003 */
[C---:B------:R-:W-:Y:S01]  /*58d0*/  IMAD.WIDE R2, R0.reuse, 0x2, R18 ;  /* 0x0000000200027825 */ /* 0x040fe200078e0212 */
[----:B------:R1:W-:Y:S04]  /*58e0*/  STL [R1+0xe08], R10 ;  /* 0x000e080a01007387 */ /* 0x0003e80000100800 */
[----:B------:R3:W-:Y:S01]  /*58f0*/  STL [R1+0xe04], R11 ;  /* 0x000e040b01007387 */ /* 0x0007e20000100800 */
[----:B0-----:R-:W-:-:S03]  /*5900*/  IMAD.WIDE R6, R0, 0x2, R14 ;  /* 0x0000000200067825 */ /* 0x001fc600078e020e */
[----:B------:R0:W-:Y:S01]  /*5910*/  STL [R1+0xe10], R2 ;  /* 0x000e100201007387 */ /* 0x0001e20000100800 */
[----:B-1----:R-:W-:Y:S02]  /*5920*/  IMAD.MOV.U32 R10, RZ, RZ, R4 ;  /* 0x000000ffff0a7224 */ /* 0x002fe400078e0004 */
[----:B---3--:R-:W-:Y:S01]  /*5930*/  IMAD.MOV.U32 R11, RZ, RZ, R5 ;  /* 0x000000ffff0b7224 */ /* 0x008fe200078e0005 */
[----:B------:R1:W-:Y:S01]  /*5940*/  STL [R1+0xe0c], R3 ;  /* 0x000e0c0301007387 */ /* 0x0003e20000100800 */
[----:B------:R-:W-:-:S04]  /*5950*/  IMAD.WIDE R4, R0, 0x2, R16 ;  /* 0x0000000200047825 */ /* 0x000fc800078e0210 */
[----:B0-----:R-:W-:Y:S01]  /*5960*/  IMAD.MOV.U32 R2, RZ, RZ, R10 ;  /* 0x000000ffff027224 */ /* 0x001fe200078e000a */
[----:B------:R-:W-:Y:S01]  /*5970*/  STL [R1+0xe18], R4 ;  /* 0x000e180401007387 */ /* 0x000fe20000100800 */
[----:B-1----:R-:W-:Y:S02]  /*5980*/  IMAD.MOV.U32 R3, RZ, RZ, R11 ;  /* 0x000000ffff037224 */ /* 0x002fe400078e000b */
[----:B------:R-:W-:Y:S01]  /*5990*/  IMAD.WIDE R10, R0, 0x2, R8 ;  /* 0x00000002000a7825 */ /* 0x000fe200078e0208 */
[----:B------:R0:W-:Y:S03]  /*59a0*/  STL [R1+0xe14], R5 ;  /* 0x000e140501007387 */ /* 0x0001e60000100800 */
[C---:B------:R-:W-:Y:S01]  /*59b0*/  IMAD.WIDE R2, R12.reuse, 0x2, R2 ;  /* 0x000000020c027825 */ /* 0x040fe200078e0202 */
        /* <DEDUP_REMOVED lines=16> */
[----:B------:R-:W-:Y:S01]  /*5ac0*/  STL [R1+0xe44], R11 ;  /* 0x000e440b01007387 */ /* 0x000fe20000100800 */
[----:B-1----:R-:W-:-:S03]  /*5ad0*/  IMAD.WIDE R6, R12, 0x2, R14 ;  /* 0x000000020c067825 */ /* 0x002fc600078e020e */
[----:B------:R-:W-:Y:S04]  /*5ae0*/  STL [R1+0xe50], R2 ;  /* 0x000e500201007387 */ /* 0x000fe80000100800 */
[----:B------:R0:W-:Y:S04]  /*5af0*/  STL [R1+0xe4c], R3 ;  /* 0x000e4c0301007387 */ /* 0x0001e80000100800 */
[----:B------:R1:W-:Y:S04]  /*5b00*/  STL [R1+0xe58], R4 ;  /* 0x000e580401007387 */ /* 0x0003e80000100800 */
[----:B------:R-:W-:Y:S01]  /*5b10*/  STL [R1+0xe54], R5 ;  /* 0x000e540501007387 */ /* 0x000fe20000100800 */
[----:B0-----:R-:W-:-:S03]  /*5b20*/  IMAD.WIDE R2, R12, 0x2, R8 ;  /* 0x000000020c027825 */ /* 0x001fc600078e0208 */
[----:B------:R-:W-:Y:S04]  /*5b30*/  STL [R1+0xe60], R6 ;  /* 0x000e600601007387 */ /* 0x000fe80000100800 */
[----:B------:R-:W-:Y:S01]  /*5b40*/  STL [R1+0xe5c], R7 ;  /* 0x000e5c0701007387 */ /* 0x000fe20000100800 */
[----:B-1----:R-:W-:-:S03]  /*5b50*/  IMAD.SHL.U32 R4, R26, 0x200, RZ ;  /* 0x000002001a047824 */ /* 0x002fc600078e00ff */
[----:B------:R-:W-:Y:S04]  /*5b60*/  STL [R1+0xe68], R2 ;  /* 0x000e680201007387 */ /* 0x000fe80000100800 */
[----:B------:R0:W-:Y:S04]  /*5b70*/  STL [R1+0xe64], R3 ;  /* 0x000e640301007387 */ /* 0x0001e80000100800 */
[----:B------:R-:W-:Y:S04]  /*5b80*/  STL [R1+0x7e4], RZ ;  /* 0x0007e4ff01007387 */ /* 0x000fe80000100800 */
[----:B------:R-:W-:Y:S04]  /*5b90*/  STL [R1+0x3e0], RZ ;  /* 0x0003e0ff01007387 */ /* 0x000fe80000100800 */
[----:B------:R1:W-:Y:S04]  /*5ba0*/  STL [R1+0x1078], R4 ;  /* 0x0010780401007387 */ /* 0x0003e80000100800 */
        /* <DEDUP_REMOVED lines=255> */
[----:B------:R-:W-:Y:S01]  /*6ba0*/  LOP3.LUT R29, R26, 0x3f, RZ, 0xc0, !PT ;  /* 0x0000003f1a1d7812 */ /* 0x000fe200078ec0ff */
[----:B0-----:R-:W-:Y:S01]  /*6bb0*/  IMAD.SHL.U32 R3, R12, 0x20, RZ ;  /* 0x000000200c037824 */ /* 0x001fe200078e00ff */
[----:B------:R-:W-:-:S03]  /*6bc0*/  ULDC UR4, c[0x0][0x18c] ;  /* 0x0000630000047ab9 */ /* 0x000fc60000000800 */
[----:B------:R-:W-:Y:S01]  /*6bd0*/  IMAD.SHL.U32 R2, R29, 0x2, RZ ;  /* 0x000000021d027824 */ /* 0x000fe200078e00ff */
[----:B------:R-:W-:Y:S01]  /*6be0*/  USHF.L.U32 UR4, UR4, 0x5, URZ ;  /* 0x0000000504047899 */ /* 0x000fe2000800063f */
[----:B------:R-:W-:Y:S02]  /*6bf0*/  SHF.R.S32.HI R0, RZ, 0x1f, R3 ;  /* 0x0000001fff007819 */ /* 0x000fe40000011403 */
[----:B--2---:R-:W-:Y:S01]  /*6c00*/  LOP3.LUT R28, R28, 0x2000, R4, 0xf8, !PT ;  /* 0x000020001c1c7812 */ /* 0x004fe200078ef804 */
[----:B------:R-:W-:Y:S01]  /*6c10*/  USHF.R.S32.HI UR5, URZ, 0x1f, UR4 ;  /* 0x0000001f3f057899 */ /* 0x000fe20008011404 */
[----:B------:R-:W-:Y:S02]  /*6c20*/  SHF.R.S32.HI R5, RZ, 0x5, R27 ;  /* 0x00000005ff057819 */ /* 0x000fe4000001141b */
[C---:B-1----:R-:W-:Y:S02]  /*6c30*/  LOP3.LUT R4, R2.reuse, 0x10, RZ, 0x3c, !PT ;  /* 0x0000001002047812 */ /* 0x042fe400078e3cff */
[C---:B------:R-:W-:Y:S01]  /*6c40*/  SHF.L.U64.HI R0, R3.reuse, 0x1, R0 ;  /* 0x0000000103007819 */ /* 0x040fe20000010200 */
[----:B------:R-:W-:Y:S01]  /*6c50*/  IMAD.SHL.U32 R3, R3, 0x2, RZ ;  /* 0x0000000203037824 */ /* 0x000fe200078e00ff */
[----:B------:R-:W-:-:S02]  /*6c60*/  LOP3.LUT R6, R2, 0x20, RZ, 0x3c, !PT ;  /* 0x0000002002067812 */ /* 0x000fc400078e3cff */
[C---:B------:R-:W-:Y:S02]  /*6c70*/  LOP3.LUT R5, R2.reuse, 0x30, RZ, 0x3c, !PT ;  /* 0x0000003002057812 */ /* 0x040fe400078e3cff */
[C---:B------:R-:W-:Y:S02]  /*6c80*/  LOP3.LUT R4, R2.reuse, 0x40, RZ, 0x3c, !PT ;  /* 0x0000004002047812 */ /* 0x040fe400078e3cff */
[C---:B------:R-:W-:Y:S02]  /*6c90*/  LOP3.LUT R6, R2.reuse, 0x50, RZ, 0x3c, !PT ;  /* 0x0000005002067812 */ /* 0x040fe400078e3cff */
[C---:B------:R-:W-:Y:S02]  /*6ca0*/  LOP3.LUT R5, R2.reuse, 0x60, RZ, 0x3c, !PT ;  /* 0x0000006002057812 */ /* 0x040fe400078e3cff */
[----:B------:R-:W-:Y:S02]  /*6cb0*/  LOP3.LUT R4, R2, 0x70, RZ, 0x3c, !PT ;  /* 0x0000007002047812 */ /* 0x000fe400078e3cff */
[----:B------:R-:W-:Y:S01]  /*6cc0*/  LOP3.LUT R29, R28, 0x40, RZ, 0x3c, !PT ;  /* 0x000000401c1d7812 */ /* 0x000fe200078e3cff */
[----:B------:R-:W-:-:S02]  /*6cd0*/  USHF.L.U32 UR8, UR4, 0x1, URZ ;  /* 0x0000000104087899 */ /* 0x000fc4000800063f */
[----:B---3--:R-:W-:Y:S02]  /*6ce0*/  USHF.L.U64.HI UR5, UR4, 0x1, UR5 ;  /* 0x0000000104057899 */ /* 0x008fe40008010205 */
.L_x_3:
[----:B------:R-:W2:Y:S01]  /*6cf0*/  LDL R7, [R1+0x7ec] ;  /* 0x0007ec0001077983 */ /* 0x000ea20000100800 */
[----:B0-----:R-:W-:-:S03]  /*6d00*/  IMAD.MOV.U32 R4, RZ, RZ, -0x20 ;  /* 0xffffffe0ff047424 */ /* 0x001fc600078e00ff */
[----:B--2---:R0:W-:Y:S04]  /*6d10*/  STL [R1+0x1dd4], R7 ;  /* 0x001dd40701007387 */ /* 0x0041e80000100800 */
[----:B------:R-:W2:Y:S04]  /*6d20*/  LDL R6, [R1+0x7f0] ;  /* 0x0007f00001067983 */ /* 0x000ea80000100800 */
[----:B0-----:R-:W3:Y:S04]  /*6d30*/  LDL R7, [R1+0x7e4] ;  /* 0x0007e40001077983 */ /* 0x001ee80000100800 */
[----:B------:R-:W-:Y:S04]  /*6d40*/  STL [R1+0x1abc], R3 ;  /* 0x001abc0301007387 */ /* 0x000fe80000100800 */
        /* <DEDUP_REMOVED lines=198> */
[----:B------:R0:W-:Y:S04]  /*79b0*/  STL [R1+0x1dd0], R12 ;  /* 0x001dd00c01007387 */ /* 0x0001e80000100800 */
[----:B------:R-:W-:Y:S04]  /*79c0*/  STL [R1+0x1ab0], R2 ;  /* 0x001ab00201007387 */ /* 0x000fe80000100800 */
[----:B------:R-:W-:Y:S04]  /*79d0*/  STL [R1+0x1aac], R23 ;  /* 0x001aac1701007387 */ /* 0x000fe80000100800 */
[----:B------:R-:W-:Y:S04]  /*79e0*/  STL [R1+0x1aa8], R22 ;  /* 0x001aa81601007387 */ /* 0x000fe80000100800 */
[----:B------:R-:W-:Y:S04]  /*79f0*/  STL [R1+0x1aa4], R21 ;  /* 0x001aa41501007387 */ /* 0x000fe80000100800 */
[----:B------:R-:W-:Y:S04]  /*7a00*/  STL [R1+0x1aa0], R20 ;  /* 0x001aa01401007387 */ /* 0x000fe80000100800 */
[----:B------:R-:W-:Y:S04]  /*7a10*/  STL [R1+0x1a9c], R19 ;  /* 0x001a9c1301007387 */ /* 0x000fe80000100800 */
[----:B------:R-:W-:Y:S04]  /*7a20*/  STL [R1+0x1a98], R17 ;  /* 0x001a981101007387 */ /* 0x000fe80000100800 */
[----:B-----5:R-:W-:Y:S04]  /*7a30*/  STL [R1+0x1a94], R15 ;  /* 0x001a940f01007387 */ /* 0x020fe80000100800 */
        /* <DEDUP_REMOVED lines=10> */
[----:B------:R-:W-:Y:S01]  /*7ae0*/  STL [R1+0x1a68], R18 ;  /* 0x001a681201007387 */ /* 0x000fe20000100800 */
[----:B---3--:R-:W-:-:S03]  /*7af0*/  IMAD R4, R7, R4, c[0x0][0x180] ;  /* 0x0000600007047624 */ /* 0x008fc600078e0204 */
[----:B------:R-:W-:Y:S04]  /*7b00*/  STL [R1+0x1a64], R16 ;  /* 0x001a641001007387 */ /* 0x000fe80000100800 */
[----:B------:R-:W-:Y:S04]  /*7b10*/  STL [R1+0x1998], R28 ;  /* 0x0019981c01007387 */ /* 0x000fe80000100800 */
[----:B------:R-:W-:Y:S04]  /*7b20*/  STL [R1+0x1994], R29 ;  /* 0x0019941d01007387 */ /* 0x000fe80000100800 */
[----:B------:R-:W-:Y:S04]  /*7b30*/  STL [R1+0x1190], R0 ;  /* 0x0011900001007387 */ /* 0x000fe80000100800 */
[----:B------:R-:W2:Y:S01]  /*7b40*/  LDL.LU R7, [R1+0x1dd4] ;  /* 0x001dd40001077983 */ /* 0x000ea20000300800 */
[----:B------:R-:W-:-:S02]  /*7b50*/  ISETP.GT.AND P0, PT, R4, RZ, PT ;  /* 0x000000ff0400720c */ /* 0x000fc40003f04270 */
[----:B0-----:R-:W-:-:S11]  /*7b60*/  PRMT R12, RZ, 0x7610, R12 ;  /* 0x00007610ff0c7816 */ /* 0x001fd6000000000c */
[----:B--2---:R-:W2:Y:S01]  /*7b70*/  @P0 LDG.E.U16 R12, [R6.64] ;  /* 0x00000006060c0981 */ /* 0x004ea2000c1e1500 */
[----:B------:R-:W-:-:S03]  /*7b80*/  PRMT R3, RZ, 0x7610, R3 ;  /* 0x00007610ff037816 */ /* 0x000fc60000000003 */
[----:B--2---:R0:W-:Y:S04]  /*7b90*/  STL [R1+0x7e0], R12 ;  /* 0x0007e00c01007387 */ /* 0x0041e80000100800 */
[----:B0-----:R-:W2:Y:S04]  /*7ba0*/  LDL.LU R12, [R1+0x1dd0] ;  /* 0x001dd000010c7983 */ /* 0x001ea80000300800 */
[----:B------:R-:W3:Y:S04]  /*7bb0*/  LDL.64 R6, [R1+0x498] ;  /* 0x0004980001067983 */ /* 0x000ee80000100a00 */
[----:B---3--:R-:W3:Y:S01]  /*7bc0*/  @P0 LDG.E.U16 R3, [R6.64] ;  /* 0x0000000606030981 */ /* 0x008ee2000c1e1500 */
[----:B------:R-:W-:-:S03]  /*7bd0*/  PRMT R13, RZ, 0x7610, R13 ;  /* 0x00007610ff0d7816 */ /* 0x000fc6000000000d */
[----:B---3--:R0:W-:Y:S04]  /*7be0*/  STL [R1+0x7dc], R3 ;  /* 0x0007dc0301007387 */ /* 0x0081e80000100800 */
[----:B0-----:R-:W3:Y:S04]  /*7bf0*/  LDL.LU R3, [R1+0x1dcc] ;  /* 0x001dcc0001037983 */ /* 0x001ee80000300800 */
[----:B------:R-:W4:Y:S04]  /*7c00*/  LDL.64 R6, [R1+0x4a0] ;  /* 0x0004a00001067983 */ /* 0x000f280000100a00 */
[----:B----4-:R-:W4:Y:S01]  /*7c10*/  @P0 LDG.E.U16 R13, [R6.64] ;  /* 0x00000006060d0981 */ /* 0x010f22000c1e1500 */
[----:B---3--:R-:W-:-:S03]  /*7c20*/  PRMT R3, RZ, 0x7610, R3 ;  /* 0x00007610ff037816 */ /* 0x008fc60000000003 */
[----:B----4-:R0:W-:Y:S04]  /*7c30*/  STL [R1+0x7d8], R13 ;  /* 0x0007d80d01007387 */ /* 0x0101e80000100800 */
        /* <DEDUP_REMOVED lines=23> */
[----:B------:R-:W-:-:S03]  /*7db0*/  ISETP.GT.AND P1, PT, R4, 0x1, PT ;  /* 0x000000010400780c */ /* 0x000fc60003f24270 */
[----:B----4-:R0:W-:Y:S04]  /*7dc0*/  STL [R1+0x7c4], R3 ;  /* 0x0007c40301007387 */ /* 0x0101e80000100800 */
[----:B0-----:R-:W4:Y:S04]  /*7dd0*/  LDL.LU R3, [R1+0x1db4] ;  /* 0x001db40001037983 */ /* 0x001f280000300800 */
[----:B------:R-:W2:Y:S04]  /*7de0*/  LDL R6, [R1+0xe64] ;  /* 0x000e640001067983 */ /* 0x000ea80000100800 */
[----:B------:R-:W2:Y:S01]  /*7df0*/  LDL R7, [R1+0xe68] ;  /* 0x000e680001077983 */ /* 0x000ea20000100800 */
[----:B---3--:R-:W-:-:S02]  /*7e00*/  PRMT R13, RZ, 0x7610, R13 ;  /* 0x00007610ff0d7816 */ /* 0x008fc4000000000d */
[----:B--2---:R-:W-:-:S04]  /*7e10*/  @P1 LOP3.LUT R7, R7, R6, RZ, 0x3c, !PT ;  /* 0x0000000607071212 */ /* 0x004fc800078e3cff */
[----:B------:R-:W-:-:S04]  /*7e20*/  @P1 LOP3.LUT R6, R7, R6, RZ, 0x3c, !PT ;  /* 0x0000000607061212 */ /* 0x000fc800078e3cff */
[----:B------:R-:W-:-:S05]  /*7e30*/  @P1 LOP3.LUT R7, R7, R6, RZ, 0x3c, !PT ;  /* 0x0000000607071212 */ /* 0x000fca00078e3cff */
[----:B------:R-:W2:Y:S04]  /*7e40*/  @P1 LDG.E.U16 R13, [R6.64] ;  /* 0x00000006060d1981 */ /* 0x000ea8000c1e1500 */
[----:B--2---:R0:W-:Y:S04]  /*7e50*/  STL [R1+0x7c0], R13 ;  /* 0x0007c00d01007387 */ /* 0x0041e80000100800 */
[----:B0-----:R-:W2:Y:S04]  /*7e60*/  LDL.LU R13, [R1+0x1db0] ;  /* 0x001db000010d7983 */ /* 0x001ea80000300800 */
[----:B------:R-:W3:Y:S04]  /*7e70*/  LDL R6, [R1+0xe5c] ;  /* 0x000e5c0001067983 */ /* 0x000ee80000100800 */
[----:B------:R-:W3:Y:S01]  /*7e80*/  LDL R7, [R1+0xe60] ;  /* 0x000e600001077983 */ /* 0x000ee20000100800 */
[----:B----4-:R-:W-:-:S02]  /*7e90*/  PRMT R3, RZ, 0x7610, R3 ;  /* 0x00007610ff037816 */ /* 0x010fc40000000003 */
[----:B---3--:R-:W-:-:S04]  /*7ea0*/  @P1 LOP3.LUT R7, R7, R6, RZ, 0x3c, !PT ;  /* 0x0000000607071212 */ /* 0x008fc800078e3cff */
[----:B------:R-:W-:-:S04]  /*7eb0*/  @P1 LOP3.LUT R6, R7, R6, RZ, 0x3c, !PT ;  /* 0x0000000607061212 */ /* 0x000fc800078e3cff */
[----:B------:R-:W-:-:S05]  /*7ec0*/  @P1 LOP3.LUT R7, R7, R6, RZ, 0x3c, !PT ;  /* 0x0000000607071212 */ /* 0x000fca00078e3cff */
[----:B------:R-:W3:Y:S04]  /*7ed0*/  @P1 LDG.E.U16 R3, [R6.64] ;  /* 0x0000000606031981 */ /* 0x000ee8000c1e1500 */
[----:B---3--:R0:W-:Y:S04]  /*7ee0*/  STL [R1+0x7bc], R3 ;  /* 0x0007bc0301007387 */ /* 0x0081e80000100800 */
[----:B0-----:R-:W3:Y:S04]  /*7ef0*/  LDL.LU R3, [R1+0x1dac] ;  /* 0x001dac0001037983 */ /* 0x001ee80000300800 */
[----:B------:R-:W4:Y:S04]  /*7f00*/  LDL R6, [R1+0xe54] ;  /* 0x000e540001067983 */ /* 0x000f280000100800 */
[----:B------:R-:W4:Y:S01]  /*7f10*/  LDL R7, [R1+0xe58] ;  /* 0x000e580001077983 */ /* 0x000f220000100800 */
[----:B--2---:R-:W-:-:S02]  /*7f20*/  PRMT R13, RZ, 0x7610, R13 ;  /* 0x00007610ff0d7816 */ /* 0x004fc4000000000d */
[----:B----4-:R-:W-:-:S04]  /*7f30*/  @P1 LOP3.LUT R7, R7, R6, RZ, 0x3c, !PT ;  /* 0x0000000607071212 */ /* 0x010fc800078e3cff */
[----:B------:R-:W-:-:S04]  /*7f40*/  @P1 LOP3.LUT R6, R7, R6, RZ, 0x3c, !PT ;  /* 0x0000000607061212 */ /* 0x000fc800078e3cff */
[----:B------:R-:W-:-:S05]  /*7f50*/  @P1 LOP3.LUT R7, R7, R6, RZ, 0x3c, !PT ;  /* 0x0000000607071212 */ /* 0x000fca00078e3cff */
[----:B------:R-:W2:Y:S04]  /*7f60*/  @P1 LDG.E.U16 R13, [R6.64] ;  /* 0x00000006060d1981 */ /* 0x000ea8000c1e1500 */
[----:B--2---:R0:W-:Y:S04]  /*7f70*/  STL [R1+0x7b8], R13 ;  /* 0x0007b80d01007387 */ /* 0x0041e80000100800 */
[----:B0-----:R-:W2:Y:S04]  /*7f80*/  LDL.LU R13, [R1+0x1da8] ;  /* 0x001da800010d7983 */ /* 0x001ea80000300800 */
[----:B------:R-:W4:Y:S04]  /*7f90*/  LDL R6, [R1+0xe4c] ;  /* 0x000e4c0001067983 */ /* 0x000f280000100800 */
[----:B------:R-:W4:Y:S01]  /*7fa0*/  LDL R7, [R1+0xe50] ;  /* 0x000e500001077983 */ /* 0x000f220000100800 */
[----:B---3--:R-:W-:-:S02]  /*7fb0*/  PRMT R3, RZ, 0x7610, R3 ;  /* 0x00007610ff037816 */ /* 0x008fc40000000003 */
[----:B----4-:R-:W-:-:S04]  /*7fc0*/  @P1 LOP3.LUT R7, R7, R6, RZ, 0x3c, !PT ;  /* 0x0000000607071212 */ /* 0x010fc800078e3cff */
        /* <DEDUP_REMOVED lines=38> */
[----:B------:R-:W3:Y:S01]  /*8230*/  @P1 LDG.E.U16 R3, [R6.64] ;  /* 0x0000000606031981 */ /* 0x000ee2000c1e1500 */
[----:B------:R-:W-:-:S03]  /*8240*/  ISETP.GT.AND P0, PT, R4, 0x2, PT ;  /* 0x000000020400780c */ /* 0x000fc60003f04270 */
        /* <DEDUP_REMOVED lines=1287> */
[----:B0-----:R-:W2:Y:S01]  /*d2c0*/  LDL.LU R13, [R1+0x1b60] ;  /* 0x001b6000010d7983 */ /* 0x001ea20000300800 */
[----:B------:R-:W4:Y:S02]  /*d2d0*/  LDL R6, [R1+0x9bc] ;  /* 0x0009bc0001067983 */ /* 0x000f240000100800 */
[----:B------:R-:W4:Y:S01]  /*d2e0*/  LDL R7, [R1+0x9c0] ;  /* 0x0009c00001077983 */ /* 0x000f220000100800 */
[----:B---3--:R-:W-:-:S02]  /*d2f0*/  PRMT R3, RZ, 0x7610, R3 ;  /* 0x00007610ff037816 */ /* 0x008fc40000000003 */
[----:B----4-:R-:W-:-:S04]  /*d300*/  @P1 LOP3.LUT R7, R7, R6, RZ, 0x3c, !PT ;  /* 0x0000000607071212 */ /* 0x010fc800078e3cff */
[----:B------:R-:W-:-:S04]  /*d310*/  @P1 LOP3.LUT R6, R7, R6, RZ, 0x3c, !PT ;  /* 0x0000000607061212 */ /* 0x000fc800078e3cff */
[----:B------:R-:W-:-:S05]  /*d320*/  @P1 LOP3.LUT R7, R7, R6, RZ, 0x3c, !PT ;  /* 0x0000000607071212 */ /* 0x000fca00078e3cff */
[----:B------:R-:W3:Y:S04]  /*d330*/  @P1 LDG.E.U16 R3, [R6.64] ;  /* 0x0000000606031981 */ /* 0x000ee8000c1e1500 */
[----:B---3--:R0:W-:Y:S04]  /*d340*/  STL [R1+0x558], R3 ;  /* 0x0005580301007387 */ /* 0x0081e80000100800 */
[----:B0-----:R-:W3:Y:S01]  /*d350*/  LDL.LU R3, [R1+0x1b5c] ;  /* 0x001b5c0001037983 */ /* 0x001ee20000300800 */
[----:B------:R-:W4:Y:S02]  /*d360*/  LDL R6, [R1+0x9b4] ;  /* 0x0009b40001067983 */ /* 0x000f240000100800 */
        /* <DEDUP_REMOVED lines=17> */
[----:B0-----:R-:W3:Y:S01]  /*d480*/  LDL.LU R3, [R1+0x1b54] ;  /* 0x001b540001037983 */ /* 0x001ee20000300800 */
[----:B------:R-:W4:Y:S02]  /*d490*/  LDL R6, [R1+0x9a4] ;  /* 0x0009a40001067983 */ /* 0x000f240000100800 */
[----:B------:R-:W4:Y:S01]  /*d4a0*/  LDL R7, [R1+0x9a8] ;  /* 0x0009a80001077983 */ /* 0x000f220000100800 */
[----:B--2---:R-:W-:Y:S02]  /*d4b0*/  PRMT R13, RZ, 0x7610, R13 ;  /* 0x00007610ff0d7816 */ /* 0x004fe4000000000d */
        /* <DEDUP_REMOVED lines=276> */
[----:B------:R-:W2:Y:S01]  /*e600*/  @P0 LDG.E.U16 R13, [R6.64] ;  /* 0x00000006060d0981 */ /* 0x000ea2000c1e1500 */
[----:B------:R-:W-:-:S03]  /*e610*/  ISETP.GT.AND P1, PT, R4, 0x18, PT ;  /* 0x000000180400780c */ /* 0x000fc60003f24270 */
[----:B--2---:R0:W-:Y:S04]  /*e620*/  STL [R1+0x50c], R13 ;  /* 0x00050c0d01007387 */ /* 0x0041e80000100800 */
[----:B0-----:R-:W2:Y:S01]  /*e630*/  LDL.LU R13, [R1+0x1ad8] ;  /* 0x001ad800010d7983 */ /* 0x001ea20000300800 */
[----:B------:R-:W4:Y:S02]  /*e640*/  LDL R6, [R1+0x8a4] ;  /* 0x0008a40001067983 */ /* 0x000f240000100800 */
[----:B------:R-:W4:Y:S01]  /*e650*/  LDL R7, [R1+0x8a8] ;  /* 0x0008a80001077983 */ /* 0x000f220000100800 */
[----:B---3--:R-:W-:Y:S02]  /*e660*/  PRMT R3, RZ, 0x7610, R3 ;  /* 0x00007610ff037816 */ /* 0x008fe40000000003 */
        /* <DEDUP_REMOVED lines=43> */
[----:B------:R-:W4:Y:S02]  /*e920*/  LDL R7, [R1+0x880] ;  /* 0x0008800001077983 */ /* 0x000f240000100800 */
[----:B----4-:R-:W-:-:S02]  /*e930*/  @P1 LOP3.LUT R7, R7, R6, RZ, 0x3c, !PT ;  /* 0x0000000607071212 */ /* 0x010fc400078e3cff */
[----:B---3--:R-:W-:Y:S02]  /*e940*/  PRMT R3, RZ, 0x7610, R3 ;  /* 0x00007610ff037816 */ /* 0x008fe40000000003 */
        /* <DEDUP_REMOVED lines=26> */
[----:B------:R-:W-:Y:S02]  /*eaf0*/  PRMT R12, RZ, 0x7610, R12 ;  /* 0x00007610ff0c7816 */ /* 0x000fe4000000000c */
[----:B----4-:R-:W-:-:S04]  /*eb00*/  @P2 LOP3.LUT R7, R7, R6, RZ, 0x3c, !PT ;  /* 0x0000000607072212 */ /* 0x010fc800078e3cff */
[----:B------:R-:W-:-:S04]  /*eb10*/  @P2 LOP3.LUT R6, R7, R6, RZ, 0x3c, !PT ;  /* 0x0000000607062212 */ /* 0x000fc800078e3cff */
[----:B------:R-:W-:-:S05]  /*eb20*/  @P2 LOP3.LUT R7, R7, R6, RZ, 0x3c, !PT ;  /* 0x0000000607072212 */ /* 0x000fca00078e3cff */
[----:B------:R-:W4:Y:S04]  /*eb30*/  @P2 LDG.E.U16 R12, [R6.64] ;  /* 0x00000006060c2981 */ /* 0x000f28000c1e1500 */
[----:B----4-:R0:W-:Y:S04]  /*eb40*/  STL [R1+0x4c4], R12 ;  /* 0x0004c40c01007387 */ /* 0x0101e80000100800 */
[----:B0-----:R-:W4:Y:S01]  /*eb50*/  LDL.LU R12, [R1+0x1ab4] ;  /* 0x001ab400010c7983 */ /* 0x001f220000300800 */
[----:B------:R-:W2:Y:S02]  /*eb60*/  LDL R6, [R1+0x85c] ;  /* 0x00085c0001067983 */ /* 0x000ea40000100800 */
[----:B------:R-:W2:Y:S01]  /*eb70*/  LDL R7, [R1+0x860] ;  /* 0x0008600001077983 */ /* 0x000ea20000100800 */
[----:B------:R-:W-:-:S02]  /*eb80*/  PRMT R2, RZ, 0x7610, R2 ;  /* 0x00007610ff027816 */ /* 0x000fc40000000002 */
[----:B--2---:R-:W-:-:S04]  /*eb90*/  @P2 LOP3.LUT R7, R7, R6, RZ, 0x3c, !PT ;  /* 0x0000000607072212 */ /* 0x004fc800078e3cff */
[----:B------:R-:W-:-:S04]  /*eba0*/  @P2 LOP3.LUT R6, R7, R6, RZ, 0x3c, !PT ;  /* 0x0000000607062212 */ /* 0x000fc800078e3cff */
[----:B------:R-:W-:-:S05]  /*ebb0*/  @P2 LOP3.LUT R7, R7, R6, RZ, 0x3c, !PT ;  /* 0x0000000607072212 */ /* 0x000fca00078e3cff */
[----:B------:R-:W2:Y:S04]  /*ebc0*/  @P2 LDG.E.U16 R2, [R6.64] ;  /* 0x0000000606022981 */ /* 0x000ea8000c1e1500 */
[----:B--2---:R0:W-:Y:S04]  /*ebd0*/  STL [R1+0x4c0], R2 ;  /* 0x0004c00201007387 */ /* 0x0041e80000100800 */
[----:B0-----:R-:W2:Y:S01]  /*ebe0*/  LDL.LU R2, [R1+0x1ab0] ;  /* 0x001ab00001027983 */ /* 0x001ea20000300800 */
        /* <DEDUP_REMOVED lines=51> */
[----:B------:R-:W2:Y:S01]  /*ef20*/  @P2 LDG.E.U16 R17, [R6.64] ;  /* 0x0000000606112981 */ /* 0x000ea2000c1e1500 */
[----:B------:R-:W-:-:S03]  /*ef30*/  ISETP.GT.AND P1, PT, R4, 0x1a, PT ;  /* 0x0000001a0400780c */ /* 0x000fc60003f24270 */
[----:B--2---:R0:W-:Y:S04]  /*ef40*/  STL [R1+0xf0], R17 ;  /* 0x0000f01101007387 */ /* 0x0041e80000100800 */
[----:B0-----:R-:W2:Y:S01]  /*ef50*/  LDL.LU R17, [R1+0x1a98] ;  /* 0x001a980001117983 */ /* 0x001ea20000300800 */
[----:B------:R-:W2:Y:S02]  /*ef60*/  LDL R6, [R1+0x824] ;  /* 0x0008240001067983 */ /* 0x000ea40000100800 */
[----:B------:R-:W2:Y:S01]  /*ef70*/  LDL R7, [R1+0x828] ;  /* 0x0008280001077983 */ /* 0x000ea20000100800 */
[----:B------:R-:W-:Y:S02]  /*ef80*/  PRMT R15, RZ, 0x7610, R15 ;  /* 0x00007610ff0f7816 */ /* 0x000fe4000000000f */
        /* <DEDUP_REMOVED lines=35> */
[----:B---3--:R-:W-:-:S02]  /*f1c0*/  PRMT R3, RZ, 0x7610, R3 ;  /* 0x00007610ff037816 */ /* 0x008fc40000000003 */
[----:B--2---:R-:W-:-:S04]  /*f1d0*/  @P1 LOP3.LUT R7, R7, R6, RZ, 0x3c, !PT ;  /* 0x0000000607071212 */ /* 0x004fc800078e3cff */
[----:B------:R-:W-:-:S04]  /*f1e0*/  @P1 LOP3.LUT R6, R7, R6, RZ, 0x3c, !PT ;  /* 0x0000000607061212 */ /* 0x000fc800078e3cff */
[----:B------:R-:W-:-:S05]  /*f1f0*/  @P1 LOP3.LUT R7, R7, R6, RZ, 0x3c, !PT ;  /* 0x0000000607071212 */ /* 0x000fca00078e3cff */
[----:B------:R0:W2:Y:S04]  /*f200*/  @P1 LDG.E.U16 R3, [R6.64] ;  /* 0x0000000606031981 */ /* 0x0000a8000c1e1500 */
[----:B0-----:R-:W3:Y:S04]  /*f210*/  LDL R6, [R1+0x800] ;  /* 0x0008000001067983 */ /* 0x001ee80000100800 */
[----:B------:R-:W3:Y:S01]  /*f220*/  LDL R7, [R1+0xe6c] ;  /* 0x000e6c0001077983 */ /* 0x000ee20000100800 */
[----:B------:R-:W-:Y:S02]  /*f230*/  PRMT R9, RZ, 0x7610, R9 ;  /* 0x00007610ff097816 */ /* 0x000fe40000000009 */
[----:B---3--:R-:W-:-:S04]  /*f240*/  @P1 LOP3.LUT R7, R7, R6, RZ, 0x3c, !PT ;  /* 0x0000000607071212 */ /* 0x008fc800078e3cff */
[----:B------:R-:W-:-:S04]  /*f250*/  @P1 LOP3.LUT R6, R7, R6, RZ, 0x3c, !PT ;  /* 0x0000000607061212 */ /* 0x000fc800078e3cff */
[----:B------:R-:W-:-:S05]  /*f260*/  @P1 LOP3.LUT R7, R7, R6, RZ, 0x3c, !PT ;  /* 0x0000000607071212 */ /* 0x000fca00078e3cff */
[----:B------:R-:W3:Y:S04]  /*f270*/  @P1 LDG.E.U16 R9, [R6.64] ;  /* 0x0000000606091981 */ /* 0x000ee8000c1e1500 */
[----:B--2---:R-:W-:Y:S04]  /*f280*/  STL [R1+0x1a48], R3 ;  /* 0x001a480301007387 */ /* 0x004fe80000100800 */
[----:B---3--:R0:W-:Y:S04]  /*f290*/  STL [R1+0x58], R9 ;  /* 0x0000580901007387 */ /* 0x0081e80000100800 */
[----:B0-----:R-:W2:Y:S01]  /*f2a0*/  LDL.LU R9, [R1+0x1a84] ;  /* 0x001a840001097983 */ /* 0x001ea20000300800 */
[----:B------:R-:W3:Y:S02]  /*f2b0*/  LDL R6, [R1+0x7fc] ;  /* 0x0007fc0001067983 */ /* 0x000ee40000100800 */
[----:B------:R-:W3:Y:S01]  /*f2c0*/  LDL R7, [R1+0xe74] ;  /* 0x000e740001077983 */ /* 0x000ee20000100800 */
[----:B------:R-:W-:-:S02]  /*f2d0*/  PRMT R8, RZ, 0x7610, R8 ;  /* 0x00007610ff087816 */ /* 0x000fc40000000008 */
[----:B---3--:R-:W-:-:S04]  /*f2e0*/  @P1 LOP3.LUT R7, R7, R6, RZ, 0x3c, !PT ;  /* 0x0000000607071212 */ /* 0x008fc800078e3cff */
[----:B------:R-:W-:-:S04]  /*f2f0*/  @P1 LOP3.LUT R6, R7, R6, RZ, 0x3c, !PT ;  /* 0x0000000607061212 */ /* 0x000fc800078e3cff */
[----:B------:R-:W-:-:S05]  /*f300*/  @P1 LOP3.LUT R7, R7, R6, RZ, 0x3c, !PT ;  /* 0x0000000607071212 */ /* 0x000fca00078e3cff */
[----:B------:R-:W3:Y:S04]  /*f310*/  @P1 LDG.E.U16 R8, [R6.64] ;  /* 0x0000000606081981 */ /* 0x000ee8000c1e1500 */
[----:B---3--:R0:W-:Y:S04]  /*f320*/  STL [R1+0x54], R8 ;  /* 0x0000540801007387 */ /* 0x0081e80000100800 */
[----:B0-----:R-:W3:Y:S01]  /*f330*/  LDL.LU R8, [R1+0x1a80] ;  /* 0x001a800001087983 */ /* 0x001ee20000300800 */
[----:B------:R-:W2:Y:S02]  /*f340*/  LDL R6, [R1+0xe70] ;  /* 0x000e700001067983 */ /* 0x000ea40000100800 */
[----:B------:R-:W2:Y:S01]  /*f350*/  LDL R7, [R1+0xe84] ;  /* 0x000e840001077983 */ /* 0x000ea20000100800 */
[----:B------:R-:W-:-:S02]  /*f360*/  PRMT R13, RZ, 0x7610, R13 ;  /* 0x00007610ff0d7816 */ /* 0x000fc4000000000d */
[----:B--2---:R-:W-:-:S04]  /*f370*/  @P1 LOP3.LUT R7, R7, R6, RZ, 0x3c, !PT ;  /* 0x0000000607071212 */ /* 0x004fc800078e3cff */
[----:B------:R-:W-:-:S04]  /*f380*/  @P1 LOP3.LUT R6, R7, R6, RZ, 0x3c, !PT ;  /* 0x0000000607061212 */ /* 0x000fc800078e3cff */
[----:B------:R-:W-:-:S05]  /*f390*/  @P1 LOP3.LUT R7, R7, R6, RZ, 0x3c, !PT ;  /* 0x0000000607071212 */ /* 0x000fca00078e3cff */
[----:B------:R0:W2:Y:S04]  /*f3a0*/  @P1 LDG.E.U16 R13, [R6.64] ;  /* 0x00000006060d1981 */ /* 0x0000a8000c1e1500 */
[----:B0-----:R-:W2:Y:S04]  /*f3b0*/  LDL R6, [R1+0xe7c] ;  /* 0x000e7c0001067983 */ /* 0x001ea80000100800 */
[----:B------:R-:W2:Y:S01]  /*f3c0*/  LDL R7, [R1+0xe80] ;  /* 0x000e800001077983 */ /* 0x000ea20000100800 */
[----:B------:R-:W-:Y:S02]  /*f3d0*/  ISETP.GT.AND P2, PT, R4, 0x1b, PT ;  /* 0x0000001b0400780c */ /* 0x000fe40003f44270 */
[----:B------:R-:W-:-:S11]  /*f3e0*/  PRMT R5, RZ, 0x7610, R5 ;  /* 0x00007610ff057816 */ /* 0x000fd60000000005 */
[----:B--2---:R-:W-:-:S04]  /*f3f0*/  @P2 LOP3.LUT R7, R7, R6, RZ, 0x3c, !PT ;  /* 0x0000000607072212 */ /* 0x004fc800078e3cff */
[----:B------:R-:W-:-:S04]  /*f400*/  @P2 LOP3.LUT R6, R7, R6, RZ, 0x3c, !PT ;  /* 0x0000000607062212 */ /* 0x000fc800078e3cff */
[----:B------:R-:W-:-:S05]  /*f410*/  @P2 LOP3.LUT R7, R7, R6, RZ, 0x3c, !PT ;  /* 0x0000000607072212 */ /* 0x000fca00078e3cff */
[----:B------:R-:W2:Y:S04]  /*f420*/  @P2 LDG.E.U16 R5, [R6.64] ;  /* 0x0000000606052981 */ /* 0x000ea8000c1e1500 */
[----:B------:R0:W-:Y:S04]  /*f430*/  STL [R1+0x50], R13 ;  /* 0x0000500d01007387 */ /* 0x0001e80000100800 */
[----:B0-----:R-:W3:Y:S04]  /*f440*/  LDL R13, [R1+0xea8] ;  /* 0x000ea800010d7983 */ /* 0x001ee80000100800 */
        /* <DEDUP_REMOVED lines=36> */
[----:B----4-:R-:W-:-:S03]  /*f690*/  PRMT R12, RZ, 0x7610, R12 ;  /* 0x00007610ff0c7816 */ /* 0x010fc6000000000c */
[----:B--2---:R0:W-:Y:S04]  /*f6a0*/  STL [R1+0x2c], R24 ;  /* 0x00002c1801007387 */ /* 0x0041e80000100800 */
[----:B0-----:R-:W2:Y:S01]  /*f6b0*/  LDL.LU R24, [R1+0x1a6c] ;  /* 0x001a6c0001187983 */ /* 0x001ea20000300800 */
[----:B------:R-:W4:Y:S02]  /*f6c0*/  LDL R7, [R1+0x7f8] ;  /* 0x0007f80001077983 */ /* 0x000f240000100800 */
[----:B---3--:R-:W-:Y:S01]  /*f6d0*/  @P2 IMAD.MOV.U32 R6, RZ, RZ, R13 ;  /* 0x000000ffff062224 */ /* 0x008fe200078e000d */
[----:B------:R-:W-:Y:S01]  /*f6e0*/  PRMT R18, RZ, 0x7610, R18 ;  /* 0x00007610ff127816 */ /* 0x000fe20000000012 */
[----:B------:R-:W3:Y:S04]  /*f6f0*/  LDL R13, [R1+0xec8] ;  /* 0x000ec800010d7983 */ /* 0x000ee80000100800 */
[----:B----4-:R0:W4:Y:S04]  /*f700*/  @P2 LDG.E.U16 R12, [R6.64] ;  /* 0x00000006060c2981 */ /* 0x010128000c1e1500 */
[----:B0-----:R-:W2:Y:S04]  /*f710*/  LDL R6, [R1+0xea4] ;  /* 0x000ea40001067983 */ /* 0x001ea80000100800 */
[----:B------:R-:W2:Y:S02]  /*f720*/  LDL R7, [R1+0xeb4] ;  /* 0x000eb40001077983 */ /* 0x000ea40000100800 */
[----:B--2---:R-:W-:-:S04]  /*f730*/  @P2 LOP3.LUT R7, R7, R6, RZ, 0x3c, !PT ;  /* 0x0000000607072212 */ /* 0x004fc800078e3cff */
[----:B------:R-:W-:-:S04]  /*f740*/  @P2 LOP3.LUT R6, R7, R6, RZ, 0x3c, !PT ;  /* 0x0000000607062212 */ /* 0x000fc800078e3cff */
[----:B------:R-:W-:-:S05]  /*f750*/  @P2 LOP3.LUT R7, R7, R6, RZ, 0x3c, !PT ;  /* 0x0000000607072212 */ /* 0x000fca00078e3cff */
[----:B------:R-:W2:Y:S04]  /*f760*/  @P2 LDG.E.U16 R18, [R6.64] ;  /* 0x0000000606122981 */ /* 0x000ea8000c1e1500 */
[----:B----4-:R0:W-:Y:S04]  /*f770*/  STL [R1+0x24], R12 ;  /* 0x0000240c01007387 */ /* 0x0101e80000100800 */
[----:B0-----:R-:W4:Y:S04]  /*f780*/  LDL R12, [R1+0xed4] ;  /* 0x000ed400010c7983 */ /* 0x001f280000100800 */
        /* <DEDUP_REMOVED lines=19> */
[----:B--2---:R-:W-:Y:S01]  /*f8c0*/  STL [R1+0xc], R2 ;  /* 0x00000c0201007387 */ /* 0x004fe20000100800 */
[----:B------:R-:W2:Y:S02]  /*f8d0*/  LDL R6, [R1+0xeb8] ;  /* 0x000eb80001067983 */ /* 0x000ea40000100800 */
[----:B------:R-:W2:Y:S01]  /*f8e0*/  LDL R7, [R1+0xecc] ;  /* 0x000ecc0001077983 */ /* 0x000ea20000100800 */
[----:B------:R-:W-:Y:S02]  /*f8f0*/  PRMT R23, RZ, 0x7610, R23 ;  /* 0x00007610ff177816 */ /* 0x000fe40000000017 */
[----:B--2---:R-:W-:-:S04]  /*f900*/  @P1 LOP3.LUT R7, R7, R6, RZ, 0x3c, !PT ;  /* 0x0000000607071212 */ /* 0x004fc800078e3cff */
[----:B------:R-:W-:-:S04]  /*f910*/  @P1 LOP3.LUT R6, R7, R6, RZ, 0x3c, !PT ;  /* 0x0000000607061212 */ /* 0x000fc800078e3cff */
[----:B------:R-:W-:-:S05]  /*f920*/  @P1 LOP3.LUT R7, R7, R6, RZ, 0x3c, !PT ;  /* 0x0000000607071212 */ /* 0x000fca00078e3cff */
[----:B------:R4:W2:Y:S01]  /*f930*/  @P1 LDG.E.U16 R23, [R6.64] ;  /* 0x0000000606171981 */ /* 0x0008a2000c1e1500 */
[----:B------:R-:W-:Y:S01]  /*f940*/  PRMT R22, RZ, 0x7610, R22 ;  /* 0x00007610ff167816 */ /* 0x000fe20000000016 */
[----:B----4-:R-:W-:Y:S02]  /*f950*/  @P1 IMAD.MOV.U32 R6, RZ, RZ, R12 ;  /* 0x000000ffff061224 */ /* 0x010fe400078e000c */
[----:B---3--:R-:W-:-:S05]  /*f960*/  @P1 IMAD.MOV.U32 R7, RZ, RZ, R13 ;  /* 0x000000ffff071224 */ /* 0x008fca00078e000d */
[----:B------:R0:W3:Y:S04]  /*f970*/  @P1 LDG.E.U16 R22, [R6.64] ;  /* 0x0000000606161981 */ /* 0x0000e8000c1e1500 */
[----:B--2---:R1:W-:Y:S01]  /*f980*/  STL [R1+0x1a2c], R23 ;  /* 0x001a2c1701007387 */ /* 0x0043e20000100800 */
[----:B0-----:R-:W2:Y:S02]  /*f990*/  LDL R6, [R1+0xed0] ;  /* 0x000ed00001067983 */ /* 0x001ea40000100800 */
[----:B------:R-:W2:Y:S01]  /*f9a0*/  LDL R7, [R1+0xedc] ;  /* 0x000edc0001077983 */ /* 0x000ea20000100800 */
[----:B------:R-:W-:Y:S01]  /*f9b0*/  PRMT R21, RZ, 0x7610, R21 ;  /* 0x00007610ff157816 */ /* 0x000fe20000000015 */
[----:B------:R-:W4:Y:S04]  /*f9c0*/  LDL R13, [R1+0xee4] ;  /* 0x000ee400010d7983 */ /* 0x000f280000100800 */
[----:B------:R-:W4:Y:S04]  /*f9d0*/  LDL R12, [R1+0xef4] ;  /* 0x000ef400010c7983 */ /* 0x000f280000100800 */
[----:B-1----:R-:W4:Y:S04]  /*f9e0*/  LDL R23, [R1+0xee8] ;  /* 0x000ee80001177983 */ /* 0x002f280000100800 */
[----:B---3--:R0:W-:Y:S04]  /*f9f0*/  STL [R1+0x1a30], R22 ;  /* 0x001a301601007387 */ /* 0x0081e80000100800 */
[----:B0-----:R-:W3:Y:S01]  /*fa00*/  LDL R22, [R1+0xeac] ;  /* 0x000eac0001167983 */ /* 0x001ee20000100800 */
[----:B--2---:R-:W-:-:S04]  /*fa10*/  @P1 LOP3.LUT R7, R7, R6, RZ, 0x3c, !PT ;  /* 0x0000000607071212 */ /* 0x004fc800078e3cff */
[----:B------:R-:W-:-:S04]  /*fa20*/  @P1 LOP3.LUT R6, R7, R6, RZ, 0x3c, !PT ;  /* 0x0000000607061212 */ /* 0x000fc800078e3cff */
[----:B------:R-:W-:-:S05]  /*fa30*/  @P1 LOP3.LUT R7, R7, R6, RZ, 0x3c, !PT ;  /* 0x0000000607071212 */ /* 0x000fca00078e3cff */
[----:B------:R0:W2:Y:S04]  /*fa40*/  @P1 LDG.E.U16 R21, [R6.64] ;  /* 0x0000000606151981 */ /* 0x0000a8000c1e1500 */
[----:B0-----:R-:W2:Y:S04]  /*fa50*/  LDL R6, [R1+0xed8] ;  /* 0x000ed80001067983 */ /* 0x001ea80000100800 */
[----:B------:R-:W2:Y:S01]  /*fa60*/  LDL R7, [R1+0xee0] ;  /* 0x000ee00001077983 */ /* 0x000ea20000100800 */
[----:B------:R-:W-:Y:S02]  /*fa70*/  PRMT R20, RZ, 0x7610, R20 ;  /* 0x00007610ff147816 */ /* 0x000fe40000000014 */
[----:B------:R-:W-:-:S02]  /*fa80*/  PRMT R19, RZ, 0x7610, R19 ;  /* 0x00007610ff137816 */ /* 0x000fc40000000013 */
[----:B--2---:R-:W-:-:S04]  /*fa90*/  @P1 LOP3.LUT R7, R7, R6, RZ, 0x3c, !PT ;  /* 0x0000000607071212 */ /* 0x004fc800078e3cff */
[----:B------:R-:W-:-:S04]  /*faa0*/  @P1 LOP3.LUT R6, R7, R6, RZ, 0x3c, !PT ;  /* 0x0000000607061212 */ /* 0x000fc800078e3cff */
[----:B------:R-:W-:-:S05]  /*fab0*/  @P1 LOP3.LUT R7, R7, R6, RZ, 0x3c, !PT ;  /* 0x0000000607071212 */ /* 0x000fca00078e3cff */
[----:B------:R4:W2:Y:S02]  /*fac0*/  @P1 LDG.E.U16 R20, [R6.64] ;  /* 0x0000000606141981 */ /* 0x0008a4000c1e1500 */
[----:B----4-:R-:W-:Y:S02]  /*fad0*/  @P1 IMAD.MOV.U32 R6, RZ, RZ, R23 ;  /* 0x000000ffff061224 */ /* 0x010fe400078e0017 */
[----:B---3--:R-:W-:-:S05]  /*fae0*/  @P1 IMAD.MOV.U32 R7, RZ, RZ, R22 ;  /* 0x000000ffff071224 */ /* 0x008fca00078e0016 */
[----:B------:R0:W3:Y:S04]  /*faf0*/  @P1 LDG.E.U16 R19, [R6.64] ;  /* 0x0000000606131981 */ /* 0x0000e8000c1e1500 */
[----:B------:R1:W-:Y:S04]  /*fb00*/  STL [R1+0x1a34], R21 ;  /* 0x001a341501007387 */ /* 0x0003e80000100800 */
[----:B-1----:R-:W4:Y:S01]  /*fb10*/  LDL R21, [R1+0xf04] ;  /* 0x000f040001157983 */ /* 0x002f220000100800 */
[----:B------:R-:W-:Y:S01]  /*fb20*/  PRMT R17, RZ, 0x7610, R17 ;  /* 0x00007610ff117816 */ /* 0x000fe20000000011 */
[----:B0-----:R-:W-:-:S02]  /*fb30*/  @P1 IMAD.MOV.U32 R6, RZ, RZ, R12 ;  /* 0x000000ffff061224 */ /* 0x001fc400078e000c */
[----:B------:R-:W-:-:S05]  /*fb40*/  @P1 IMAD.MOV.U32 R7, RZ, RZ, R13 ;  /* 0x000000ffff071224 */ /* 0x000fca00078e000d */
[----:B------:R4:W4:Y:S04]  /*fb50*/  @P1 LDG.E.U16 R17, [R6.64] ;  /* 0x0000000606111981 */ /* 0x000928000c1e1500 */
[----:B--2---:R0:W-:Y:S01]  /*fb60*/  STL [R1+0x1a38], R20 ;  /* 0x001a381401007387 */ /* 0x0041e20000100800 */
[----:B------:R-:W2:Y:S02]  /*fb70*/  LDL R23, [R1+0xefc] ;  /* 0x000efc0001177983 */ /* 0x000ea40000100800 */
[----:B------:R-:W2:Y:S01]  /*fb80*/  LDL R22, [R1+0xf00] ;  /* 0x000f000001167983 */ /* 0x000ea20000100800 */
[----:B0-----:R-:W2:Y:S04]  /*fb90*/  LDL R20, [R1+0xef0] ;  /* 0x000ef00001147983 */ /* 0x001ea80000100800 */
[----:B---3--:R-:W-:Y:S01]  /*fba0*/  STL [R1+0x1a3c], R19 ;  /* 0x001a3c1301007387 */ /* 0x008fe20000100800 */
[----:B------:R-:W3:Y:S02]  /*fbb0*/  LDL R13, [R1+0xef8] ;  /* 0x000ef800010d7983 */ /* 0x000ee40000100800 */
[----:B------:R-:W3:Y:S01]  /*fbc0*/  LDL R12, [R1+0xf0c] ;  /* 0x000f0c00010c7983 */ /* 0x000ee20000100800 */
[----:B------:R-:W-:-:S02]  /*fbd0*/  ISETP.GT.AND P2, PT, R4, 0x1d, PT ;  /* 0x0000001d0400780c */ /* 0x000fc40003f44270 */
[----:B------:R-:W-:Y:S02]  /*fbe0*/  PRMT R15, RZ, 0x7610, R15 ;  /* 0x00007610ff0f7816 */ /* 0x000fe4000000000f */
[----:B------:R-:W-:Y:S01]  /*fbf0*/  PRMT R14, RZ, 0x7610, R14 ;  /* 0x00007610ff0e7816 */ /* 0x000fe2000000000e */
[----:B----4-:R-:W-:Y:S01]  /*fc00*/  @P1 IMAD.MOV.U32 R6, RZ, RZ, R21 ;  /* 0x000000ffff061224 */ /* 0x010fe200078e0015 */
[----:B------:R-:W-:Y:S01]  /*fc10*/  PRMT R11, RZ, 0x7610, R11 ;  /* 0x00007610ff0b7816 */ /* 0x000fe2000000000b */
[----:B------:R0:W-:Y:S01]  /*fc20*/  STL [R1+0x1a40], R17 ;  /* 0x001a401101007387 */ /* 0x0001e20000100800 */
[----:B------:R-:W4:Y:S02]  /*fc30*/  LDL R21, [R1+0xf08] ;  /* 0x000f080001157983 */ /* 0x000f240000100800 */
[----:B--2---:R-:W-:Y:S02]  /*fc40*/  @P1 IMAD.MOV.U32 R7, RZ, RZ, R20 ;  /* 0x000000ffff071224 */ /* 0x004fe400078e0014 */
[----:B------:R-:W2:Y:S04]  /*fc50*/  LDL R20, [R1+0xf14] ;  /* 0x000f140001147983 */ /* 0x000ea80000100800 */
[----:B------:R1:W2:Y:S02]  /*fc60*/  @P1 LDG.E.U16 R15, [R6.64] ;  /* 0x00000006060f1981 */ /* 0x0002a4000c1e1500 */
[----:B-1----:R-:W-:-:S02]  /*fc70*/  @P2 IMAD.MOV.U32 R6, RZ, RZ, R22 ;  /* 0x000000ffff062224 */ /* 0x002fc400078e0016 */
[----:B------:R-:W-:-:S05]  /*fc80*/  @P2 IMAD.MOV.U32 R7, RZ, RZ, R23 ;  /* 0x000000ffff072224 */ /* 0x000fca00078e0017 */
[----:B------:R3:W2:Y:S02]  /*fc90*/  @P2 LDG.E.U16 R14, [R6.64] ;  /* 0x00000006060e2981 */ /* 0x0006a4000c1e1500 */
[----:B---3--:R-:W-:Y:S02]  /*fca0*/  @P2 IMAD.MOV.U32 R6, RZ, RZ, R12 ;  /* 0x000000ffff062224 */ /* 0x008fe400078e000c */
[----:B------:R-:W-:-:S05]  /*fcb0*/  @P2 IMAD.MOV.U32 R7, RZ, RZ, R13 ;  /* 0x000000ffff072224 */ /* 0x000fca00078e000d */
[----:B------:R4:W3:Y:S01]  /*fcc0*/  @P2 LDG.E.U16 R11, [R6.64] ;  /* 0x00000006060b2981 */ /* 0x0008e2000c1e1500 */
[----:B------:R-:W-:Y:S01]  /*fcd0*/  PRMT R10, RZ, 0x7610, R10 ;  /* 0x00007610ff0a7816 */ /* 0x000fe2000000000a */
[----:B----4-:R-:W-:Y:S02]  /*fce0*/  @P2 IMAD.MOV.U32 R7, RZ, RZ, R21 ;  /* 0x000000ffff072224 */ /* 0x010fe400078e0015 */
[----:B--2---:R-:W-:Y:S01]  /*fcf0*/  STL [R1+0x1a44], R15 ;  /* 0x001a440f01007387 */ /* 0x004fe20000100800 */
[----:B0-----:R-:W2:Y:S03]  /*fd00*/  LDL R17, [R1+0xf1c] ;  /* 0x000f1c0001117983 */ /* 0x001ea60000100800 */
[----:B------:R0:W-:Y:S01]  /*fd10*/  STL [R1+0x1a04], R14 ;  /* 0x001a040e01007387 */ /* 0x0001e20000100800 */
[----:B------:R-:W4:Y:S02]  /*fd20*/  LDL R23, [R1+0xf18] ;  /* 0x000f180001177983 */ /* 0x000f240000100800 */
[----:B------:R-:W4:Y:S02]  /*fd30*/  LDL R22, [R1+0xf20] ;  /* 0x000f200001167983 */ /* 0x000f240000100800 */
[----:B------:R-:W4:Y:S01]  /*fd40*/  LDL R13, [R1+0xeec] ;  /* 0x000eec00010d7983 */ /* 0x000f220000100800 */
[----:B------:R-:W4:Y:S04]  /*fd50*/  LDL R12, [R1+0xf28] ;  /* 0x000f2800010c7983 */ /* 0x000f280000100800 */
[----:B0-----:R-:W4:Y:S01]  /*fd60*/  LDL R14, [R1+0xf10] ;  /* 0x000f1000010e7983 */ /* 0x001f220000100800 */
[----:B------:R-:W-:-:S03]  /*fd70*/  @P2 IMAD.MOV.U32 R6, RZ, RZ, R20 ;  /* 0x000000ffff062224 */ /* 0x000fc600078e0014 */
[----:B---3--:R-:W-:Y:S01]  /*fd80*/  STL [R1+0x1a08], R11 ;  /* 0x001a080b01007387 */ /* 0x008fe20000100800 */
[----:B------:R-:W3:Y:S02]  /*fd90*/  LDL R21, [R1+0xf24] ;  /* 0x000f240001157983 */ /* 0x000ee40000100800 */
[----:B------:R-:W3:Y:S01]  /*fda0*/  LDL R20, [R1+0xf34] ;  /* 0x000f340001147983 */ /* 0x000ee20000100800 */
[----:B------:R2:W3:Y:S01]  /*fdb0*/  @P2 LDG.E.U16 R10, [R6.64] ;  /* 0x00000006060a2981 */ /* 0x0004e2000c1e1500 */
[----:B------:R-:W-:Y:S02]  /*fdc0*/  PRMT R9, RZ, 0x7610, R9 ;  /* 0x00007610ff097816 */ /* 0x000fe40000000009 */
[----:B------:R-:W-:Y:S01]  /*fdd0*/  PRMT R8, RZ, 0x7610, R8 ;  /* 0x00007610ff087816 */ /* 0x000fe20000000008 */
[----:B--2---:R-:W-:Y:S02]  /*fde0*/  @P2 IMAD.MOV.U32 R6, RZ, RZ, R17 ;  /* 0x000000ffff062224 */ /* 0x004fe400078e0011 */
[----:B----4-:R-:W-:-:S05]  /*fdf0*/  @P2 IMAD.MOV.U32 R7, RZ, RZ, R14 ;  /* 0x000000ffff072224 */ /* 0x010fca00078e000e */
[----:B------:R0:W2:Y:S02]  /*fe00*/  @P2 LDG.E.U16 R9, [R6.64] ;  /* 0x0000000606092981 */ /* 0x0000a4000c1e1500 */
[----:B0-----:R-:W-:Y:S02]  /*fe10*/  @P2 IMAD.MOV.U32 R6, RZ, RZ, R22 ;  /* 0x000000ffff062224 */ /* 0x001fe400078e0016 */
[----:B------:R-:W-:-:S05]  /*fe20*/  @P2 IMAD.MOV.U32 R7, RZ, RZ, R23 ;  /* 0x000000ffff072224 */ /* 0x000fca00078e0017 */
[----:B------:R0:W4:Y:S02]  /*fe30*/  @P2 LDG.E.U16 R8, [R6.64] ;  /* 0x0000000606082981 */ /* 0x000124000c1e1500 */
[----:B0-----:R-:W-:Y:S02]  /*fe40*/  PRMT R7, RZ, 0x7610, R7 ;  /* 0x00007610ff077816 */ /* 0x001fe40000000007 */
[----:B------:R-:W-:-:S04]  /*fe50*/  PRMT R6, RZ, 0x7610, R6 ;  /* 0x00007610ff067816 */ /* 0x000fc80000000006 */
[----:B------:R0:W4:Y:S04]  /*fe60*/  @P2 LDG.E.U16 R7, [R12.64] ;  /* 0x000000060c072981 */ /* 0x000128000c1e1500 */
[----:B---3--:R-:W-:Y:S01]  /*fe70*/  STL [R1+0x1a0c], R10 ;  /* 0x001a0c0a01007387 */ /* 0x008fe20000100800 */
[----:B------:R-:W3:Y:S02]  /*fe80*/  LDL R17, [R1+0xf30] ;  /* 0x000f300001117983 */ /* 0x000ee40000100800 */
[----:B------:R-:W3:Y:S02]  /*fe90*/  LDL R14, [R1+0xf3c] ;  /* 0x000f3c00010e7983 */ /* 0x000ee40000100800 */
[----:B0-----:R-:W-:Y:S02]  /*fea0*/  @P2 IMAD.MOV.U32 R12, RZ, RZ, R20 ;  /* 0x000000ffff0c2224 */ /* 0x001fe400078e0014 */
[----:B------:R-:W-:-:S05]  /*feb0*/  @P2 IMAD.MOV.U32 R13, RZ, RZ, R21 ;  /* 0x000000ffff0d2224 */ /* 0x000fca00078e0015 */
[----:B------:R3:W3:Y:S01]  /*fec0*/  @P2 LDG.E.U16 R6, [R12.64] ;  /* 0x000000060c062981 */ /* 0x0006e2000c1e1500 */
[----:B------:R-:W-:-:S03]  /*fed0*/  PRMT R5, RZ, 0x7610, R5 ;  /* 0x00007610ff057816 */ /* 0x000fc60000000005 */
[----:B--2---:R-:W-:Y:S04]  /*fee0*/  STL [R1+0x1a10], R9 ;  /* 0x001a100901007387 */ /* 0x004fe80000100800 */
[----:B----4-:R0:W-:Y:S01]  /*fef0*/  STL [R1+0x1a14], R8 ;  /* 0x001a140801007387 */ /* 0x0101e20000100800 */
[----:B------:R-:W2:Y:S03]  /*ff00*/  LDL R23, [R1+0x8b0] ;  /* 0x0008b00001177983 */ /* 0x000ea60000100800 */
[----:B------:R-:W-:Y:S01]  /*ff10*/  STL [R1+0x1a18], R7 ;  /* 0x001a180701007387 */ /* 0x000fe20000100800 */
[----:B------:R-:W4:Y:S03]  /*ff20*/  LDL R22, [R1+0xf38] ;  /* 0x000f380001167983 */ /* 0x000f260000100800 */
[----:B0-----:R-:W4:Y:S01]  /*ff30*/  LDL R8, [R1+0xf40] ;  /* 0x000f400001087983 */ /* 0x001f220000100800 */
[----:B---3--:R-:W-:-:S02]  /*ff40*/  @P2 IMAD.MOV.U32 R12, RZ, RZ, R14 ;  /* 0x000000ffff0c2224 */ /* 0x008fc400078e000e */
[----:B------:R-:W-:-:S05]  /*ff50*/  @P2 IMAD.MOV.U32 R13, RZ, RZ, R17 ;  /* 0x000000ffff0d2224 */ /* 0x000fca00078e0011 */
[----:B------:R2:W3:Y:S04]  /*ff60*/  @P2 LDG.E.U16 R5, [R12.64] ;  /* 0x000000060c052981 */ /* 0x0004e8000c1e1500 */
[----:B------:R0:W-:Y:S01]  /*ff70*/  STL [R1+0x1a1c], R6 ;  /* 0x001a1c0601007387 */ /* 0x0001e20000100800 */
[----:B------:R-:W-:Y:S02]  /*ff80*/  ISETP.GT.AND P1, PT, R4, 0x1e, PT ;  /* 0x0000001e0400780c */ /* 0x000fe40003f24270 */
[----:B------:R-:W-:Y:S01]  /*ff90*/  PRMT R3, RZ, 0x7610, R3 ;  /* 0x00007610ff037816 */ /* 0x000fe20000000003 */
[----:B------:R-:W4:Y:S01]  /*ffa0*/  LDL R21, [R1+0xf2c] ;  /* 0x000f2c0001157983 */ /* 0x000f220000100800 */
[----:B------:R-:W4:Y:S04]  /*ffb0*/  LDL R17, [R1+0xf48] ;  /* 0x000f480001117983 */ /* 0x000f280000100800 */
[----:B------:R-:W4:Y:S04]  /*ffc0*/  LDL R20, [R1+0xf44] ;  /* 0x000f440001147983 */ /* 0x000f280000100800 */
[----:B------:R-:W4:Y:S04]  /*ffd0*/  LDL R14, [R1+0xf54] ;  /* 0x000f5400010e7983 */ /* 0x000f280000100800 */
[----:B0-----:R-:W4:Y:S01]  /*ffe0*/  LDL R6, [R1+0x8ac] ;  /* 0x0008ac0001067983 */ /* 0x001f220000100800 */
[----:B--2---:R-:W-:-:S03]  /*fff0*/  @P0 IMAD.MOV.U32 R12, RZ, RZ, R23 ;  /* 0x000000ffff0c0224 */ /* 0x004fc600078e0017 */
[----:B---3--:R0:W-:Y:S02]  /*10000*/  STL [R1+0x1a20], R5 ;  /* 0x001a200501007387 */ /* 0x0081e40000100800 */
[----:B0-----:R-:W-:Y:S01]  /*10010*/  PRMT R5, RZ, 0x7610, R5 ;  /* 0x00007610ff057816 */ /* 0x001fe20000000005 */
[----:B----4-:R-:W-:Y:S01]  /*10020*/  @P0 IMAD.MOV.U32 R13, RZ, RZ, R6 ;  /* 0x000000ffff0d0224 */ /* 0x010fe200078e0006 */
[----:B------:R-:W-:Y:S01]  /*10030*/  PRMT R7, RZ, 0x7610, R7 ;  /* 0x00007610ff077816 */ /* 0x000fe20000000007 */
[----:B------:R-:W2:Y:S04]  /*10040*/  LDL R6, [R1+0xf50] ;  /* 0x000f500001067983 */ /* 0x000ea80000100800 */
[----:B------:R0:W3:Y:S02]  /*10050*/  @P0 LDG.E.U16 R3, [R12.64] ;  /* 0x000000060c030981 */ /* 0x0000e4000c1e1500 */
[----:B0-----:R-:W-:-:S02]  /*10060*/  @P1 IMAD.MOV.U32 R12, RZ, RZ, R8 ;  /* 0x000000ffff0c1224 */ /* 0x001fc400078e0008 */
[----:B------:R-:W-:-:S05]  /*10070*/  @P1 IMAD.MOV.U32 R13, RZ, RZ, R22 ;  /* 0x000000ffff0d1224 */ /* 0x000fca00078e0016 */
[----:B------:R0:W4:Y:S01]  /*10080*/  @P1 LDG.E.U16 R5, [R12.64] ;  /* 0x000000060c051981 */ /* 0x000122000c1e1500 */
[----:B------:R-:W-:Y:S01]  /*10090*/  PRMT R11, RZ, 0x7610, R11 ;  /* 0x00007610ff0b7816 */ /* 0x000fe2000000000b */
[----:B0-----:R-:W-:Y:S02]  /*100a0*/  @P1 IMAD.MOV.U32 R12, RZ, RZ, R17 ;  /* 0x000000ffff0c1224 */ /* 0x001fe400078e0011 */
[----:B------:R-:W-:-:S05]  /*100b0*/  @P1 IMAD.MOV.U32 R13, RZ, RZ, R21 ;  /* 0x000000ffff0d1224 */ /* 0x000fca00078e0015 */
[----:B------:R0:W2:Y:S02]  /*100c0*/  @P1 LDG.E.U16 R7, [R12.64] ;  /* 0x000000060c071981 */ /* 0x0000a4000c1e1500 */
[----:B0-----:R-:W-:Y:S02]  /*100d0*/  @P1 IMAD.MOV.U32 R12, RZ, RZ, R14 ;  /* 0x000000ffff0c1224 */ /* 0x001fe400078e000e */
[----:B------:R-:W-:-:S05]  /*100e0*/  @P1 IMAD.MOV.U32 R13, RZ, RZ, R20 ;  /* 0x000000ffff0d1224 */ /* 0x000fca00078e0014 */
[----:B------:R2:W2:Y:S04]  /*100f0*/  @P1 LDG.E.U16 R11, [R12.64] ;  /* 0x000000060c0b1981 */ /* 0x0004a8000c1e1500 */
[----:B---3--:R0:W-:Y:S01]  /*10100*/  STL [R1+0x4c], R3 ;  /* 0x00004c0301007387 */ /* 0x0081e20000100800 */
[----:B------:R-:W3:Y:S03]  /*10110*/  LDL R8, [R1+0xf58] ;  /* 0x000f580001087983 */ /* 0x000ee60000100800 */
[----:B0-----:R-:W3:Y:S04]  /*10120*/  LDL R3, [R1+0xf5c] ;  /* 0x000f5c0001037983 */ /* 0x001ee80000100800 */
[----:B----4-:R0:W-:Y:S01]  /*10130*/  STL [R1+0x40], R5 ;  /* 0x0000400501007387 */ /* 0x0101e20000100800 */
[----:B------:R-:W-:Y:S01]  /*10140*/  PRMT R19, RZ, 0x7610, R19 ;  /* 0x00007610ff137816 */ /* 0x000fe20000000013 */
[----:B--2---:R-:W-:-:S02]  /*10150*/  @P1 IMAD.MOV.U32 R13, RZ, RZ, R6 ;  /* 0x000000ffff0d1224 */ /* 0x004fc400078e0006 */
[----:B------:R-:W2:Y:S04]  /*10160*/  LDL R17, [R1+0xf4c] ;  /* 0x000f4c0001117983 */ /* 0x000ea80000100800 */
[----:B0-----:R-:W4:Y:S01]  /*10170*/  LDL R5, [R1+0xf60] ;  /* 0x000f600001057983 */ /* 0x001f220000100800 */
[----:B------:R-:W-:-:S03]  /*10180*/  PRMT R0, RZ, 0x7610, R0 ;  /* 0x00007610ff007816 */ /* 0x000fc60000000000 */
[----:B------:R0:W-:Y:S01]  /*10190*/  STL [R1+0x38], R7 ;  /* 0x0000380701007387 */ /* 0x0001e20000100800 */
[----:B------:R-:W2:Y:S03]  /*101a0*/  LDL R14, [R1+0xf64] ;  /* 0x000f6400010e7983 */ /* 0x000ea60000100800 */
[----:B0-----:R-:W2:Y:S04]  /*101b0*/  LDL R7, [R1+0xf68] ;  /* 0x000f680001077983 */ /* 0x001ea80000100800 */
[----:B------:R0:W-:Y:S01]  /*101c0*/  STL [R1+0x30], R11 ;  /* 0x0000300b01007387 */ /* 0x0001e20000100800 */
[----:B------:R-:W2:Y:S03]  /*101d0*/  LDL R6, [R1+0xf70] ;  /* 0x000f700001067983 */ /* 0x000ea60000100800 */
[----:B0-----:R-:W2:Y:S01]  /*101e0*/  LDL R11, [R1+0xf74] ;  /* 0x000f7400010b7983 */ /* 0x001ea20000100800 */
[----:B---3--:R-:W-:-:S03]  /*101f0*/  @P1 IMAD.MOV.U32 R12, RZ, RZ, R3 ;  /* 0x000000ffff0c1224 */ /* 0x008fc600078e0003 */
[----:B------:R-:W3:Y:S04]  /*10200*/  LDL R3, [R1+0xf7c] ;  /* 0x000f7c0001037983 */ /* 0x000ee80000100800 */
[----:B------:R0:W3:Y:S02]  /*10210*/  @P1 LDG.E.U16 R19, [R12.64] ;  /* 0x000000060c131981 */ /* 0x0000e4000c1e1500 */
[----:B0-----:R-:W-:Y:S02]  /*10220*/  @P1 IMAD.MOV.U32 R13, RZ, RZ, R8 ;  /* 0x000000ffff0d1224 */ /* 0x001fe400078e0008 */
[----:B------:R-:W3:Y:S01]  /*10230*/  LDL R8, [R1+0xf78] ;  /* 0x000f780001087983 */ /* 0x000ee20000100800 */
[----:B----4-:R-:W-:-:S03]  /*10240*/  @P1 IMAD.MOV.U32 R12, RZ, RZ, R5 ;  /* 0x000000ffff0c1224 */ /* 0x010fc600078e0005 */
[----:B------:R-:W4:Y:S04]  /*10250*/  LDL R5, [R1+0xf80] ;  /* 0x000f800001057983 */ /* 0x000f280000100800 */
[----:B------:R2:W4:Y:S01]  /*10260*/  @P1 LDG.E.U16 R0, [R12.64] ;  /* 0x000000060c001981 */ /* 0x000522000c1e1500 */
[----:B------:R-:W-:Y:S02]  /*10270*/  PRMT R15, RZ, 0x7610, R15 ;  /* 0x00007610ff0f7816 */ /* 0x000fe4000000000f */
[----:B------:R-:W-:Y:S01]  /*10280*/  PRMT R10, RZ, 0x7610, R10 ;  /* 0x00007610ff0a7816 */ /* 0x000fe2000000000a */
[----:B--2---:R-:W-:Y:S02]  /*10290*/  @P1 IMAD.MOV.U32 R13, RZ, RZ, R17 ;  /* 0x000000ffff0d1224 */ /* 0x004fe400078e0011 */
[----:B------:R-:W-:-:S05]  /*102a0*/  @P1 IMAD.MOV.U32 R12, RZ, RZ, R7 ;  /* 0x000000ffff0c1224 */ /* 0x000fca00078e0007 */
[----:B------:R0:W2:Y:S02]  /*102b0*/  @P1 LDG.E.U16 R15, [R12.64] ;  /* 0x000000060c0f1981 */ /* 0x0000a4000c1e1500 */
[----:B0-----:R-:W-:Y:S02]  /*102c0*/  @P1 IMAD.MOV.U32 R13, RZ, RZ, R14 ;  /* 0x000000ffff0d1224 */ /* 0x001fe400078e000e */
[----:B------:R-:W-:-:S05]  /*102d0*/  @P1 IMAD.MOV.U32 R12, RZ, RZ, R11 ;  /* 0x000000ffff0c1224 */ /* 0x000fca00078e000b */
[----:B------:R0:W2:Y:S02]  /*102e0*/  @P1 LDG.E.U16 R10, [R12.64] ;  /* 0x000000060c0a1981 */ /* 0x0000a4000c1e1500 */
[----:B0-----:R-:W-:Y:S02]  /*102f0*/  @P1 IMAD.MOV.U32 R13, RZ, RZ, R6 ;  /* 0x000000ffff0d1224 */ /* 0x001fe400078e0006 */
[----:B---3--:R-:W-:Y:S01]  /*10300*/  @P1 IMAD.MOV.U32 R12, RZ, RZ, R3 ;  /* 0x000000ffff0c1224 */ /* 0x008fe200078e0003 */
[----:B----4-:R0:W-:Y:S01]  /*10310*/  STL [R1+0x1a00], R0 ;  /* 0x001a000001007387 */ /* 0x0101e20000100800 */
[----:B------:R-:W3:Y:S02]  /*10320*/  LDL R7, [R1+0xf6c] ;  /* 0x000f6c0001077983 */ /* 0x000ee40000100800 */
[----:B------:R-:W4:Y:S02]  /*10330*/  LDL R6, [R1+0xf84] ;  /* 0x000f840001067983 */ /* 0x000f240000100800 */
[----:B------:R-:W2:Y:S01]  /*10340*/  LDL R3, [R1+0xf9c] ;  /* 0x000f9c0001037983 */ /* 0x000ea20000100800 */
[----:B------:R-:W-:-:S02]  /*10350*/  ISETP.GT.AND P0, PT, R4, 0x1f, PT ;  /* 0x0000001f0400780c */ /* 0x000fc40003f04270 */
[----:B------:R-:W-:Y:S02]  /*10360*/  PRMT R9, RZ, 0x7610, R9 ;  /* 0x00007610ff097816 */ /* 0x000fe40000000009 */
[----:B------:R-:W-:Y:S02]  /*10370*/  PRMT R28, RZ, 0x7610, R28 ;  /* 0x00007610ff1c7816 */ /* 0x000fe4000000001c */
[----:B------:R-:W-:Y:S02]  /*10380*/  PRMT R29, RZ, 0x7610, R29 ;  /* 0x00007610ff1d7816 */ /* 0x000fe4000000001d */
[----:B------:R-:W-:Y:S01]  /*10390*/  PRMT R27, RZ, 0x7610, R27 ;  /* 0x00007610ff1b7816 */ /* 0x000fe2000000001b */
[----:B------:R-:W2:Y:S04]  /*103a0*/  LDL R11, [R1+0xf98] ;  /* 0x000f9800010b7983 */ /* 0x000ea80000100800 */
[----:B0-----:R-:W2:Y:S04]  /*103b0*/  LDL R0, [R1+0xf88] ;  /* 0x000f880001007983 */ /* 0x001ea80000100800 */
[----:B------:R0:W4:Y:S02]  /*103c0*/  @P1 LDG.E.U16 R9, [R12.64] ;  /* 0x000000060c091981 */ /* 0x000124000c1e1500 */
[----:B0-----:R-:W-:-:S02]  /*103d0*/  @P0 IMAD.MOV.U32 R12, RZ, RZ, R5 ;  /* 0x000000ffff0c0224 */ /* 0x001fc400078e0005 */
[----:B------:R-:W-:Y:S01]  /*103e0*/  @P0 IMAD.MOV.U32 R13, RZ, RZ, R8 ;  /* 0x000000ffff0d0224 */ /* 0x000fe200078e0008 */
[----:B------:R-:W4:Y:S04]  /*103f0*/  LDL R5, [R1+0xfac] ;  /* 0x000fac0001057983 */ /* 0x000f280000100800 */
[----:B------:R3:W4:Y:S02]  /*10400*/  @P0 LDG.E.U16 R28, [R12.64] ;  /* 0x000000060c1c0981 */ /* 0x000724000c1e1500 */
[----:B---3--:R-:W-:Y:S02]  /*10410*/  @P0 IMAD.MOV.U32 R13, RZ, RZ, R7 ;  /* 0x000000ffff0d0224 */ /* 0x008fe400078e0007 */
[----:B--2---:R-:W-:-:S05]  /*10420*/  @P0 IMAD.MOV.U32 R12, RZ, RZ, R0 ;  /* 0x000000ffff0c0224 */ /* 0x004fca00078e0000 */
[----:B------:R0:W2:Y:S02]  /*10430*/  @P0 LDG.E.U16 R29, [R12.64] ;  /* 0x000000060c1d0981 */ /* 0x0000a4000c1e1500 */
[----:B0-----:R-:W-:Y:S02]  /*10440*/  @P0 IMAD.MOV.U32 R12, RZ, RZ, R3 ;  /* 0x000000ffff0c0224 */ /* 0x001fe400078e0003 */
[----:B----4-:R-:W-:-:S05]  /*10450*/  @P0 IMAD.MOV.U32 R13, RZ, RZ, R6 ;  /* 0x000000ffff0d0224 */ /* 0x010fca00078e0006 */
[----:B------:R0:W3:Y:S04]  /*10460*/  @P0 LDG.E.U16 R27, [R12.64] ;  /* 0x000000060c1b0981 */ /* 0x0000e8000c1e1500 */
[----:B------:R-:W-:Y:S01]  /*10470*/  STL [R1+0x199c], R28 ;  /* 0x00199c1c01007387 */ /* 0x000fe20000100800 */
[----:B------:R1:W-:Y:S03]  /*10480*/  STL [R1+0x10], R10 ;  /* 0x0000100a01007387 */ /* 0x0003e60000100800 */
[----:B-1----:R-:W4:Y:S01]  /*10490*/  LDL R10, [R1+0xfa8] ;  /* 0x000fa800010a7983 */ /* 0x002f220000100800 */
[----:B------:R1:W-:Y:S02]  /*104a0*/  STL [R1+0x8], R9 ;  /* 0x0000080901007387 */ /* 0x0003e40000100800 */
[----:B------:R-:W-:Y:S02]  /*104b0*/  STL [R1+0x28], R19 ;  /* 0x0000281301007387 */ /* 0x000fe40000100800 */
[----:B------:R-:W4:Y:S01]  /*104c0*/  LDL R8, [R1+0xfb0] ;  /* 0x000fb00001087983 */ /* 0x000f220000100800 */
[----:B------:R-:W4:Y:S04]  /*104d0*/  LDL R7, [R1+0xfc0] ;  /* 0x000fc00001077983 */ /* 0x000f280000100800 */
[----:B------:R-:W4:Y:S04]  /*104e0*/  LDL R0, [R1+0xfd0] ;  /* 0x000fd00001007983 */ /* 0x000f280000100800 */
[----:B-1----:R-:W4:Y:S01]  /*104f0*/  LDL R9, [R1+0xfb4] ;  /* 0x000fb40001097983 */ /* 0x002f220000100800 */
[----:B0-----:R-:W-:-:S03]  /*10500*/  @P0 IMAD.MOV.U32 R12, RZ, RZ, R5 ;  /* 0x000000ffff0c0224 */ /* 0x001fc600078e0005 */
[----:B--2---:R-:W-:Y:S01]  /*10510*/  STL [R1+0x19a0], R29 ;  /* 0x0019a01d01007387 */ /* 0x004fe20000100800 */
[----:B------:R-:W2:Y:S02]  /*10520*/  LDL R6, [R1+0xfbc] ;  /* 0x000fbc0001067983 */ /* 0x000ea40000100800 */
[----:B------:R-:W2:Y:S02]  /*10530*/  LDL R3, [R1+0xff4] ;  /* 0x000ff40001037983 */ /* 0x000ea40000100800 */
[----:B------:R-:W-:Y:S01]  /*10540*/  STL [R1+0x18], R15 ;  /* 0x0000180f01007387 */ /* 0x000fe20000100800 */
[----:B---3--:R-:W-:Y:S01]  /*10550*/  STL [R1+0x19a4], R27 ;  /* 0x0019a41b01007387 */ /* 0x008fe20000100800 */
[----:B------:R-:W3:Y:S01]  /*10560*/  LDL R5, [R1+0xfcc] ;  /* 0x000fcc0001057983 */ /* 0x000ee20000100800 */
[----:B------:R-:W-:Y:S01]  /*10570*/  PRMT R26, RZ, 0x7610, R26 ;  /* 0x00007610ff1a7816 */ /* 0x000fe2000000001a */
[----:B------:R-:W-:Y:S01]  /*10580*/  @P0 IMAD.MOV.U32 R13, RZ, RZ, R11 ;  /* 0x000000ffff0d0224 */ /* 0x000fe200078e000b */
[----:B------:R-:W-:-:S04]  /*10590*/  PRMT R25, RZ, 0x7610, R25 ;  /* 0x00007610ff197816 */ /* 0x000fc80000000019 */
[----:B------:R4:W3:Y:S01]  /*105a0*/  @P0 LDG.E.U16 R26, [R12.64] ;  /* 0x000000060c1a0981 */ /* 0x0008e2000c1e1500 */
[----:B------:R-:W-:Y:S01]  /*105b0*/  PRMT R24, RZ, 0x7610, R24 ;  /* 0x00007610ff187816 */ /* 0x000fe20000000018 */
[----:B----4-:R-:W-:Y:S02]  /*105c0*/  @P0 IMAD.MOV.U32 R13, RZ, RZ, R10 ;  /* 0x000000ffff0d0224 */ /* 0x010fe400078e000a */
[----:B------:R-:W-:-:S05]  /*105d0*/  @P0 IMAD.MOV.U32 R12, RZ, RZ, R9 ;  /* 0x000000ffff0c0224 */ /* 0x000fca00078e0009 */
[----:B------:R0:W4:Y:S01]  /*105e0*/  @P0 LDG.E.U16 R25, [R12.64] ;  /* 0x000000060c190981 */ /* 0x000122000c1e1500 */
[----:B------:R-:W-:Y:S01]  /*105f0*/  PRMT R18, RZ, 0x7610, R18 ;  /* 0x00007610ff127816 */ /* 0x000fe20000000012 */
[----:B0-----:R-:W-:Y:S02]  /*10600*/  @P0 IMAD.MOV.U32 R12, RZ, RZ, R7 ;  /* 0x000000ffff0c0224 */ /* 0x001fe400078e0007 */
[----:B------:R-:W-:-:S05]  /*10610*/  @P0 IMAD.MOV.U32 R13, RZ, RZ, R8 ;  /* 0x000000ffff0d0224 */ /* 0x000fca00078e0008 */
[----:B------:R0:W4:Y:S01]  /*10620*/  @P0 LDG.E.U16 R24, [R12.64] ;  /* 0x000000060c180981 */ /* 0x000122000c1e1500 */
[----:B------:R-:W-:Y:S01]  /*10630*/  PRMT R16, RZ, 0x7610, R16 ;  /* 0x00007610ff107816 */ /* 0x000fe20000000010 */
[----:B0-----:R-:W-:Y:S02]  /*10640*/  @P0 IMAD.MOV.U32 R12, RZ, RZ, R0 ;  /* 0x000000ffff0c0224 */ /* 0x001fe400078e0000 */
[----:B--2---:R-:W-:-:S05]  /*10650*/  @P0 IMAD.MOV.U32 R13, RZ, RZ, R6 ;  /* 0x000000ffff0d0224 */ /* 0x004fca00078e0006 */
[----:B------:R0:W2:Y:S02]  /*10660*/  @P0 LDG.E.U16 R18, [R12.64] ;  /* 0x000000060c120981 */ /* 0x0000a4000c1e1500 */
[----:B0-----:R-:W-:Y:S02]  /*10670*/  @P0 IMAD.MOV.U32 R12, RZ, RZ, R3 ;  /* 0x000000ffff0c0224 */ /* 0x001fe400078e0003 */
[----:B---3--:R-:W-:-:S05]  /*10680*/  @P0 IMAD.MOV.U32 R13, RZ, RZ, R5 ;  /* 0x000000ffff0d0224 */ /* 0x008fca00078e0005 */
[----:B------:R-:W3:Y:S04]  /*10690*/  @P0 LDG.E.U16 R16, [R12.64] ;  /* 0x000000060c100981 */ /* 0x000ee8000c1e1500 */
[----:B------:R-:W-:Y:S04]  /*106a0*/  STL [R1+0x19a8], R26 ;  /* 0x0019a81a01007387 */ /* 0x000fe80000100800 */
[----:B------:R-:W0:Y:S04]  /*106b0*/  S2R R23, SR_TID.X ;  /* 0x0000000000177919 */ /* 0x000e280000002100 */
[----:B------:R-:W1:Y:S01]  /*106c0*/  S2R R2, SR_TID.X ;  /* 0x0000000000027919 */ /* 0x000e620000002100 */
[----:B------:R-:W-:Y:S06]  /*106d0*/  BAR.SYNC.DEFER_BLOCKING 0x0 ;  /* 0x0000000000007b1d */ /* 0x000fec0000010000 */
[----:B----4-:R-:W-:Y:S04]  /*106e0*/  STL [R1+0x19ac], R25 ;  /* 0x0019ac1901007387 */ /* 0x010fe80000100800 */
[----:B------:R-:W-:Y:S04]  /*106f0*/  STL [R1+0x19b0], R24 ;  /* 0x0019b01801007387 */ /* 0x000fe80000100800 */
[----:B--2---:R-:W-:Y:S04]  /*10700*/  STL [R1+0x19b4], R18 ;  /* 0x0019b41201007387 */ /* 0x004fe80000100800 */
[----:B---3--:R2:W-:Y:S04]  /*10710*/  STL [R1+0x19b8], R16 ;  /* 0x0019b81001007387 */ /* 0x0085e80000100800 */
[----:B--2---:R-:W2:Y:S04]  /*10720*/  LDL.LU R16, [R1+0x7d4] ;  /* 0x0007d40001107983 */ /* 0x004ea80000300800 */
[----:B--2---:R2:W-:Y:S04]  /*10730*/  STL [R1+0x1a5c], R16 ;  /* 0x001a5c1001007387 */ /* 0x0045e80000100800 */
[----:B--2---:R-:W2:Y:S01]  /*10740*/  LDL.LU R16, [R1+0x7dc] ;  /* 0x0007dc0001107983 */ /* 0x004ea20000300800 */
[----:B0-----:R-:W-:-:S04]  /*10750*/  LOP3.LUT R0, R23, 0x1f, RZ, 0xc0, !PT ;  /* 0x0000001f17007812 */ /* 0x001fc800078ec0ff */
[----:B------:R-:W-:Y:S02]  /*10760*/  ISETP.GE.AND P0, PT, R0, R4, PT ;  /* 0x000000040000720c */ /* 0x000fe40003f06270 */
[----:B-1----:R-:W-:Y:S01]  /*10770*/  LOP3.LUT R2, R2, 0x3f, RZ, 0xc0, !PT ;  /* 0x0000003f02027812 */ /* 0x002fe200078ec0ff */
[----:B--2---:R0:W-:Y:S04]  /*10780*/  STL [R1+0x1a60], R16 ;  /* 0x001a601001007387 */ /* 0x0041e80000100800 */
[----:B0-----:R-:W2:Y:S01]  /*10790*/  LDL.LU R16, [R1+0x7e0] ;  /* 0x0007e00001107983 */ /* 0x001ea20000300800 */
[----:B------:R-:W3:Y:S02]  /*107a0*/  LDL.LU R12, [R1+0x7d0] ;  /* 0x0007d000010c7983 */ /* 0x000ee40000300800 */
[----:B------:R-:W4:Y:S02]  /*107b0*/  LDL.LU R13, [R1+0x7cc] ;  /* 0x0007cc00010d7983 */ /* 0x000f240000300800 */
[----:B------:R-:W3:Y:S01]  /*107c0*/  LDL.LU R18, [R1+0x7c8] ;  /* 0x0007c80001127983 */ /* 0x000ee20000300800 */
[----:B------:R-:W3:Y:S01]  /*107d0*/  LDL.LU R24, [R1+0x7c4] ;  /* 0x0007c40001187983 */ /* 0x000ee20000300800 */
[----:B------:R-:W3:Y:S02]  /*107e0*/  LDL.LU R25, [R1+0x6e0] ;  /* 0x0006e00001197983 */ /* 0x000ee40000300800 */
[----:B------:R-:W3:Y:S02]  /*107f0*/  LDL.LU R26, [R1+0x6dc] ;  /* 0x0006dc00011a7983 */ /* 0x000ee40000300800 */
        /* <DEDUP_REMOVED lines=16> */
[----:B------:R-:W-:Y:S01]  /*10900*/  IMAD.SHL.U32 R2, R2, 0x2, RZ ;  /* 0x0000000202027824 */ /* 0x000fe200078e00ff */
[----:B------:R-:W3:Y:S01]  /*10910*/  LDL.LU R21, [R1+0x4dc] ;  /* 0x0004dc0001157983 */ /* 0x000ee20000300800 */
[----:B------:R-:W3:Y:S02]  /*10920*/  LDL.LU R3, [R1+0x4d8] ;  /* 0x0004d80001037983 */ /* 0x000ee40000300800 */
[----:B------:R-:W4:Y:S02]  /*10930*/  LDL.LU R22, [R1+0x4d4] ;  /* 0x0004d40001167983 */ /* 0x000f240000300800 */
[----:B------:R-:W4:Y:S01]  /*10940*/  LDL.LU R23, [R1+0x4d0] ;  /* 0x0004d00001177983 */ /* 0x000f220000300800 */
[----:B------:R0:W-:Y:S04]  /*10950*/  STL [R1+0x1a24], R4 ;  /* 0x001a240401007387 */ /* 0x0001e80000100800 */
[----:B0-----:R-:W4:Y:S04]  /*10960*/  LDL.LU R4, [R1+0x7d8] ;  /* 0x0007d80001047983 */ /* 0x001f280000300800 */
[----:B--2---:R0:W-:Y:S04]  /*10970*/  STS.U16 [R2], R16 ;  /* 0x0000001002007388 */ /* 0x0041e80000000400 */
[----:B0-----:R-:W2:Y:S04]  /*10980*/  LDL.LU R16, [R1+0x1a60] ;  /* 0x001a600001107983 */ /* 0x001ea80000300800 */
[----:B---3--:R-:W-:Y:S04]  /*10990*/  STS.U16 [R2+0x6180], R3 ;  /* 0x0061800302007388 */ /* 0x008fe80000000400 */
[----:B----4-:R-:W-:Y:S04]  /*109a0*/  STS.U16 [R2+0x100], R4 ;  /* 0x0001000402007388 */ /* 0x010fe80000000400 */
[----:B--2---:R0:W-:Y:S04]  /*109b0*/  STS.U16 [R2+0x80], R16 ;  /* 0x0000801002007388 */ /* 0x0041e80000000400 */
[----:B0-----:R-:W2:Y:S01]  /*109c0*/  LDL.LU R16, [R1+0x1a5c] ;  /* 0x001a5c0001107983 */ /* 0x001ea20000300800 */
[----:B------:R-:W3:Y:S02]  /*109d0*/  LDL.LU R3, [R1+0x4cc] ;  /* 0x0004cc0001037983 */ /* 0x000ee40000300800 */
[----:B------:R-:W4:Y:S02]  /*109e0*/  LDL.LU R4, [R1+0x7b8] ;  /* 0x0007b80001047983 */ /* 0x000f240000300800 */
[----:B----4-:R0:W-:Y:S04]  /*109f0*/  STL [R1+0x1a54], R4 ;  /* 0x001a540401007387 */ /* 0x0101e80000100800 */
[----:B0-----:R-:W4:Y:S04]  /*10a00*/  LDL.LU R4, [R1+0x7c0] ;  /* 0x0007c00001047983 */ /* 0x001f280000300800 */
[----:B--2---:R-:W-:Y:S04]  /*10a10*/  STS.U16 [R2+0x180], R16 ;  /* 0x0001801002007388 */ /* 0x004fe80000000400 */
[----:B------:R-:W-:Y:S04]  /*10a20*/  STS.U16 [R2+0x200], R12 ;  /* 0x0002000c02007388 */ /* 0x000fe80000000400 */
        /* <DEDUP_REMOVED lines=11> */
[----:B----4-:R0:W-:Y:S04]  /*10ae0*/  STL [R1+0x1a58], R4 ;  /* 0x001a580401007387 */ /* 0x0101e80000100800 */
[----:B0-----:R-:W2:Y:S01]  /*10af0*/  LDL.LU R4, [R1+0x4c8] ;  /* 0x0004c80001047983 */ /* 0x001ea20000300800 */
[----:B------:R-:W4:Y:S02]  /*10b00*/  LDL.LU R16, [R1+0x7b4] ;  /* 0x0007b40001107983 */ /* 0x000f240000300800 */
[----:B------:R-:W4:Y:S02]  /*10b10*/  LDL.LU R12, [R1+0x7b0] ;  /* 0x0007b000010c7983 */ /* 0x000f240000300800 */
[----:B------:R-:W4:Y:S01]  /*10b20*/  LDL.LU R13, [R1+0x7ac] ;  /* 0x0007ac00010d7983 */ /* 0x000f220000300800 */
[----:B------:R-:W4:Y:S01]  /*10b30*/  LDL.LU R18, [R1+0x7a8] ;  /* 0x0007a80001127983 */ /* 0x000f220000300800 */
[----:B------:R-:W4:Y:S02]  /*10b40*/  LDL.LU R24, [R1+0x7a4] ;  /* 0x0007a40001187983 */ /* 0x000f240000300800 */
[----:B------:R-:W4:Y:S02]  /*10b50*/  LDL.LU R25, [R1+0x6c0] ;  /* 0x0006c00001197983 */ /* 0x000f240000300800 */
[----:B------:R-:W4:Y:S01]  /*10b60*/  LDL.LU R26, [R1+0x6bc] ;  /* 0x0006bc00011a7983 */ /* 0x000f220000300800 */
[----:B------:R-:W4:Y:S01]  /*10b70*/  LDL.LU R27, [R1+0x6b8] ;  /* 0x0006b800011b7983 */ /* 0x000f220000300800 */
[----:B------:R-:W4:Y:S02]  /*10b80*/  LDL.LU R29, [R1+0x6b4] ;  /* 0x0006b400011d7983 */ /* 0x000f240000300800 */
[----:B------:R-:W4:Y:S02]  /*10b90*/  LDL.LU R28, [R1+0x6b0] ;  /* 0x0006b000011c7983 */ /* 0x000f240000300800 */
[----:B------:R-:W4:Y:S01]  /*10ba0*/  LDL.LU R5, [R1+0x6ac] ;  /* 0x0006ac0001057983 */ /* 0x000f220000300800 */
[----:B------:R-:W4:Y:S04]  /*10bb0*/  LDL.LU R6, [R1+0x6a8] ;  /* 0x0006a80001067983 */ /* 0x000f280000300800 */
[----:B------:R0:W-:Y:S01]  /*10bc0*/  STS.U16 [R2+0x4080], R8 ;  /* 0x0040800802007388 */ /* 0x0001e20000000400 */
[----:B------:R-:W4:Y:S03]  /*10bd0*/  LDL.LU R7, [R1+0x6a4] ;  /* 0x0006a40001077983 */ /* 0x000f260000300800 */
[----:B------:R1:W-:Y:S04]  /*10be0*/  STS.U16 [R2+0x4100], R9 ;  /* 0x0041000902007388 */ /* 0x0003e80000000400 */
[----:B------:R1:W-:Y:S04]  /*10bf0*/  STS.U16 [R2+0x4180], R10 ;  /* 0x0041800a02007388 */ /* 0x0003e80000000400 */
[----:B------:R3:W-:Y:S04]  /*10c00*/  STS.U16 [R2+0x4200], R11 ;  /* 0x0042000b02007388 */ /* 0x0007e80000000400 */
[----:B------:R3:W-:Y:S04]  /*10c10*/  STS.U16 [R2+0x4280], R14 ;  /* 0x0042800e02007388 */ /* 0x0007e80000000400 */
[----:B------:R3:W-:Y:S04]  /*10c20*/  STS.U16 [R2+0x4300], R15 ;  /* 0x0043000f02007388 */ /* 0x0007e80000000400 */
[----:B0-----:R-:W4:Y:S01]  /*10c30*/  LDL.LU R8, [R1+0x5c0] ;  /* 0x0005c00001087983 */ /* 0x001f220000300800 */
[----:B-1----:R-:W4:Y:S02]  /*10c40*/  LDL.LU R9, [R1+0x5bc] ;  /* 0x0005bc0001097983 */ /* 0x002f240000300800 */
[----:B------:R-:W4:Y:S01]  /*10c50*/  LDL.LU R10, [R1+0x5b8] ;  /* 0x0005b800010a7983 */ /* 0x000f220000300800 */
[----:B---3--:R-:W3:Y:S01]  /*10c60*/  LDL.LU R11, [R1+0x5b4] ;  /* 0x0005b400010b7983 */ /* 0x008ee20000300800 */
[----:B------:R-:W3:Y:S03]  /*10c70*/  LDL.LU R14, [R1+0x5b0] ;  /* 0x0005b000010e7983 */ /* 0x000ee60000300800 */
[----:B------:R0:W-:Y:S01]  /*10c80*/  STS.U16 [R2+0x4380], R17 ;  /* 0x0043801102007388 */ /* 0x0001e20000000400 */
[----:B------:R-:W3:Y:S03]  /*10c90*/  LDL.LU R15, [R1+0x5ac] ;  /* 0x0005ac00010f7983 */ /* 0x000ee60000300800 */
[----:B------:R1:W-:Y:S04]  /*10ca0*/  STS.U16 [R2+0x6000], R19 ;  /* 0x0060001302007388 */ /* 0x0003e80000000400 */
[----:B------:R1:W-:Y:S04]  /*10cb0*/  STS.U16 [R2+0x6200], R22 ;  /* 0x0062001602007388 */ /* 0x0003e80000000400 */
[----:B------:R1:W-:Y:S04]  /*10cc0*/  STS.U16 [R2+0x6080], R20 ;  /* 0x0060801402007388 */ /* 0x0003e80000000400 */
[----:B------:R1:W-:Y:S04]  /*10cd0*/  STS.U16 [R2+0x6100], R21 ;  /* 0x0061001502007388 */ /* 0x0003e80000000400 */
[----:B------:R1:W-:Y:S04]  /*10ce0*/  STS.U16 [R2+0x6280], R23 ;  /* 0x0062801702007388 */ /* 0x0003e80000000400 */
[----:B0-----:R-:W3:Y:S01]  /*10cf0*/  LDL.LU R17, [R1+0x5a8] ;  /* 0x0005a80001117983 */ /* 0x001ee20000300800 */
[----:B-1----:R-:W3:Y:S02]  /*10d00*/  LDL.LU R19, [R1+0x5a4] ;  /* 0x0005a40001137983 */ /* 0x002ee40000300800 */
[----:B------:R-:W3:Y:S01]  /*10d10*/  LDL.LU R22, [R1+0x4c4] ;  /* 0x0004c40001167983 */ /* 0x000ee20000300800 */
[----:B------:R-:W3:Y:S01]  /*10d20*/  LDL.LU R20, [R1+0x4c0] ;  /* 0x0004c00001147983 */ /* 0x000ee20000300800 */
[----:B------:R-:W3:Y:S03]  /*10d30*/  LDL.LU R21, [R1+0x4ac] ;  /* 0x0004ac0001157983 */ /* 0x000ee60000300800 */
[----:B------:R0:W-:Y:S01]  /*10d40*/  STS.U16 [R2+0x6300], R3 ;  /* 0x0063000302007388 */ /* 0x0001e20000000400 */
[----:B------:R-:W3:Y:S03]  /*10d50*/  LDL.LU R23, [R1+0x4a8] ;  /* 0x0004a80001177983 */ /* 0x000ee60000300800 */
[----:B0-----:R-:W3:Y:S04]  /*10d60*/  LDL.LU R3, [R1+0xfc] ;  /* 0x0000fc0001037983 */ /* 0x001ee80000300800 */
[----:B--2---:R0:W-:Y:S04]  /*10d70*/  STS.U16 [R2+0x6380], R4 ;  /* 0x0063800402007388 */ /* 0x0041e80000000400 */
[----:B0-----:R-:W2:Y:S04]  /*10d80*/  LDL.LU R4, [R1+0x1a58] ;  /* 0x001a580001047983 */ /* 0x001ea80000300800 */
[----:B------:R0:W-:Y:S02]  /*10d90*/  STS.U16 [R2+0x2280], R0 ;  /* 0x0022800002007388 */ /* 0x0001e40000000400 */
[----:B0-----:R-:W-:-:S02]  /*10da0*/  LOP3.LUT R0, R2, 0x10, RZ, 0x3c, !PT ;  /* 0x0000001002007812 */ /* 0x001fc400078e3cff */
[----:B------:R-:W3:Y:S04]  /*10db0*/  LDL.LU R2, [R1+0x7bc] ;  /* 0x0007bc0001027983 */ /* 0x000ee80000300800 */
[----:B--2---:R0:W-:Y:S04]  /*10dc0*/  STS.U16 [R0+0x400], R4 ;  /* 0x0004000400007388 */ /* 0x0041e80000000400 */
[----:B0-----:R-:W2:Y:S04]  /*10dd0*/  LDL.LU R4, [R1+0x1a54] ;  /* 0x001a540001047983 */ /* 0x001ea80000300800 */
[----:B---3--:R-:W-:Y:S04]  /*10de0*/  STS.U16 [R0+0x480], R2 ;  /* 0x0004800200007388 */ /* 0x008fe80000000400 */
[----:B--2---:R-:W-:Y:S01]  /*10df0*/  STS.U16 [R0+0x500], R4 ;  /* 0x0005000400007388 */ /* 0x004fe20000000400 */
[----:B----4-:R-:W-:Y:S02]  /*10e00*/  STS.U16 [R0+0x580], R16 ;  /* 0x0005801000007388 */ /* 0x010fe40000000400 */
[----:B------:R-:W-:Y:S02]  /*10e10*/  STS.U16 [R0+0x600], R12 ;  /* 0x0006000c00007388 */ /* 0x000fe40000000400 */
[----:B------:R-:W-:Y:S01]  /*10e20*/  STS.U16 [R0+0x680], R13 ;  /* 0x0006800d00007388 */ /* 0x000fe20000000400 */
[----:B------:R-:W-:Y:S01]  /*10e30*/  STS.U16 [R0+0x700], R18 ;  /* 0x0007001200007388 */ /* 0x000fe20000000400 */
[----:B------:R-:W-:Y:S02]  /*10e40*/  STS.U16 [R0+0x780], R24 ;  /* 0x0007801800007388 */ /* 0x000fe40000000400 */
        /* <DEDUP_REMOVED lines=16> */
[----:B------:R0:W-:Y:S02]  /*10f50*/  STS.U16 [R0+0x6400], R22 ;  /* 0x0064001600007388 */ /* 0x0001e40000000400 */
[----:B------:R-:W-:Y:S01]  /*10f60*/  STS.U16 [R0+0x6480], R20 ;  /* 0x0064801400007388 */ /* 0x000fe20000000400 */
[----:B------:R-:W-:Y:S01]  /*10f70*/  STS.U16 [R0+0x6500], R21 ;  /* 0x0065001500007388 */ /* 0x000fe20000000400 */
[----:B------:R1:W-:Y:S02]  /*10f80*/  STS.U16 [R0+0x6580], R23 ;  /* 0x0065801700007388 */ /* 0x0003e40000000400 */
[----:B------:R2:W-:Y:S01]  /*10f90*/  STS.U16 [R0+0x6600], R3 ;  /* 0x0066000300007388 */ /* 0x0005e20000000400 */
[----:B0-----:R-:W3:Y:S01]  /*10fa0*/  LDL.LU R22, [R1+0xf8] ;  /* 0x0000f80001167983 */ /* 0x001ee20000300800 */
[----:B-1----:R-:W4:Y:S03]  /*10fb0*/  LDL.LU R23, [R1+0xf4] ;  /* 0x0000f40001177983 */ /* 0x002f260000300800 */
[----:B--2---:R-:W2:Y:S04]  /*10fc0*/  LDL.LU R3, [R1+0x7a0] ;  /* 0x0007a00001037983 */ /* 0x004ea80000300800 */
[----:B------:R-:W0:Y:S04]  /*10fd0*/  S2R R2, SR_TID.X ;  /* 0x0000000000027919 */ /* 0x000e280000002100 */
[----:B--2---:R1:W-:Y:S04]  /*10fe0*/  STL [R1+0x1a4c], R3 ;  /* 0x001a4c0301007387 */ /* 0x0043e80000100800 */
[----:B-1----:R-:W2:Y:S01]  /*10ff0*/  LDL.LU R3, [R1+0xf0] ;  /* 0x0000f00001037983 */ /* 0x002ea20000300800 */
[----:B------:R-:W2:Y:S01]  /*11000*/  LDL.LU R4, [R1+0x798] ;  /* 0x0007980001047983 */ /* 0x000ea20000300800 */
[----:B0-----:R-:W-:-:S05]  /*11010*/  LOP3.LUT R2, R2, 0x3f, RZ, 0xc0, !PT ;  /* 0x0000003f02027812 */ /* 0x001fca00078ec0ff */
[----:B------:R-:W-:-:S05]  /*11020*/  IMAD.SHL.U32 R2, R2, 0x2, RZ ;  /* 0x0000000202027824 */ /* 0x000fca00078e00ff */
[C---:B------:R-:W-:Y:S01]  /*11030*/  LOP3.LUT R15, R2.reuse, 0x20, RZ, 0x3c, !PT ;  /* 0x00000020020f7812 */ /* 0x040fe200078e3cff */
[----:B--2---:R0:W-:Y:S01]  /*11040*/  STL [R1+0x1a50], R4 ;  /* 0x001a500401007387 */ /* 0x0041e20000100800 */
[----:B------:R-:W2:Y:S02]  /*11050*/  LDL.LU R16, [R1+0x794] ;  /* 0x0007940001107983 */ /* 0x000ea40000300800 */
[----:B------:R-:W2:Y:S02]  /*11060*/  LDL.LU R12, [R1+0x790] ;  /* 0x00079000010c7983 */ /* 0x000ea40000300800 */
[----:B------:R-:W2:Y:S01]  /*11070*/  LDL.LU R13, [R1+0x78c] ;  /* 0x00078c00010d7983 */ /* 0x000ea20000300800 */
[----:B------:R-:W2:Y:S01]  /*11080*/  LDL.LU R18, [R1+0x788] ;  /* 0x0007880001127983 */ /* 0x000ea20000300800 */
        /* <DEDUP_REMOVED lines=12> */
[----:B0-----:R-:W-:Y:S01]  /*11150*/  LOP3.LUT R4, R2, 0x10, RZ, 0x3c, !PT ;  /* 0x0000001002047812 */ /* 0x001fe200078e3cff */
[----:B------:R-:W2:Y:S02]  /*11160*/  LDL.LU R20, [R1+0x594] ;  /* 0x0005940001147983 */ /* 0x000ea40000300800 */
[----:B------:R-:W2:Y:S01]  /*11170*/  LDL.LU R2, [R1+0x79c] ;  /* 0x00079c0001027983 */ /* 0x000ea20000300800 */
[----:B------:R-:W2:Y:S01]  /*11180*/  LDL.LU R10, [R1+0x590] ;  /* 0x00059000010a7983 */ /* 0x000ea20000300800 */
[----:B------:R-:W2:Y:S02]  /*11190*/  LDL.LU R11, [R1+0x58c] ;  /* 0x00058c00010b7983 */ /* 0x000ea40000300800 */
[----:B------:R-:W2:Y:S02]  /*111a0*/  LDL.LU R14, [R1+0x588] ;  /* 0x00058800010e7983 */ /* 0x000ea40000300800 */
[----:B------:R-:W2:Y:S01]  /*111b0*/  LDL.LU R17, [R1+0x584] ;  /* 0x0005840001117983 */ /* 0x000ea20000300800 */
[----:B------:R-:W2:Y:S04]  /*111c0*/  LDL.LU R19, [R1+0x6c] ;  /* 0x00006c0001137983 */ /* 0x000ea80000300800 */
[----:B---3--:R0:W-:Y:S01]  /*111d0*/  STS.U16 [R4+0x6680], R22 ;  /* 0x0066801604007388 */ /* 0x0081e20000000400 */
[----:B------:R-:W3:Y:S02]  /*111e0*/  LDL.LU R21, [R1+0x68] ;  /* 0x0000680001157983 */ /* 0x000ee40000300800 */
[----:B----4-:R1:W-:Y:S02]  /*111f0*/  STS.U16 [R4+0x6700], R23 ;  /* 0x0067001704007388 */ /* 0x0103e40000000400 */
[----:B------:R4:W-:Y:S01]  /*11200*/  STS.U16 [R4+0x6780], R3 ;  /* 0x0067800304007388 */ /* 0x0009e20000000400 */
[----:B0-----:R-:W2:Y:S01]  /*11210*/  LDL.LU R22, [R1+0x64] ;  /* 0x0000640001167983 */ /* 0x001ea20000300800 */
[----:B-1----:R-:W2:Y:S02]  /*11220*/  LDL.LU R23, [R1+0x60] ;  /* 0x0000600001177983 */ /* 0x002ea40000300800 */
[----:B----4-:R-:W4:Y:S02]  /*11230*/  LDL.LU R4, [R1+0x1a50] ;  /* 0x001a500001047983 */ /* 0x010f240000300800 */
[----:B------:R-:W2:Y:S02]  /*11240*/  LDL.LU R3, [R1+0x1a4c] ;  /* 0x001a4c0001037983 */ /* 0x000ea40000300800 */
[----:B--2---:R0:W-:Y:S04]  /*11250*/  STS.U16 [R15+0x800], R3 ;  /* 0x000800030f007388 */ /* 0x0041e80000000400 */
[----:B0-----:R-:W2:Y:S01]  /*11260*/  LDL.LU R3, [R1+0x1a48] ;  /* 0x001a480001037983 */ /* 0x001ea20000300800 */
[----:B------:R0:W-:Y:S02]  /*11270*/  STS.U16 [R15+0x880], R2 ;  /* 0x000880020f007388 */ /* 0x0001e40000000400 */
[----:B----4-:R-:W-:Y:S02]  /*11280*/  STS.U16 [R15+0x900], R4 ;  /* 0x000900040f007388 */ /* 0x010fe40000000400 */
[----:B------:R-:W-:Y:S01]  /*11290*/  STS.U16 [R15+0x980], R16 ;  /* 0x000980100f007388 */ /* 0x000fe20000000400 */
[----:B------:R-:W-:Y:S01]  /*112a0*/  STS.U16 [R15+0xa00], R12 ;  /* 0x000a000c0f007388 */ /* 0x000fe20000000400 */
[----:B------:R-:W-:Y:S02]  /*112b0*/  STS.U16 [R15+0xa80], R13 ;  /* 0x000a800d0f007388 */ /* 0x000fe40000000400 */
[----:B------:R-:W-:Y:S02]  /*112c0*/  STS.U16 [R15+0xb00], R18 ;  /* 0x000b00120f007388 */ /* 0x000fe40000000400 */
[----:B------:R-:W-:Y:S01]  /*112d0*/  STS.U16 [R15+0xb80], R24 ;  /* 0x000b80180f007388 */ /* 0x000fe20000000400 */
[----:B------:R-:W-:Y:S01]  /*112e0*/  STS.U16 [R15+0x2800], R25 ;  /* 0x002800190f007388 */ /* 0x000fe20000000400 */
[----:B------:R-:W-:Y:S03]  /*112f0*/  STS.U16 [R15+0x2880], R26 ;  /* 0x0028801a0f007388 */ /* 0x000fe60000000400 */
[----:B0-----:R-:W0:Y:S01]  /*11300*/  S2R R2, SR_TID.X ;  /* 0x0000000000027919 */ /* 0x001e220000002100 */
        /* <DEDUP_REMOVED lines=12> */
[----:B------:R-:W-:Y:S02]  /*113d0*/  STS.U16 [R15+0x4b00], R14 ;  /* 0x004b000e0f007388 */ /* 0x000fe40000000400 */
[----:B------:R-:W-:Y:S02]  /*113e0*/  STS.U16 [R15+0x4b80], R17 ;  /* 0x004b80110f007388 */ /* 0x000fe40000000400 */
[----:B------:R-:W-:Y:S01]  /*113f0*/  STS.U16 [R15+0x6800], R19 ;  /* 0x006800130f007388 */ /* 0x000fe20000000400 */
[----:B---3--:R3:W-:Y:S01]  /*11400*/  STS.U16 [R15+0x6880], R21 ;  /* 0x006880150f007388 */ /* 0x0087e20000000400 */
[----:B------:R4:W-:Y:S02]  /*11410*/  STS.U16 [R15+0x6900], R22 ;  /* 0x006900160f007388 */ /* 0x0009e40000000400 */
[----:B------:R0:W-:Y:S01]  /*11420*/  STS.U16 [R15+0x6980], R23 ;  /* 0x006980170f007388 */ /* 0x0001e20000000400 */
[----:B-1----:R-:W2:Y:S04]  /*11430*/  LDL.LU R20, [R1+0x58] ;  /* 0x0000580001147983 */ /* 0x002ea80000300800 */
[----:B---3--:R-:W3:Y:S01]  /*11440*/  LDL.LU R21, [R1+0x54] ;  /* 0x0000540001157983 */ /* 0x008ee20000300800 */
[----:B----4-:R-:W4:Y:S02]  /*11450*/  LDL.LU R22, [R1+0x50] ;  /* 0x0000500001167983 */ /* 0x010f240000300800 */
[----:B0-----:R-:W4:Y:S02]  /*11460*/  LDL.LU R23, [R1+0x780] ;  /* 0x0007800001177983 */ /* 0x001f240000300800 */
[----:B------:R-:W4:Y:S01]  /*11470*/  LDL.LU R4, [R1+0x778] ;  /* 0x0007780001047983 */ /* 0x000f220000300800 */
[----:B------:R-:W4:Y:S01]  /*11480*/  LDL.LU R16, [R1+0x774] ;  /* 0x0007740001107983 */ /* 0x000f220000300800 */
[----:B------:R-:W4:Y:S02]  /*11490*/  LDL.LU R12, [R1+0x770] ;  /* 0x00077000010c7983 */ /* 0x000f240000300800 */
[----:B------:R-:W4:Y:S02]  /*114a0*/  LDL.LU R13, [R1+0x76c] ;  /* 0x00076c00010d7983 */ /* 0x000f240000300800 */
[----:B------:R-:W4:Y:S01]  /*114b0*/  LDL.LU R18, [R1+0x768] ;  /* 0x0007680001127983 */ /* 0x000f220000300800 */
[----:B------:R-:W-:Y:S01]  /*114c0*/  LOP3.LUT R2, R2, 0x3f, RZ, 0xc0, !PT ;  /* 0x0000003f02027812 */ /* 0x000fe200078ec0ff */
[----:B------:R-:W4:Y:S01]  /*114d0*/  LDL.LU R24, [R1+0x764] ;  /* 0x0007640001187983 */ /* 0x000f220000300800 */
[----:B------:R-:W4:Y:S02]  /*114e0*/  LDL.LU R25, [R1+0x680] ;  /* 0x0006800001197983 */ /* 0x000f240000300800 */
[----:B------:R-:W4:Y:S02]  /*114f0*/  LDL.LU R26, [R1+0x678] ;  /* 0x00067800011a7983 */ /* 0x000f240000300800 */
[----:B------:R-:W4:Y:S01]  /*11500*/  LDL.LU R27, [R1+0x670] ;  /* 0x00067000011b7983 */ /* 0x000f220000300800 */
[----:B------:R-:W4:Y:S01]  /*11510*/  LDL.LU R29, [R1+0x668] ;  /* 0x00066800011d7983 */ /* 0x000f220000300800 */
[----:B------:R-:W-:-:S02]  /*11520*/  IMAD.SHL.U32 R2, R2, 0x2, RZ ;  /* 0x0000000202027824 */ /* 0x000fc400078e00ff */
[----:B------:R-:W4:Y:S02]  /*11530*/  LDL.LU R28, [R1+0x660] ;  /* 0x00066000011c7983 */ /* 0x000f240000300800 */
[----:B------:R-:W4:Y:S01]  /*11540*/  LDL.LU R0, [R1+0x658] ;  /* 0x0006580001007983 */ /* 0x000f220000300800 */
[----:B------:R-:W4:Y:S01]  /*11550*/  LDL.LU R5, [R1+0x650] ;  /* 0x0006500001057983 */ /* 0x000f220000300800 */
[----:B------:R-:W4:Y:S02]  /*11560*/  LDL.LU R6, [R1+0x648] ;  /* 0x0006480001067983 */ /* 0x000f240000300800 */
[----:B------:R-:W4:Y:S02]  /*11570*/  LDL.LU R7, [R1+0x580] ;  /* 0x0005800001077983 */ /* 0x000f240000300800 */
[----:B------:R-:W4:Y:S01]  /*11580*/  LDL.LU R11, [R1+0x578] ;  /* 0x00057800010b7983 */ /* 0x000f220000300800 */
[----:B--2---:R0:W-:Y:S02]  /*11590*/  STS.U16 [R15+0x6a00], R3 ;  /* 0x006a00030f007388 */ /* 0x0041e40000000400 */
[----:B0-----:R-:W-:-:S02]  /*115a0*/  LOP3.LUT R3, R2, 0x30, RZ, 0x3c, !PT ;  /* 0x0000003002037812 */ /* 0x001fc400078e3cff */
[----:B------:R-:W2:Y:S01]  /*115b0*/  LDL.LU R2, [R1+0x77c] ;  /* 0x00077c0001027983 */ /* 0x000ea20000300800 */
[----:B------:R-:W2:Y:S02]  /*115c0*/  LDL.LU R8, [R1+0x570] ;  /* 0x0005700001087983 */ /* 0x000ea40000300800 */
[----:B------:R-:W2:Y:S02]  /*115d0*/  LDL.LU R9, [R1+0x568] ;  /* 0x0005680001097983 */ /* 0x000ea40000300800 */
[----:B------:R-:W2:Y:S01]  /*115e0*/  LDL.LU R10, [R1+0x560] ;  /* 0x00056000010a7983 */ /* 0x000ea20000300800 */
[----:B------:R-:W2:Y:S01]  /*115f0*/  LDL.LU R14, [R1+0x558] ;  /* 0x00055800010e7983 */ /* 0x000ea20000300800 */
[----:B------:R-:W2:Y:S02]  /*11600*/  LDL.LU R17, [R1+0x550] ;  /* 0x0005500001117983 */ /* 0x000ea40000300800 */
[----:B------:R-:W2:Y:S01]  /*11610*/  LDL.LU R19, [R1+0x548] ;  /* 0x0005480001137983 */ /* 0x000ea20000300800 */
[----:B------:R0:W-:Y:S04]  /*11620*/  STS.U16 [R15+0x6a80], R20 ;  /* 0x006a80140f007388 */ /* 0x0001e80000000400 */
[----:B---3--:R1:W-:Y:S01]  /*11630*/  STS.U16 [R15+0x6b00], R21 ;  /* 0x006b00150f007388 */ /* 0x0083e20000000400 */
[----:B----4-:R3:W-:Y:S03]  /*11640*/  STS.U16 [R15+0x6b80], R22 ;  /* 0x006b80160f007388 */ /* 0x0107e60000000400 */
[----:B------:R4:W-:Y:S04]  /*11650*/  STS.U16 [R3+0xc00], R23 ;  /* 0x000c001703007388 */ /* 0x0009e80000000400 */
[----:B0-----:R-:W2:Y:S04]  /*11660*/  LDL.LU R20, [R1+0x48] ;  /* 0x0000480001147983 */ /* 0x001ea80000300800 */
[----:B-1----:R-:W2:Y:S01]  /*11670*/  LDL.LU R21, [R1+0x44] ;  /* 0x0000440001157983 */ /* 0x002ea20000300800 */
[----:B---3--:R-:W3:Y:S03]  /*11680*/  LDL.LU R15, [R1+0x1a44] ;  /* 0x001a4400010f7983 */ /* 0x008ee60000300800 */
[----:B------:R-:W3:Y:S01]  /*11690*/  LDL.LU R22, [R1+0x3c] ;  /* 0x00003c0001167983 */ /* 0x000ee20000300800 */
[----:B----4-:R-:W3:Y:S03]  /*116a0*/  LDL.LU R23, [R1+0x34] ;  /* 0x0000340001177983 */ /* 0x010ee60000300800 */
[----:B--2---:R-:W-:Y:S01]  /*116b0*/  STS.U16 [R3+0xc80], R2 ;  /* 0x000c800203007388 */ /* 0x004fe20000000400 */
        /* <DEDUP_REMOVED lines=15> */
[----:B------:R0:W-:Y:S01]  /*117b0*/  STS.U16 [R3+0x4c80], R11 ;  /* 0x004c800b03007388 */ /* 0x0001e20000000400 */
[----:B------:R-:W-:Y:S02]  /*117c0*/  STS.U16 [R3+0x4d00], R8 ;  /* 0x004d000803007388 */ /* 0x000fe40000000400 */
[----:B------:R-:W-:Y:S02]  /*117d0*/  STS.U16 [R3+0x4d80], R9 ;  /* 0x004d800903007388 */ /* 0x000fe40000000400 */
[----:B------:R-:W-:Y:S01]  /*117e0*/  STS.U16 [R3+0x4e00], R10 ;  /* 0x004e000a03007388 */ /* 0x000fe20000000400 */
[----:B------:R-:W-:Y:S01]  /*117f0*/  STS.U16 [R3+0x4e80], R14 ;  /* 0x004e800e03007388 */ /* 0x000fe20000000400 */
[----:B------:R1:W-:Y:S02]  /*11800*/  STS.U16 [R3+0x4f00], R17 ;  /* 0x004f001103007388 */ /* 0x0003e40000000400 */
[----:B------:R2:W-:Y:S01]  /*11810*/  STS.U16 [R3+0x4f80], R19 ;  /* 0x004f801303007388 */ /* 0x0005e20000000400 */
[----:B0-----:R-:W4:Y:S01]  /*11820*/  LDL.LU R11, [R1+0x2c] ;  /* 0x00002c00010b7983 */ /* 0x001f220000300800 */
[----:B------:R-:W4:Y:S03]  /*11830*/  LDL.LU R0, [R1+0x24] ;  /* 0x0000240001007983 */ /* 0x000f260000300800 */
[----:B-1----:R-:W4:Y:S01]  /*11840*/  LDL.LU R17, [R1+0x1c] ;  /* 0x00001c0001117983 */ /* 0x002f220000300800 */
[----:B--2---:R-:W2:Y:S03]  /*11850*/  LDL.LU R19, [R1+0x14] ;  /* 0x0000140001137983 */ /* 0x004ea60000300800 */
[----:B------:R-:W0:Y:S04]  /*11860*/  S2R R2, SR_TID.X ;  /* 0x0000000000027919 */ /* 0x000e280000002100 */
[----:B------:R1:W-:Y:S01]  /*11870*/  STS.U16 [R3+0x6c00], R20 ;  /* 0x006c001403007388 */ /* 0x0003e20000000400 */
[----:B------:R1:W-:Y:S02]  /*11880*/  STS.U16 [R3+0x6c80], R21 ;  /* 0x006c801503007388 */ /* 0x0003e40000000400 */
[----:B---3--:R3:W-:Y:S02]  /*11890*/  STS.U16 [R3+0x6d00], R22 ;  /* 0x006d001603007388 */ /* 0x0087e40000000400 */
[----:B------:R3:W-:Y:S01]  /*118a0*/  STS.U16 [R3+0x6d80], R23 ;  /* 0x006d801703007388 */ /* 0x0007e20000000400 */
[----:B-1----:R-:W2:Y:S01]  /*118b0*/  LDL.LU R20, [R1+0x760] ;  /* 0x0007600001147983 */ /* 0x002ea20000300800 */
[----:B------:R-:W2:Y:S02]  /*118c0*/  LDL.LU R21, [R1+0x758] ;  /* 0x0007580001157983 */ /* 0x000ea40000300800 */
[----:B---3--:R-:W2:Y:S02]  /*118d0*/  LDL.LU R22, [R1+0x750] ;  /* 0x0007500001167983 */ /* 0x008ea40000300800 */
        /* <DEDUP_REMOVED lines=15> */
[----:B------:R-:W-:-:S02]  /*119d0*/  IMAD.SHL.U32 R2, R2, 0x2, RZ ;  /* 0x0000000202027824 */ /* 0x000fc400078e00ff */
[----:B------:R-:W2:Y:S01]  /*119e0*/  LDL.LU R6, [R1+0x528] ;  /* 0x0005280001067983 */ /* 0x000ea20000300800 */
[----:B------:R-:W2:Y:S01]  /*119f0*/  LDL.LU R7, [R1+0x520] ;  /* 0x0005200001077983 */ /* 0x000ea20000300800 */
[----:B------:R-:W2:Y:S02]  /*11a00*/  LDL.LU R8, [R1+0x518] ;  /* 0x0005180001087983 */ /* 0x000ea40000300800 */
[----:B------:R-:W2:Y:S02]  /*11a10*/  LDL.LU R9, [R1+0x510] ;  /* 0x0005100001097983 */ /* 0x000ea40000300800 */
[----:B------:R-:W2:Y:S01]  /*11a20*/  LDL.LU R10, [R1+0x508] ;  /* 0x00050800010a7983 */ /* 0x000ea20000300800 */
[----:B----4-:R0:W-:Y:S01]  /*11a30*/  STS.U16 [R3+0x6e00], R11 ;  /* 0x006e000b03007388 */ /* 0x0101e20000000400 */
[----:B------:R1:W-:Y:S03]  /*11a40*/  STS.U16 [R3+0x6e80], R0 ;  /* 0x006e800003007388 */ /* 0x0003e60000000400 */
[----:B------:R4:W-:Y:S01]  /*11a50*/  STS.U16 [R3+0x6f00], R17 ;  /* 0x006f001103007388 */ /* 0x0009e20000000400 */
[----:B--2---:R2:W-:Y:S03]  /*11a60*/  STS.U16 [R3+0x6f80], R19 ;  /* 0x006f801303007388 */ /* 0x0045e60000000400 */
[----:B0-----:R-:W3:Y:S01]  /*11a70*/  LDL.LU R11, [R1+0xc] ;  /* 0x00000c00010b7983 */ /* 0x001ee20000300800 */
[----:B-1----:R-:W-:-:S02]  /*11a80*/  LOP3.LUT R0, R2, 0x40, RZ, 0x3c, !PT ;  /* 0x0000004002007812 */ /* 0x002fc400078e3cff */
[----:B------:R-:W3:Y:S01]  /*11a90*/  LDL.LU R2, [R1+0x740] ;  /* 0x0007400001027983 */ /* 0x000ee20000300800 */
[----:B----4-:R-:W4:Y:S04]  /*11aa0*/  LDL.LU R17, [R1+0x1a40] ;  /* 0x001a400001117983 */ /* 0x010f280000300800 */
[----:B--2---:R-:W2:Y:S01]  /*11ab0*/  LDL.LU R19, [R1+0x1a3c] ;  /* 0x001a3c0001137983 */ /* 0x004ea20000300800 */
[----:B------:R0:W-:Y:S03]  /*11ac0*/  STL [R1+0x19bc], R3 ;  /* 0x0019bc0301007387 */ /* 0x0001e60000100800 */
[----:B0-----:R-:W2:Y:S04]  /*11ad0*/  LDL.LU R3, [R1+0x738] ;  /* 0x0007380001037983 */ /* 0x001ea80000300800 */
[----:B------:R0:W-:Y:S01]  /*11ae0*/  STS.U16 [R0+0x1000], R20 ;  /* 0x0010001400007388 */ /* 0x0001e20000000400 */
[----:B------:R1:W-:Y:S02]  /*11af0*/  STS.U16 [R0+0x1080], R21 ;  /* 0x0010801500007388 */ /* 0x0003e40000000400 */
[----:B------:R1:W-:Y:S02]  /*11b00*/  STS.U16 [R0+0x1100], R22 ;  /* 0x0011001600007388 */ /* 0x0003e40000000400 */
[----:B------:R1:W-:Y:S01]  /*11b10*/  STS.U16 [R0+0x1180], R23 ;  /* 0x0011801700007388 */ /* 0x0003e20000000400 */
[----:B0-----:R-:W4:Y:S01]  /*11b20*/  LDL.LU R20, [R1+0x1a38] ;  /* 0x001a380001147983 */ /* 0x001f220000300800 */
[----:B-1----:R-:W4:Y:S02]  /*11b30*/  LDL.LU R21, [R1+0x1a34] ;  /* 0x001a340001157983 */ /* 0x002f240000300800 */
[----:B------:R-:W4:Y:S02]  /*11b40*/  LDL.LU R22, [R1+0x1a30] ;  /* 0x001a300001167983 */ /* 0x000f240000300800 */
[----:B------:R-:W4:Y:S01]  /*11b50*/  LDL.LU R23, [R1+0x1a2c] ;  /* 0x001a2c0001177983 */ /* 0x000f220000300800 */
[----:B---3--:R-:W-:Y:S04]  /*11b60*/  STS.U16 [R0+0x1200], R2 ;  /* 0x0012000200007388 */ /* 0x008fe80000000400 */
        /* <DEDUP_REMOVED lines=13> */
[----:B------:R0:W-:Y:S03]  /*11c40*/  STS.U16 [R0+0x5100], R14 ;  /* 0x0051000e00007388 */ /* 0x0001e60000000400 */
[----:B0-----:R-:W2:Y:S01]  /*11c50*/  LDL.LU R14, [R1+0x720] ;  /* 0x00072000010e7983 */ /* 0x001ea20000300800 */
[----:B------:R-:W3:Y:S03]  /*11c60*/  LDL.LU R4, [R1+0x718] ;  /* 0x0007180001047983 */ /* 0x000ee60000300800 */
[----:B------:R-:W0:Y:S01]  /*11c70*/  S2R R2, SR_TID.X ;  /* 0x0000000000027919 */ /* 0x000e220000002100 */
[----:B------:R-:W-:Y:S02]  /*11c80*/  STS.U16 [R0+0x5180], R6 ;  /* 0x0051800600007388 */ /* 0x000fe40000000400 */
[----:B------:R-:W-:Y:S02]  /*11c90*/  STS.U16 [R0+0x5200], R7 ;  /* 0x0052000700007388 */ /* 0x000fe40000000400 */
[----:B------:R-:W-:Y:S01]  /*11ca0*/  STS.U16 [R0+0x5280], R8 ;  /* 0x0052800800007388 */ /* 0x000fe20000000400 */
[----:B------:R-:W-:Y:S01]  /*11cb0*/  STS.U16 [R0+0x5300], R9 ;  /* 0x0053000900007388 */ /* 0x000fe20000000400 */
[----:B------:R-:W-:Y:S02]  /*11cc0*/  STS.U16 [R0+0x5380], R10 ;  /* 0x0053800a00007388 */ /* 0x000fe40000000400 */
[----:B------:R-:W-:Y:S02]  /*11cd0*/  STS.U16 [R0+0x7000], R11 ;  /* 0x0070000b00007388 */ /* 0x000fe40000000400 */
[----:B----4-:R-:W-:Y:S01]  /*11ce0*/  STS.U16 [R0+0x7080], R23 ;  /* 0x0070801700007388 */ /* 0x010fe20000000400 */
[----:B------:R-:W-:Y:S01]  /*11cf0*/  STS.U16 [R0+0x7100], R22 ;  /* 0x0071001600007388 */ /* 0x000fe20000000400 */
[----:B------:R-:W-:Y:S03]  /*11d00*/  STS.U16 [R0+0x7180], R21 ;  /* 0x0071801500007388 */ /* 0x000fe60000000400 */
[----:B---3--:R1:W-:Y:S04]  /*11d10*/  STL [R1+0x1a28], R4 ;  /* 0x001a280401007387 */ /* 0x0083e80000100800 */
[----:B-1----:R-:W3:Y:S01]  /*11d20*/  LDL.LU R4, [R1+0x71c] ;  /* 0x00071c0001047983 */ /* 0x002ee20000300800 */
[----:B0-----:R-:W-:Y:S01]  /*11d30*/  LOP3.LUT R2, R2, 0x3f, RZ, 0xc0, !PT ;  /* 0x0000003f02027812 */ /* 0x001fe200078ec0ff */
[----:B------:R-:W4:Y:S02]  /*11d40*/  LDL.LU R5, [R1+0x714] ;  /* 0x0007140001057983 */ /* 0x000f240000300800 */
[----:B------:R-:W4:Y:S01]  /*11d50*/  LDL.LU R6, [R1+0x710] ;  /* 0x0007100001067983 */ /* 0x000f220000300800 */
[----:B------:R-:W4:Y:S01]  /*11d60*/  LDL.LU R7, [R1+0x70c] ;  /* 0x00070c0001077983 */ /* 0x000f220000300800 */
[----:B------:R-:W4:Y:S02]  /*11d70*/  LDL.LU R8, [R1+0x708] ;  /* 0x0007080001087983 */ /* 0x000f240000300800 */
[----:B------:R-:W-:-:S02]  /*11d80*/  IMAD.SHL.U32 R2, R2, 0x2, RZ ;  /* 0x0000000202027824 */ /* 0x000fc400078e00ff */
[----:B------:R-:W4:Y:S01]  /*11d90*/  LDL.LU R9, [R1+0x704] ;  /* 0x0007040001097983 */ /* 0x000f220000300800 */
[----:B------:R-:W4:Y:S01]  /*11da0*/  LDL.LU R13, [R1+0x600] ;  /* 0x00060000010d7983 */ /* 0x000f220000300800 */
[----:B------:R-:W4:Y:S02]  /*11db0*/  LDL.LU R18, [R1+0x5fc] ;  /* 0x0005fc0001127983 */ /* 0x000f240000300800 */
[----:B------:R-:W4:Y:S02]  /*11dc0*/  LDL.LU R24, [R1+0x5f8] ;  /* 0x0005f80001187983 */ /* 0x000f240000300800 */
[----:B------:R-:W4:Y:S01]  /*11dd0*/  LDL.LU R25, [R1+0x5f4] ;  /* 0x0005f40001197983 */ /* 0x000f220000300800 */
[----:B------:R-:W4:Y:S01]  /*11de0*/  LDL.LU R26, [R1+0x5f0] ;  /* 0x0005f000011a7983 */ /* 0x000f220000300800 */
[----:B------:R-:W-:Y:S01]  /*11df0*/  LOP3.LUT R12, R2, 0x50, RZ, 0x3c, !PT ;  /* 0x00000050020c7812 */ /* 0x000fe200078e3cff */
[----:B------:R-:W4:Y:S02]  /*11e00*/  LDL.LU R27, [R1+0x5ec] ;  /* 0x0005ec00011b7983 */ /* 0x000f240000300800 */
[----:B------:R-:W-:Y:S01]  /*11e10*/  STS.U16 [R0+0x7200], R20 ;  /* 0x0072001400007388 */ /* 0x000fe20000000400 */
[----:B------:R-:W4:Y:S02]  /*11e20*/  LDL.LU R29, [R1+0x5e8] ;  /* 0x0005e800011d7983 */ /* 0x000f240000300800 */
[----:B------:R-:W-:Y:S02]  /*11e30*/  STS.U16 [R0+0x7280], R19 ;  /* 0x0072801300007388 */ /* 0x000fe40000000400 */
[----:B------:R-:W4:Y:S01]  /*11e40*/  LDL.LU R28, [R1+0x5e4] ;  /* 0x0005e400011c7983 */ /* 0x000f220000300800 */
[----:B------:R-:W-:Y:S01]  /*11e50*/  STS.U16 [R0+0x7300], R17 ;  /* 0x0073001100007388 */ /* 0x000fe20000000400 */
[----:B------:R-:W-:Y:S03]  /*11e60*/  STS.U16 [R0+0x7380], R15 ;  /* 0x0073800f00007388 */ /* 0x000fe60000000400 */
[----:B------:R-:W4:Y:S01]  /*11e70*/  LDL.LU R10, [R1+0x504] ;  /* 0x00050400010a7983 */ /* 0x000f220000300800 */
[----:B--2---:R0:W-:Y:S02]  /*11e80*/  STS.U16 [R12+0x1400], R14 ;  /* 0x0014000e0c007388 */ /* 0x0041e40000000400 */
[----:B------:R-:W4:Y:S01]  /*11e90*/  LDL.LU R11, [R1+0x500] ;  /* 0x00050000010b7983 */ /* 0x000f220000300800 */
[----:B0-----:R-:W4:Y:S01]  /*11ea0*/  LDL.LU R14, [R1+0x4fc] ;  /* 0x0004fc00010e7983 */ /* 0x001f220000300800 */
[----:B------:R-:W4:Y:S02]  /*11eb0*/  LDL.LU R2, [R1+0x4f8] ;  /* 0x0004f80001027983 */ /* 0x000f240000300800 */
[----:B------:R-:W4:Y:S02]  /*11ec0*/  LDL.LU R15, [R1+0x4f4] ;  /* 0x0004f400010f7983 */ /* 0x000f240000300800 */
[----:B------:R-:W4:Y:S01]  /*11ed0*/  LDL.LU R3, [R1+0x4f0] ;  /* 0x0004f00001037983 */ /* 0x000f220000300800 */
[----:B------:R-:W4:Y:S01]  /*11ee0*/  LDL.LU R16, [R1+0x4ec] ;  /* 0x0004ec0001107983 */ /* 0x000f220000300800 */
[----:B------:R-:W4:Y:S03]  /*11ef0*/  LDL.LU R0, [R1+0x4e8] ;  /* 0x0004e80001007983 */ /* 0x000f260000300800 */
[----:B---3--:R0:W-:Y:S04]  /*11f00*/  STS.U16 [R12+0x1480], R4 ;  /* 0x001480040c007388 */ /* 0x0081e80000000400 */
[----:B0-----:R-:W3:Y:S04]  /*11f10*/  LDL.LU R4, [R1+0x1a28] ;  /* 0x001a280001047983 */ /* 0x001ee80000300800 */
[----:B---3--:R0:W-:Y:S01]  /*11f20*/  STS.U16 [R12+0x1500], R4 ;  /* 0x001500040c007388 */ /* 0x0081e20000000400 */
[----:B----4-:R1:W-:Y:S02]  /*11f30*/  STS.U16 [R12+0x1580], R5 ;  /* 0x001580050c007388 */ /* 0x0103e40000000400 */
[----:B------:R3:W-:Y:S02]  /*11f40*/  STS.U16 [R12+0x1600], R6 ;  /* 0x001600060c007388 */ /* 0x0007e40000000400 */
[----:B------:R4:W-:Y:S01]  /*11f50*/  STS.U16 [R12+0x1680], R7 ;  /* 0x001680070c007388 */ /* 0x0009e20000000400 */
[----:B------:R4:W-:Y:S01]  /*11f60*/  STS.U16 [R12+0x1700], R8 ;  /* 0x001700080c007388 */ /* 0x0009e20000000400 */
[----:B------:R4:W-:Y:S03]  /*11f70*/  STS.U16 [R12+0x1780], R9 ;  /* 0x001780090c007388 */ /* 0x0009e60000000400 */
[----:B0-----:R-:W2:Y:S01]  /*11f80*/  LDL.LU R4, [R1+0x1a24] ;  /* 0x001a240001047983 */ /* 0x001ea20000300800 */
[----:B-1----:R-:W2:Y:S02]  /*11f90*/  LDL.LU R5, [R1+0x1a20] ;  /* 0x001a200001057983 */ /* 0x002ea40000300800 */
[----:B---3--:R-:W3:Y:S02]  /*11fa0*/  LDL.LU R6, [R1+0x1a1c] ;  /* 0x001a1c0001067983 */ /* 0x008ee40000300800 */
[----:B----4-:R-:W4:Y:S01]  /*11fb0*/  LDL.LU R7, [R1+0x1a18] ;  /* 0x001a180001077983 */ /* 0x010f220000300800 */
[----:B------:R-:W2:Y:S01]  /*11fc0*/  LDL.LU R8, [R1+0x1a14] ;  /* 0x001a140001087983 */ /* 0x000ea20000300800 */
[----:B------:R-:W2:Y:S03]  /*11fd0*/  LDL.LU R9, [R1+0x1a10] ;  /* 0x001a100001097983 */ /* 0x000ea60000300800 */
[----:B------:R0:W-:Y:S01]  /*11fe0*/  STS.U16 [R12+0x3400], R13 ;  /* 0x0034000d0c007388 */ /* 0x0001e20000000400 */
[----:B------:R1:W-:Y:S02]  /*11ff0*/  STS.U16 [R12+0x3480], R18 ;  /* 0x003480120c007388 */ /* 0x0003e40000000400 */
[----:B------:R1:W-:Y:S02]  /*12000*/  STS.U16 [R12+0x3500], R24 ;  /* 0x003500180c007388 */ /* 0x0003e40000000400 */
[----:B------:R1:W-:Y:S01]  /*12010*/  STS.U16 [R12+0x3580], R25 ;  /* 0x003580190c007388 */ /* 0x0003e20000000400 */
[----:B------:R1:W-:Y:S01]  /*12020*/  STS.U16 [R12+0x3600], R26 ;  /* 0x0036001a0c007388 */ /* 0x0003e20000000400 */
[----:B------:R1:W-:Y:S03]  /*12030*/  STS.U16 [R12+0x3680], R27 ;  /* 0x0036801b0c007388 */ /* 0x0003e60000000400 */
[----:B0-----:R-:W2:Y:S01]  /*12040*/  LDL.LU R13, [R1+0x700] ;  /* 0x00070000010d7983 */ /* 0x001ea20000300800 */
[----:B-1----:R-:W2:Y:S03]  /*12050*/  LDL.LU R18, [R1+0x6fc] ;  /* 0x0006fc0001127983 */ /* 0x002ea60000300800 */
[----:B------:R-:W2:Y:S01]  /*12060*/  LDL.LU R24, [R1+0x6f8] ;  /* 0x0006f80001187983 */ /* 0x000ea20000300800 */
[----:B------:R-:W2:Y:S03]  /*12070*/  LDL.LU R25, [R1+0x6f4] ;  /* 0x0006f40001197983 */ /* 0x000ea60000300800 */
[----:B------:R-:W2:Y:S04]  /*12080*/  LDL.LU R26, [R1+0x6f0] ;  /* 0x0006f000011a7983 */ /* 0x000ea80000300800 */
[----:B------:R0:W-:Y:S01]  /*12090*/  STS.U16 [R12+0x3700], R29 ;  /* 0x0037001d0c007388 */ /* 0x0001e20000000400 */
[----:B------:R-:W2:Y:S02]  /*120a0*/  LDL.LU R27, [R1+0x6ec] ;  /* 0x0006ec00011b7983 */ /* 0x000ea40000300800 */
[----:B------:R1:W-:Y:S02]  /*120b0*/  STS.U16 [R12+0x3780], R28 ;  /* 0x0037801c0c007388 */ /* 0x0003e40000000400 */
[----:B------:R1:W-:Y:S01]  /*120c0*/  STS.U16 [R12+0x5400], R10 ;  /* 0x0054000a0c007388 */ /* 0x0003e20000000400 */
[----:B------:R1:W-:Y:S01]  /*120d0*/  STS.U16 [R12+0x5480], R11 ;  /* 0x0054800b0c007388 */ /* 0x0003e20000000400 */
[----:B------:R1:W-:Y:S03]  /*120e0*/  STS.U16 [R12+0x5500], R14 ;  /* 0x0055000e0c007388 */ /* 0x0003e60000000400 */
[----:B0-----:R-:W2:Y:S01]  /*120f0*/  LDL.LU R29, [R1+0x6e8] ;  /* 0x0006e800011d7983 */ /* 0x001ea20000300800 */
[----:B-1----:R-:W2:Y:S03]  /*12100*/  LDL.LU R28, [R1+0x6e4] ;  /* 0x0006e400011c7983 */ /* 0x002ea60000300800 */
[----:B------:R-:W2:Y:S04]  /*12110*/  LDL.LU R10, [R1+0x1a0c] ;  /* 0x001a0c00010a7983 */ /* 0x000ea80000300800 */
[----:B------:R-:W2:Y:S01]  /*12120*/  LDL.LU R11, [R1+0x1a08] ;  /* 0x001a0800010b7983 */ /* 0x000ea20000300800 */
[----:B------:R-:W2:Y:S02]  /*12130*/  LDL.LU R14, [R1+0x1a04] ;  /* 0x001a0400010e7983 */ /* 0x000ea40000300800 */
[----:B------:R0:W-:Y:S02]  /*12140*/  STS.U16 [R12+0x5580], R2 ;  /* 0x005580020c007388 */ /* 0x0001e40000000400 */
[----:B0-----:R-:W0:Y:S01]  /*12150*/  S2R R2, SR_TID.X ;  /* 0x0000000000027919 */ /* 0x001e220000002100 */
[----:B------:R1:W-:Y:S02]  /*12160*/  STS.U16 [R12+0x5600], R15 ;  /* 0x0056000f0c007388 */ /* 0x0003e40000000400 */
[----:B------:R1:W-:Y:S02]  /*12170*/  STS.U16 [R12+0x5680], R3 ;  /* 0x005680030c007388 */ /* 0x0003e40000000400 */
[----:B------:R-:W-:Y:S01]  /*12180*/  STS.U16 [R12+0x5700], R16 ;  /* 0x005700100c007388 */ /* 0x000fe20000000400 */
[----:B------:R1:W-:Y:S04]  /*12190*/  STS.U16 [R12+0x5780], R0 ;  /* 0x005780000c007388 */ /* 0x0003e80000000400 */
[----:B-1----:R-:W3:Y:S04]  /*121a0*/  LDL R15, [R1+0xff8] ;  /* 0x000ff800010f7983 */ /* 0x002ee80000100800 */
[----:B------:R-:W3:Y:S04]  /*121b0*/  LDL R3, [R1+0xffc] ;  /* 0x000ffc0001037983 */ /* 0x000ee80000100800 */
[----:B------:R-:W3:Y:S01]  /*121c0*/  LDL R0, [R1+0x1008] ;  /* 0x0010080001007983 */ /* 0x000ee20000100800 */
[----:B0-----:R-:W-:-:S05]  /*121d0*/  LOP3.LUT R2, R2, 0x3f, RZ, 0xc0, !PT ;  /* 0x0000003f02027812 */ /* 0x001fca00078ec0ff */
[----:B------:R-:W-:-:S05]  /*121e0*/  IMAD.SHL.U32 R2, R2, 0x2, RZ ;  /* 0x0000000202027824 */ /* 0x000fca00078e00ff */
[----:B------:R-:W-:Y:S01]  /*121f0*/  LOP3.LUT R16, R2, 0x60, RZ, 0x3c, !PT ;  /* 0x0000006002107812 */ /* 0x000fe200078e3cff */
[----:B--2---:R0:W-:Y:S01]  /*12200*/  STS.U16 [R12+0x7400], R14 ;  /* 0x0074000e0c007388 */ /* 0x0041e20000000400 */
[----:B------:R1:W-:Y:S02]  /*12210*/  STS.U16 [R12+0x7480], R11 ;  /* 0x0074800b0c007388 */ /* 0x0003e40000000400 */
[----:B------:R2:W-:Y:S02]  /*12220*/  STS.U16 [R12+0x7500], R10 ;  /* 0x0075000a0c007388 */ /* 0x0005e40000000400 */
[----:B------:R-:W-:Y:S01]  /*12230*/  STS.U16 [R12+0x7580], R9 ;  /* 0x007580090c007388 */ /* 0x000fe20000000400 */
[----:B------:R-:W-:Y:S01]  /*12240*/  STS.U16 [R12+0x7600], R8 ;  /* 0x007600080c007388 */ /* 0x000fe20000000400 */
[----:B----4-:R-:W-:Y:S02]  /*12250*/  STS.U16 [R12+0x7680], R7 ;  /* 0x007680070c007388 */ /* 0x010fe40000000400 */
[----:B---3--:R-:W-:Y:S01]  /*12260*/  STS.U16 [R12+0x7700], R6 ;  /* 0x007700060c007388 */ /* 0x008fe20000000400 */
[----:B------:R4:W-:Y:S04]  /*12270*/  STS.U16 [R12+0x7780], R5 ;  /* 0x007780050c007388 */ /* 0x0009e80000000400 */
[----:B------:R4:W-:Y:S01]  /*12280*/  STS.U16 [R16+0x1800], R13 ;  /* 0x0018000d10007388 */ /* 0x0009e20000000400 */
[----:B------:R-:W-:-:S03]  /*12290*/  PRMT R4, RZ, 0x7610, R4 ;  /* 0x00007610ff047816 */ /* 0x000fc60000000004 */
[----:B0-----:R-:W3:Y:S04]  /*122a0*/  LDL R14, [R1+0x1018] ;  /* 0x00101800010e7983 */ /* 0x001ee80000100800 */
[----:B-1----:R-:W3:Y:S04]  /*122b0*/  LDL R11, [R1+0xff0] ;  /* 0x000ff000010b7983 */ /* 0x002ee80000100800 */
[----:B--2---:R-:W2:Y:S04]  /*122c0*/  LDL R10, [R1+0x101c] ;  /* 0x00101c00010a7983 */ /* 0x004ea80000100800 */
[----:B----4-:R-:W4:Y:S04]  /*122d0*/  LDL R12, [R1+0x1014] ;  /* 0x00101400010c7983 */ /* 0x010f280000100800 */
[----:B------:R-:W2:Y:S01]  /*122e0*/  LDL R13, [R1+0x1000] ;  /* 0x00100000010d7983 */ /* 0x000ea20000100800 */
[----:B------:R-:W-:-:S02]  /*122f0*/  @!P0 IMAD.MOV.U32 R9, RZ, RZ, R3 ;  /* 0x000000ffff098224 */ /* 0x000fc400078e0003 */
[----:B------:R-:W-:Y:S01]  /*12300*/  @!P0 IMAD.MOV.U32 R8, RZ, RZ, R0 ;  /* 0x000000ffff088224 */ /* 0x000fe200078e0000 */
[----:B------:R-:W-:Y:S01]  /*12310*/  PRMT R5, RZ, 0x7610, R5 ;  /* 0x00007610ff057816 */ /* 0x000fe20000000005 */
[----:B------:R-:W3:Y:S04]  /*12320*/  LDL R3, [R1+0xfec] ;  /* 0x000fec0001037983 */ /* 0x000ee80000100800 */
[----:B------:R4:W3:Y:S04]  /*12330*/  @!P0 LDG.E.U16 R4, [R8.64] ;  /* 0x0000000608048981 */ /* 0x0008e8000c1e1500 */
[----:B------:R-:W3:Y:S01]  /*12340*/  LDL R0, [R1+0x1020] ;  /* 0x0010200001007983 */ /* 0x000ee20000100800 */
[----:B----4-:R-:W-:-:S02]  /*12350*/  @!P0 IMAD.MOV.U32 R8, RZ, RZ, R12 ;  /* 0x000000ffff088224 */ /* 0x010fc400078e000c */
[----:B--2---:R-:W-:-:S05]  /*12360*/  @!P0 IMAD.MOV.U32 R9, RZ, RZ, R13 ;  /* 0x000000ffff098224 */ /* 0x004fca00078e000d */
[----:B------:R0:W2:Y:S04]  /*12370*/  @!P0 LDG.E.U16 R5, [R8.64] ;  /* 0x0000000608058981 */ /* 0x0000a8000c1e1500 */
[----:B---3--:R1:W-:Y:S01]  /*12380*/  STL [R1+0x19c0], R4 ;  /* 0x0019c00401007387 */ /* 0x0083e20000100800 */
[----:B------:R-:W3:Y:S02]  /*12390*/  LDL R13, [R1+0x1004] ;  /* 0x00100400010d7983 */ /* 0x000ee40000100800 */
[----:B------:R-:W3:Y:S01]  /*123a0*/  LDL R12, [R1+0x1024] ;  /* 0x00102400010c7983 */ /* 0x000ee20000100800 */
[----:B------:R-:W-:Y:S02]  /*123b0*/  PRMT R6, RZ, 0x7610, R6 ;  /* 0x00007610ff067816 */ /* 0x000fe40000000006 */
[----:B------:R-:W-:Y:S01]  /*123c0*/  PRMT R7, RZ, 0x7610, R7 ;  /* 0x00007610ff077816 */ /* 0x000fe20000000007 */
[----:B0-----:R-:W-:-:S02]  /*123d0*/  @!P0 IMAD.MOV.U32 R8, RZ, RZ, R14 ;  /* 0x000000ffff088224 */ /* 0x001fc400078e000e */
[----:B------:R-:W-:-:S03]  /*123e0*/  @!P0 IMAD.MOV.U32 R9, RZ, RZ, R15 ;  /* 0x000000ffff098224 */ /* 0x000fc600078e000f */
[----:B------:R0:W4:Y:S04]  /*123f0*/  @!P0 LDG.E.U16 R7, [R10.64] ;  /* 0x000000060a078981 */ /* 0x000128000c1e1500 */
[----:B------:R0:W3:Y:S04]  /*12400*/  @!P0 LDG.E.U16 R6, [R8.64] ;  /* 0x0000000608068981 */ /* 0x0000e8000c1e1500 */
[----:B--2---:R2:W-:Y:S01]  /*12410*/  STL [R1+0x19c4], R5 ;  /* 0x0019c40501007387 */ /* 0x0045e20000100800 */
[----:B-1----:R-:W4:Y:S03]  /*12420*/  LDL R4, [R1+0x1028] ;  /* 0x0010280001047983 */ /* 0x002f260000100800 */
[----:B--2---:R-:W2:Y:S01]  /*12430*/  LDL R5, [R1+0xfe8] ;  /* 0x000fe80001057983 */ /* 0x004ea20000100800 */
[----:B0-----:R-:W-:Y:S01]  /*12440*/  PRMT R8, RZ, 0x7610, R8 ;  /* 0x00007610ff087816 */ /* 0x001fe20000000008 */
[----:B------:R-:W-:-:S02]  /*12450*/  @!P0 IMAD.MOV.U32 R10, RZ, RZ, R0 ;  /* 0x000000ffff0a8224 */ /* 0x000fc400078e0000 */
[----:B------:R-:W-:Y:S01]  /*12460*/  @!P0 IMAD.MOV.U32 R11, RZ, RZ, R3 ;  /* 0x000000ffff0b8224 */ /* 0x000fe200078e0003 */
[----:B------:R-:W-:-:S04]  /*12470*/  PRMT R9, RZ, 0x7610, R9 ;  /* 0x00007610ff097816 */ /* 0x000fc80000000009 */
[----:B------:R0:W2:Y:S04]  /*12480*/  @!P0 LDG.E.U16 R8, [R10.64] ;  /* 0x000000060a088981 */ /* 0x0000a8000c1e1500 */
[----:B---3--:R4:W3:Y:S01]  /*12490*/  @!P0 LDG.E.U16 R9, [R12.64] ;  /* 0x000000060c098981 */ /* 0x0088e2000c1e1500 */
[----:B0-----:R-:W-:Y:S01]  /*124a0*/  PRMT R10, RZ, 0x7610, R10 ;  /* 0x00007610ff0a7816 */ /* 0x001fe2000000000a */
[----:B----4-:R-:W-:Y:S02]  /*124b0*/  @!P0 IMAD.MOV.U32 R12, RZ, RZ, R4 ;  /* 0x000000ffff0c8224 */ /* 0x010fe400078e0004 */
[----:B--2---:R-:W-:-:S05]  /*124c0*/  @!P0 IMAD.MOV.U32 R13, RZ, RZ, R5 ;  /* 0x000000ffff0d8224 */ /* 0x004fca00078e0005 */
[----:B------:R-:W2:Y:S04]  /*124d0*/  @!P0 LDG.E.U16 R10, [R12.64] ;  /* 0x000000060c0a8981 */ /* 0x000ea8000c1e1500 */
[----:B------:R-:W-:Y:S04]  /*124e0*/  STL [R1+0x19c8], R6 ;  /* 0x0019c80601007387 */ /* 0x000fe80000100800 */
[----:B------:R0:W-:Y:S01]  /*124f0*/  STS.U16 [R16+0x1880], R18 ;  /* 0x0018801210007388 */ /* 0x0001e20000000400 */
[----:B------:R-:W-:Y:S02]  /*12500*/  STL [R1+0x19cc], R7 ;  /* 0x0019cc0701007387 */ /* 0x000fe40000100800 */
[----:B------:R-:W-:Y:S02]  /*12510*/  STS.U16 [R16+0x1900], R24 ;  /* 0x0019001810007388 */ /* 0x000fe40000000400 */
[----:B------:R-:W4:Y:S01]  /*12520*/  LDL R3, [R1+0x1010] ;  /* 0x0010100001037983 */ /* 0x000f220000100800 */
[----:B------:R-:W4:Y:S04]  /*12530*/  LDL R0, [R1+0x102c] ;  /* 0x00102c0001007983 */ /* 0x000f280000100800 */
[----:B------:R-:W-:Y:S01]  /*12540*/  STS.U16 [R16+0x1980], R25 ;  /* 0x0019801910007388 */ /* 0x000fe20000000400 */
[----:B------:R-:W-:Y:S02]  /*12550*/  STS.U16 [R16+0x1a00], R26 ;  /* 0x001a001a10007388 */ /* 0x000fe40000000400 */
[----:B------:R-:W-:Y:S02]  /*12560*/  STS.U16 [R16+0x1a80], R27 ;  /* 0x001a801b10007388 */ /* 0x000fe40000000400 */
[----:B------:R-:W-:Y:S01]  /*12570*/  STS.U16 [R16+0x1b00], R29 ;  /* 0x001b001d10007388 */ /* 0x000fe20000000400 */
[----:B------:R1:W-:Y:S04]  /*12580*/  STS.U16 [R16+0x1b80], R28 ;  /* 0x001b801c10007388 */ /* 0x0003e80000000400 */
[----:B------:R3:W-:Y:S01]  /*12590*/  STL [R1+0x19d0], R8 ;  /* 0x0019d00801007387 */ /* 0x0007e20000100800 */
[----:B0-----:R-:W4:Y:S03]  /*125a0*/  LDL R18, [R1+0x100c] ;  /* 0x00100c0001127983 */ /* 0x001f260000100800 */
[----:B-1----:R-:W4:Y:S01]  /*125b0*/  LDL R16, [R1+0x1030] ;  /* 0x0010300001107983 */ /* 0x002f220000100800 */
[----:B---3--:R0:W-:Y:S02]  /*125c0*/  STL [R1+0x19d4], R9 ;  /* 0x0019d40901007387 */ /* 0x0081e40000100800 */
[----:B------:R-:W3:Y:S02]  /*125d0*/  LDL R8, [R1+0xfe4] ;  /* 0x000fe40001087983 */ /* 0x000ee40000100800 */
[----:B------:R-:W3:Y:S01]  /*125e0*/  LDL R7, [R1+0xfb8] ;  /* 0x000fb80001077983 */ /* 0x000ee20000100800 */
[----:B------:R-:W3:Y:S04]  /*125f0*/  LDL R6, [R1+0xfc4] ;  /* 0x000fc40001067983 */ /* 0x000ee80000100800 */
[----:B0-----:R-:W3:Y:S04]  /*12600*/  LDL R9, [R1+0xfe0] ;  /* 0x000fe00001097983 */ /* 0x001ee80000100800 */
[----:B--2---:R-:W-:Y:S01]  /*12610*/  STL [R1+0x19d8], R10 ;  /* 0x0019d80a01007387 */ /* 0x004fe20000100800 */
[----:B------:R-:W2:Y:S02]  /*12620*/  LDL R5, [R1+0xfd8] ;  /* 0x000fd80001057983 */ /* 0x000ea40000100800 */
[----:B------:R-:W2:Y:S01]  /*12630*/  LDL R4, [R1+0xfdc] ;  /* 0x000fdc0001047983 */ /* 0x000ea20000100800 */
[----:B------:R-:W-:Y:S01]  /*12640*/  PRMT R11, RZ, 0x7610, R11 ;  /* 0x00007610ff0b7816 */ /* 0x000fe2000000000b */
[----:B----4-:R-:W-:-:S02]  /*12650*/  @!P0 IMAD.MOV.U32 R15, RZ, RZ, R3 ;  /* 0x000000ffff0f8224 */ /* 0x010fc400078e0003 */
[----:B------:R-:W-:Y:S01]  /*12660*/  @!P0 IMAD.MOV.U32 R14, RZ, RZ, R0 ;  /* 0x000000ffff0e8224 */ /* 0x000fe200078e0000 */
[----:B------:R-:W-:Y:S02]  /*12670*/  PRMT R12, RZ, 0x7610, R12 ;  /* 0x00007610ff0c7816 */ /* 0x000fe4000000000c */
[----:B------:R-:W-:Y:S02]  /*12680*/  PRMT R13, RZ, 0x7610, R13 ;  /* 0x00007610ff0d7816 */ /* 0x000fe4000000000d */
[----:B------:R-:W-:Y:S02]  /*12690*/  PRMT R17, RZ, 0x7610, R17 ;  /* 0x00007610ff117816 */ /* 0x000fe40000000011 */
[----:B------:R-:W-:Y:S01]  /*126a0*/  PRMT R19, RZ, 0x7610, R19 ;  /* 0x00007610ff137816 */ /* 0x000fe20000000013 */
[----:B------:R0:W4:Y:S04]  /*126b0*/  @!P0 LDG.E.U16 R11, [R14.64] ;  /* 0x000000060e0b8981 */ /* 0x000128000c1e1500 */
[----:B------:R-:W4:Y:S04]  /*126c0*/  LDL R3, [R1+0xfa0] ;  /* 0x000fa00001037983 */ /* 0x000f280000100800 */
[----:B------:R-:W4:Y:S01]  /*126d0*/  LDL R0, [R1+0xfa4] ;  /* 0x000fa40001007983 */ /* 0x000f220000100800 */
[----:B0-----:R-:W-:-:S02]  /*126e0*/  @!P0 IMAD.MOV.U32 R14, RZ, RZ, R16 ;  /* 0x000000ffff0e8224 */ /* 0x001fc400078e0010 */
[----:B------:R-:W-:-:S05]  /*126f0*/  @!P0 IMAD.MOV.U32 R15, RZ, RZ, R18 ;  /* 0x000000ffff0f8224 */ /* 0x000fca00078e0012 */
[----:B------:R3:W4:Y:S02]  /*12700*/  @!P0 LDG.E.U16 R12, [R14.64] ;  /* 0x000000060e0c8981 */ /* 0x000724000c1e1500 */
[----:B---3--:R-:W-:Y:S02]  /*12710*/  @!P0 IMAD.MOV.U32 R14, RZ, RZ, R8 ;  /* 0x000000ffff0e8224 */ /* 0x008fe400078e0008 */
[----:B------:R-:W-:-:S05]  /*12720*/  @!P0 IMAD.MOV.U32 R15, RZ, RZ, R9 ;  /* 0x000000ffff0f8224 */ /* 0x000fca00078e0009 */
[----:B------:R0:W3:Y:S02]  /*12730*/  @!P0 LDG.E.U16 R13, [R14.64] ;  /* 0x000000060e0d8981 */ /* 0x0000e4000c1e1500 */
[----:B0-----:R-:W-:Y:S02]  /*12740*/  @!P0 IMAD.MOV.U32 R14, RZ, RZ, R6 ;  /* 0x000000ffff0e8224 */ /* 0x001fe400078e0006 */
[----:B------:R-:W-:-:S05]  /*12750*/  @!P0 IMAD.MOV.U32 R15, RZ, RZ, R7 ;  /* 0x000000ffff0f8224 */ /* 0x000fca00078e0007 */
[----:B------:R2:W3:Y:S02]  /*12760*/  @!P0 LDG.E.U16 R17, [R14.64] ;  /* 0x000000060e118981 */ /* 0x0004e4000c1e1500 */
[----:B--2---:R-:W-:Y:S02]  /*12770*/  @!P0 IMAD.MOV.U32 R15, RZ, RZ, R5 ;  /* 0x000000ffff0f8224 */ /* 0x004fe400078e0005 */
[----:B------:R-:W-:-:S05]  /*12780*/  @!P0 IMAD.MOV.U32 R14, RZ, RZ, R4 ;  /* 0x000000ffff0e8224 */ /* 0x000fca00078e0004 */
[----:B------:R0:W2:Y:S04]  /*12790*/  @!P0 LDG.E.U16 R19, [R14.64] ;  /* 0x000000060e138981 */ /* 0x0000a8000c1e1500 */
[----:B----4-:R-:W-:Y:S04]  /*127a0*/  STL [R1+0x19dc], R11 ;  /* 0x0019dc0b01007387 */ /* 0x010fe80000100800 */
[----:B------:R-:W-:Y:S01]  /*127b0*/  STL [R1+0x19e0], R12 ;  /* 0x0019e00c01007387 */ /* 0x000fe20000100800 */
[----:B0-----:R-:W-:-:S03]  /*127c0*/  @!P0 IMAD.MOV.U32 R15, RZ, RZ, R3 ;  /* 0x000000ffff0f8224 */ /* 0x001fc600078e0003 */
[----:B---3--:R-:W-:Y:S01]  /*127d0*/  STL [R1+0x19e4], R13 ;  /* 0x0019e40d01007387 */ /* 0x008fe20000100800 */
[----:B------:R-:W-:-:S03]  /*127e0*/  PRMT R20, RZ, 0x7610, R20 ;  /* 0x00007610ff147816 */ /* 0x000fc60000000014 */
[----:B------:R0:W-:Y:S01]  /*127f0*/  STL [R1+0x19e8], R17 ;  /* 0x0019e81101007387 */ /* 0x0001e20000100800 */
[----:B------:R-:W-:-:S05]  /*12800*/  @!P0 IMAD.MOV.U32 R14, RZ, RZ, R0 ;  /* 0x000000ffff0e8224 */ /* 0x000fca00078e0000 */
[----:B------:R1:W3:Y:S04]  /*12810*/  @!P0 LDG.E.U16 R20, [R14.64] ;  /* 0x000000060e148981 */ /* 0x0002e8000c1e1500 */
[----:B--2---:R2:W-:Y:S01]  /*12820*/  STL [R1+0x19ec], R19 ;  /* 0x0019ec1301007387 */ /* 0x0045e20000100800 */
[----:B0-----:R-:W4:Y:S02]  /*12830*/  LDL R17, [R1+0xfd4] ;  /* 0x000fd40001117983 */ /* 0x001f240000100800 */
[----:B------:R-:W3:Y:S02]  /*12840*/  LDL R13, [R1+0x7f4] ;  /* 0x0007f400010d7983 */ /* 0x000ee40000100800 */
[----:B------:R-:W3:Y:S01]  /*12850*/  LDL R12, [R1+0xf8c] ;  /* 0x000f8c00010c7983 */ /* 0x000ee20000100800 */
[----:B--2---:R-:W2:Y:S01]  /*12860*/  LDL R19, [R1+0xfc8] ;  /* 0x000fc80001137983 */ /* 0x004ea20000100800 */
        /* <DEDUP_REMOVED lines=18> */
[----:B-1----:R-:W2:Y:S01]  /*12990*/  LDL R14, [R1+0xf90] ;  /* 0x000f9000010e7983 */ /* 0x002ea20000100800 */
[----:B------:R-:W2:Y:S01]  /*129a0*/  LDL R15, [R1+0xf94] ;  /* 0x000f9400010f7983 */ /* 0x000ea20000100800 */
[----:B------:R-:W-:-:S02]  /*129b0*/  PRMT R21, RZ, 0x7610, R21 ;  /* 0x00007610ff157816 */ /* 0x000fc40000000015 */
[----:B------:R-:W-:Y:S02]  /*129c0*/  PRMT R22, RZ, 0x7610, R22 ;  /* 0x00007610ff167816 */ /* 0x000fe40000000016 */
[----:B------:R-:W-:Y:S02]  /*129d0*/  PRMT R23, RZ, 0x7610, R23 ;  /* 0x00007610ff177816 */ /* 0x000fe40000000017 */
[----:B--2---:R-:W-:-:S04]  /*129e0*/  @!P0 LOP3.LUT R15, R15, R14, RZ, 0x3c, !PT ;  /* 0x0000000e0f0f8212 */ /* 0x004fc800078e3cff */
[----:B------:R-:W-:-:S04]  /*129f0*/  @!P0 LOP3.LUT R14, R15, R14, RZ, 0x3c, !PT ;  /* 0x0000000e0f0e8212 */ /* 0x000fc800078e3cff */
[----:B------:R-:W-:-:S05]  /*12a00*/  @!P0 LOP3.LUT R15, R15, R14, RZ, 0x3c, !PT ;  /* 0x0000000e0f0f8212 */ /* 0x000fca00078e3cff */
[----:B------:R4:W2:Y:S02]  /*12a10*/  @!P0 LDG.E.U16 R21, [R14.64] ;  /* 0x000000060e158981 */ /* 0x0008a4000c1e1500 */
[----:B----4-:R-:W-:Y:S02]  /*12a20*/  @!P0 IMAD.MOV.U32 R14, RZ, RZ, R17 ;  /* 0x000000ffff0e8224 */ /* 0x010fe400078e0011 */
[----:B------:R-:W-:-:S05]  /*12a30*/  @!P0 IMAD.MOV.U32 R15, RZ, RZ, R19 ;  /* 0x000000ffff0f8224 */ /* 0x000fca00078e0013 */
[----:B------:R3:W4:Y:S02]  /*12a40*/  @!P0 LDG.E.U16 R22, [R14.64] ;  /* 0x000000060e168981 */ /* 0x000724000c1e1500 */
[----:B---3--:R-:W-:Y:S02]  /*12a50*/  @!P0 IMAD.MOV.U32 R14, RZ, RZ, R12 ;  /* 0x000000ffff0e8224 */ /* 0x008fe400078e000c */
[----:B------:R-:W-:-:S05]  /*12a60*/  @!P0 IMAD.MOV.U32 R15, RZ, RZ, R13 ;  /* 0x000000ffff0f8224 */ /* 0x000fca00078e000d */
[----:B------:R-:W3:Y:S04]  /*12a70*/  @!P0 LDG.E.U16 R23, [R14.64] ;  /* 0x000000060e178981 */ /* 0x000ee8000c1e1500 */
[----:B------:R-:W-:Y:S04]  /*12a80*/  STL [R1+0x19f0], R20 ;  /* 0x0019f01401007387 */ /* 0x000fe80000100800 */
[----:B--2---:R0:W-:Y:S02]  /*12a90*/  STL [R1+0x19f4], R21 ;  /* 0x0019f41501007387 */ /* 0x0041e40000100800 */
[----:B0-----:R-:W-:-:S05]  /*12aa0*/  LOP3.LUT R21, R2, 0x60, RZ, 0x3c, !PT ;  /* 0x0000006002157812 */ /* 0x001fca00078e3cff */
        /* <DEDUP_REMOVED lines=12> */
[----:B------:R-:W-:Y:S04]  /*12b70*/  STS.U16 [R21+0x5a00], R25 ;  /* 0x005a001915007388 */ /* 0x000fe80000000400 */
[----:B----4-:R-:W-:Y:S01]  /*12b80*/  STL [R1+0x19f8], R22 ;  /* 0x0019f81601007387 */ /* 0x010fe20000100800 */
[----:B------:R-:W-:Y:S02]  /*12b90*/  STS.U16 [R21+0x5a80], R26 ;  /* 0x005a801a15007388 */ /* 0x000fe40000000400 */
[----:B------:R0:W-:Y:S01]  /*12ba0*/  STS.U16 [R21+0x5b00], R0 ;  /* 0x005b000015007388 */ /* 0x0001e20000000400 */
[----:B---3--:R1:W-:Y:S04]  /*12bb0*/  STL [R1+0x19fc], R23 ;  /* 0x0019fc1701007387 */ /* 0x0083e80000100800 */
[----:B0-----:R-:W2:Y:S01]  /*12bc0*/  LDL.LU R0, [R1+0x30] ;  /* 0x0000300001007983 */ /* 0x001ea20000300800 */
[----:B------:R-:W3:Y:S02]  /*12bd0*/  LDL.LU R2, [R1+0x28] ;  /* 0x0000280001027983 */ /* 0x000ee40000300800 */
[----:B-1----:R-:W4:Y:S02]  /*12be0*/  LDL.LU R23, [R1+0x18] ;  /* 0x0000180001177983 */ /* 0x002f240000300800 */
        /* <DEDUP_REMOVED lines=18> */
[----:B------:R-:W4:Y:S03]  /*12d10*/  LDL.LU R25, [R1+0x53c] ;  /* 0x00053c0001197983 */ /* 0x000f260000300800 */
[----:B------:R0:W-:Y:S01]  /*12d20*/  STS.U16 [R21+0x5b80], R27 ;  /* 0x005b801b15007388 */ /* 0x0001e20000000400 */
[----:B------:R-:W4:Y:S02]  /*12d30*/  LDL.LU R26, [R1+0x534] ;  /* 0x00053400011a7983 */ /* 0x000f240000300800 */
[----:B------:R1:W-:Y:S02]  /*12d40*/  STS.U16 [R21+0x7800], R29 ;  /* 0x0078001d15007388 */ /* 0x0003e40000000400 */
[----:B------:R1:W-:Y:S01]  /*12d50*/  STS.U16 [R21+0x7880], R28 ;  /* 0x0078801c15007388 */ /* 0x0003e20000000400 */
[----:B0-----:R-:W4:Y:S01]  /*12d60*/  LDL.LU R27, [R1+0x52c] ;  /* 0x00052c00011b7983 */ /* 0x001f220000300800 */
[----:B-1----:R-:W4:Y:S02]  /*12d70*/  LDL.LU R29, [R1+0x524] ;  /* 0x00052400011d7983 */ /* 0x002f240000300800 */
[----:B------:R-:W4:Y:S02]  /*12d80*/  LDL.LU R28, [R1+0x51c] ;  /* 0x00051c00011c7983 */ /* 0x000f240000300800 */
[----:B------:R-:W4:Y:S01]  /*12d90*/  LDL.LU R14, [R1+0x50c] ;  /* 0x00050c00010e7983 */ /* 0x000f220000300800 */
[----:B------:R-:W4:Y:S04]  /*12da0*/  LDL.LU R15, [R1+0x4c] ;  /* 0x00004c00010f7983 */ /* 0x000f280000300800 */
[----:B--2---:R0:W-:Y:S04]  /*12db0*/  STS.U16 [R21+0x7900], R0 ;  /* 0x0079000015007388 */ /* 0x0041e80000000400 */
[----:B0-----:R-:W2:Y:S01]  /*12dc0*/  LDL.LU R0, [R1+0x1a00] ;  /* 0x001a000001007983 */ /* 0x001ea20000300800 */
[----:B---3--:R0:W-:Y:S03]  /*12dd0*/  STS.U16 [R21+0x7980], R2 ;  /* 0x0079800215007388 */ /* 0x0081e60000000400 */
[----:B0-----:R-:W0:Y:S02]  /*12de0*/  S2R R2, SR_TID.X ;  /* 0x0000000000027919 */ /* 0x001e240000002100 */
[----:B0-----:R-:W-:-:S05]  /*12df0*/  LOP3.LUT R2, R2, 0x3f, RZ, 0xc0, !PT ;  /* 0x0000003f02027812 */ /* 0x001fca00078ec0ff */
[----:B------:R-:W-:Y:S01]  /*12e00*/  IMAD.SHL.U32 R2, R2, 0x2, RZ ;  /* 0x0000000202027824 */ /* 0x000fe200078e00ff */
[----:B--2---:R0:W-:Y:S01]  /*12e10*/  STS.U16 [R21+0x7a00], R0 ;  /* 0x007a000015007388 */ /* 0x0041e20000000400 */
[----:B----4-:R1:W-:Y:S02]  /*12e20*/  STS.U16 [R21+0x7a80], R23 ;  /* 0x007a801715007388 */ /* 0x0103e40000000400 */
[----:B------:R2:W-:Y:S02]  /*12e30*/  STS.U16 [R21+0x7b00], R22 ;  /* 0x007b001615007388 */ /* 0x0005e40000000400 */
[----:B------:R3:W-:Y:S01]  /*12e40*/  STS.U16 [R21+0x7b80], R20 ;  /* 0x007b801415007388 */ /* 0x0007e20000000400 */
[----:B0-----:R-:W-:Y:S02]  /*12e50*/  LOP3.LUT R0, R2, 0x70, RZ, 0x3c, !PT ;  /* 0x0000007002007812 */ /* 0x001fe400078e3cff */
[----:B------:R-:W4:Y:S01]  /*12e60*/  LDL.LU R2, [R1+0x514] ;  /* 0x0005140001027983 */ /* 0x000f220000300800 */
[----:B-1----:R-:W4:Y:S02]  /*12e70*/  LDL.LU R23, [R1+0x19fc] ;  /* 0x0019fc0001177983 */ /* 0x002f240000300800 */
[----:B--2---:R-:W2:Y:S02]  /*12e80*/  LDL.LU R22, [R1+0x19f8] ;  /* 0x0019f80001167983 */ /* 0x004ea40000300800 */
[----:B---3--:R-:W3:Y:S01]  /*12e90*/  LDL.LU R21, [R1+0x19f4] ;  /* 0x0019f40001157983 */ /* 0x008ee20000300800 */
[----:B------:R-:W2:Y:S04]  /*12ea0*/  LDL.LU R20, [R1+0x19f0] ;  /* 0x0019f00001147983 */ /* 0x000ea80000300800 */
        /* <DEDUP_REMOVED lines=38> */
[----:B------:R1:W-:Y:S01]  /*13110*/  STS.U16 [R0+0x5e00], R28 ;  /* 0x005e001c00007388 */ /* 0x0003e20000000400 */
[----:B0-----:R-:W2:Y:S01]  /*13120*/  LDL.LU R27, [R1+0x19a4] ;  /* 0x0019a400011b7983 */ /* 0x001ea20000300800 */
[----:B-1----:R-:W2:Y:S02]  /*13130*/  LDL.LU R29, [R1+0x19a0] ;  /* 0x0019a000011d7983 */ /* 0x002ea40000300800 */
[----:B------:R-:W2:Y:S01]  /*13140*/  LDL.LU R28, [R1+0x199c] ;  /* 0x00199c00011c7983 */ /* 0x000ea20000300800 */
[----:B----4-:R-:W-:Y:S01]  /*13150*/  STS.U16 [R0+0x5e80], R2 ;  /* 0x005e800200007388 */ /* 0x010fe20000000400 */
[----:B------:R-:W-:Y:S02]  /*13160*/  STS.U16 [R0+0x5f00], R14 ;  /* 0x005f000e00007388 */ /* 0x000fe40000000400 */
[----:B------:R-:W-:Y:S01]  /*13170*/  STS.U16 [R0+0x5f80], R15 ;  /* 0x005f800f00007388 */ /* 0x000fe20000000400 */
[----:B--2---:R0:W-:Y:S01]  /*13180*/  STS.U16 [R0+0x7c00], R28 ;  /* 0x007c001c00007388 */ /* 0x0041e20000000400 */
[----:B------:R1:W-:Y:S02]  /*13190*/  STS.U16 [R0+0x7c80], R29 ;  /* 0x007c801d00007388 */ /* 0x0003e40000000400 */
[----:B------:R-:W-:Y:S02]  /*131a0*/  STS.U16 [R0+0x7d00], R27 ;  /* 0x007d001b00007388 */ /* 0x000fe40000000400 */
[----:B------:R-:W-:Y:S01]  /*131b0*/  STS.U16 [R0+0x7d80], R26 ;  /* 0x007d801a00007388 */ /* 0x000fe20000000400 */
[----:B------:R-:W-:Y:S01]  /*131c0*/  STS.U16 [R0+0x7e00], R25 ;  /* 0x007e001900007388 */ /* 0x000fe20000000400 */
[----:B------:R-:W-:Y:S02]  /*131d0*/  STS.U16 [R0+0x7e80], R24 ;  /* 0x007e801800007388 */ /* 0x000fe40000000400 */
[----:B------:R-:W-:Y:S02]  /*131e0*/  STS.U16 [R0+0x7f00], R18 ;  /* 0x007f001200007388 */ /* 0x000fe40000000400 */
[----:B------:R2:W-:Y:S01]  /*131f0*/  STS.U16 [R0+0x7f80], R16 ;  /* 0x007f801000007388 */ /* 0x0005e20000000400 */
[----:B0-----:R-:W4:Y:S01]  /*13200*/  LDL.LU R28, [R1+0x1998] ;  /* 0x00199800011c7983 */ /* 0x001f220000300800 */
[----:B-1----:R-:W4:Y:S03]  /*13210*/  LDL.LU R29, [R1+0x1994] ;  /* 0x00199400011d7983 */ /* 0x002f260000300800 */
[----:B--2---:R-:W2:Y:S04]  /*13220*/  LDL R0, [R1+0x7e8] ;  /* 0x0007e80001007983 */ /* 0x004ea80000100800 */
[----:B------:R-:W0:Y:S04]  /*13230*/  S2R R2, SR_TID.X ;  /* 0x0000000000027919 */ /* 0x000e280000002100 */
[----:B------:R-:W1:Y:S01]  /*13240*/  S2R R15, SR_TID.X ;  /* 0x00000000000f7919 */ /* 0x000e620000002100 */
[----:B0-----:R-:W-:-:S02]  /*13250*/  LOP3.LUT R2, R2, 0x3f, RZ, 0xc0, !PT ;  /* 0x0000003f02027812 */ /* 0x001fc400078ec0ff */
[----:B-1----:R-:W-:-:S03]  /*13260*/  LOP3.LUT R15, R15, 0x3f, RZ, 0xc0, !PT ;  /* 0x0000003f0f0f7812 */ /* 0x002fc600078ec0ff */
[----:B------:R-:W-:Y:S02]  /*13270*/  IMAD.SHL.U32 R2, R2, 0x2, RZ ;  /* 0x0000000202027824 */ /* 0x000fe400078e00ff */
[----:B------:R-:W-:-:S03]  /*13280*/  IMAD.SHL.U32 R15, R15, 0x2, RZ ;  /* 0x000000020f0f7824 */ /* 0x000fc600078e00ff */
[----:B------:R-:W-:Y:S01]  /*13290*/  LOP3.LUT R14, R2, 0x10, RZ, 0x3c, !PT ;  /* 0x00000010020e7812 */ /* 0x000fe200078e3cff */
[----:B------:R-:W-:Y:S04]  /*132a0*/  STS.U16 [R2+0x8000], R4 ;  /* 0x0080000402007388 */ /* 0x000fe80000000400 */
[----:B------:R-:W-:Y:S04]  /*132b0*/  STS.U16 [R2+0x8200], R8 ;  /* 0x0082000802007388 */ /* 0x000fe80000000400 */
[----:B------:R-:W-:Y:S04]  /*132c0*/  STS.U16 [R2+0x8400], R12 ;  /* 0x0084000c02007388 */ /* 0x000fe80000000400 */
[----:B------:R-:W-:Y:S01]  /*132d0*/  STS.U16 [R2+0x8600], R17 ;  /* 0x0086001102007388 */ /* 0x000fe20000000400 */
[----:B------:R-:W-:Y:S01]  /*132e0*/  LOP3.LUT R15, R15, 0x20, RZ, 0x3c, !PT ;  /* 0x000000200f0f7812 */ /* 0x000fe200078e3cff */
[----:B------:R-:W-:Y:S02]  /*132f0*/  STS.U16 [R14+0x8080], R5 ;  /* 0x008080050e007388 */ /* 0x000fe40000000400 */
[----:B------:R-:W-:Y:S01]  /*13300*/  STS.U16 [R14+0x8280], R9 ;  /* 0x008280090e007388 */ /* 0x000fe20000000400 */
[----:B------:R-:W-:Y:S01]  /*13310*/  STS.U16 [R14+0x8480], R13 ;  /* 0x0084800d0e007388 */ /* 0x000fe20000000400 */
[----:B------:R-:W-:Y:S02]  /*13320*/  STS.U16 [R14+0x8680], R20 ;  /* 0x008680140e007388 */ /* 0x000fe40000000400 */
[----:B------:R-:W-:Y:S02]  /*13330*/  STS.U16 [R15+0x8100], R6 ;  /* 0x008100060f007388 */ /* 0x000fe40000000400 */
[----:B------:R-:W-:Y:S01]  /*13340*/  STS.U16 [R15+0x8300], R10 ;  /* 0x0083000a0f007388 */ /* 0x000fe20000000400 */
[----:B------:R-:W-:Y:S01]  /*13350*/  STS.U16 [R15+0x8500], R19 ;  /* 0x008500130f007388 */ /* 0x000fe20000000400 */
[----:B---3--:R-:W-:Y:S02]  /*13360*/  STS.U16 [R15+0x8700], R21 ;  /* 0x008700150f007388 */ /* 0x008fe40000000400 */
[----:B------:R-:W-:Y:S02]  /*13370*/  STS.U16 [R3+0x8180], R7 ;  /* 0x0081800703007388 */ /* 0x000fe40000000400 */
[----:B------:R-:W-:Y:S01]  /*13380*/  STS.U16 [R3+0x8380], R11 ;  /* 0x0083800b03007388 */ /* 0x000fe20000000400 */
[----:B------:R-:W-:Y:S01]  /*13390*/  STS.U16 [R3+0x8580], R22 ;  /* 0x0085801603007388 */ /* 0x000fe20000000400 */
[----:B------:R-:W-:Y:S02]  /*133a0*/  STS.U16 [R3+0x8780], R23 ;  /* 0x0087801703007388 */ /* 0x000fe40000000400 */
[----:B------:R-:W-:Y:S06]  /*133b0*/  BAR.SYNC.DEFER_BLOCKING 0x0 ;  /* 0x0000000000007b1d */ /* 0x000fec0000010000 */
[----:B----4-:R-:W-:Y:S04]  /*133c0*/  LDSM.16.MT88.4 R8, [R28] ;  /* 0x000000001c08783b */ /* 0x010fe80000004200 */
[----:B------:R-:W-:Y:S04]  /*133d0*/  LDSM.16.MT88.4 R24, [R28+0x180] ;  /* 0x000180001c18783b */ /* 0x000fe80000004200 */
[----:B------:R-:W-:Y:S04]  /*133e0*/  LDSM.16.MT88.4 R20, [R28+0x100] ;  /* 0x000100001c14783b */ /* 0x000fe80000004200 */
[----:B--2---:R-:W0:Y:S04]  /*133f0*/  LDSM.16.M88.4 R4, [R0+0x8000] ;  /* 0x008000000004783b */ /* 0x004e280000000200 */
[----:B------:R-:W-:Y:S04]  /*13400*/  LDSM.16.M88.4 R12, [R0+0x8400] ;  /* 0x00840000000c783b */ /* 0x000fe80000000200 */
[----:B------:R-:W-:Y:S04]  /*13410*/  LDSM.16.M88.4 R16, [R0+0x8600] ;  /* 0x008600000010783b */ /* 0x000fe80000000200 */
[----:B0-----:R-:W-:Y:S01]  /*13420*/  STL [R1+0x15b4], R6 ;  /* 0x0015b40601007387 */ /* 0x001fe20000100800 */
[----:B------:R-:W-:Y:S02]  /*13430*/  STL.64 [R1+0x20], R8 ;  /* 0x0000200801007387 */ /* 0x000fe40000100a00 */
[----:B------:R-:W-:Y:S02]  /*13440*/  STL.64 [R1+0x28], R10 ;  /* 0x0000280a01007387 */ /* 0x000fe40000100a00 */
[----:B------:R-:W0:Y:S04]  /*13450*/  LDSM.16.M88.4 R8, [R0+0x8200] ;  /* 0x008200000008783b */ /* 0x000e280000000200 */
[----:B------:R-:W-:Y:S04]  /*13460*/  STL [R1+0x15b0], R7 ;  /* 0x0015b00701007387 */ /* 0x000fe80000100800 */
[----:B0-----:R-:W-:Y:S01]  /*13470*/  STL [R1+0x15ac], R10 ;  /* 0x0015ac0a01007387 */ /* 0x001fe20000100800 */
[----:B------:R-:W-:Y:S02]  /*13480*/  STL [R1+0x15a8], R11 ;  /* 0x0015a80b01007387 */ /* 0x000fe40000100800 */
[----:B------:R-:W-:Y:S02]  /*13490*/  STL [R1+0x1814], R14 ;  /* 0x0018140e01007387 */ /* 0x000fe40000100800 */
[----:B------:R-:W-:Y:S01]  /*134a0*/  STL [R1+0x1810], R15 ;  /* 0x0018100f01007387 */ /* 0x000fe20000100800 */
[----:B------:R-:W-:Y:S02]  /*134b0*/  STL.64 [R1+0x1980], R12 ;  /* 0x0019800c01007387 */ /* 0x000fe40000100a00 */
[----:B------:R-:W0:Y:S04]  /*134c0*/  LDSM.16.MT88.4 R12, [R28+0x80] ;  /* 0x000080001c0c783b */ /* 0x000e280000004200 */
[----:B------:R-:W-:Y:S02]  /*134d0*/  STL.64 [R1+0x1978], R18 ;  /* 0x0019781201007387 */ /* 0x000fe40000100a00 */
[----:B------:R1:W-:Y:S02]  /*134e0*/  STL.64 [R1+0x1970], R16 ;  /* 0x0019701001007387 */ /* 0x0003e40000100a00 */
[----:B-1----:R-:W2:Y:S01]  /*134f0*/  LDL.LU.64 R16, [R1+0x20] ;  /* 0x0000200001107983 */ /* 0x002ea20000300a00 */
[----:B------:R-:W3:Y:S02]  /*13500*/  LDL.LU.64 R18, [R1+0x28] ;  /* 0x0000280001127983 */ /* 0x000ee40000300a00 */
[----:B0-----:R-:W-:-:S05]  /*13510*/  IMAD.MOV.U32 R10, RZ, RZ, R12 ;  /* 0x000000ffff0a7224 */ /* 0x001fca00078e000c */
[----:B------:R-:W-:Y:S01]  /*13520*/  STL [R1+0x1990], R10 ;  /* 0x0019900a01007387 */ /* 0x000fe20000100800 */
[----:B------:R-:W-:Y:S02]  /*13530*/  STL.64 [R1+0x1988], R8 ;  /* 0x0019880801007387 */ /* 0x000fe40000100a00 */
[----:B------:R-:W-:Y:S02]  /*13540*/  STL.64 [R1+0x1910], R26 ;  /* 0x0019101a01007387 */ /* 0x000fe40000100a00 */
[----:B------:R0:W-:Y:S02]  /*13550*/  STL.64 [R1+0x1908], R24 ;  /* 0x0019081801007387 */ /* 0x0001e40000100a00 */
[----:B0-----:R-:W4:Y:S01]  /*13560*/  LDL.LU.64 R24, [R1+0x3e0] ;  /* 0x0003e00001187983 */ /* 0x001f220000300a00 */
[----:B------:R-:W4:Y:S02]  /*13570*/  LDL.LU.64 R26, [R1+0x3e8] ;  /* 0x0003e800011a7983 */ /* 0x000f240000300a00 */
[----:B------:R-:W-:-:S02]  /*13580*/  IMAD.MOV.U32 R3, RZ, RZ, R13 ;  /* 0x000000ffff037224 */ /* 0x000fc400078e000d */
[----:B------:R-:W-:Y:S02]  /*13590*/  IMAD.MOV.U32 R13, RZ, RZ, R20 ;  /* 0x000000ffff0d7224 */ /* 0x000fe400078e0014 */
[----:B------:R-:W-:Y:S02]  /*135a0*/  IMAD.MOV.U32 R12, RZ, RZ, R21 ;  /* 0x000000ffff0c7224 */ /* 0x000fe400078e0015 */
[----:B------:R-:W-:Y:S02]  /*135b0*/  IMAD.MOV.U32 R11, RZ, RZ, R22 ;  /* 0x000000ffff0b7224 */ /* 0x000fe400078e0016 */
[----:B------:R-:W-:Y:S02]  /*135c0*/  IMAD.MOV.U32 R10, RZ, RZ, R23 ;  /* 0x000000ffff0a7224 */ /* 0x000fe400078e0017 */
[----:B------:R-:W0:Y:S01]  /*135d0*/  LDSM.16.MT88.4 R20, [R28+0x200] ;  /* 0x000200001c14783b */ /* 0x000e220000004200 */
[----:B------:R-:W-:Y:S02]  /*135e0*/  IMAD.MOV.U32 R2, RZ, RZ, R14 ;  /* 0x000000ffff027224 */ /* 0x000fe400078e000e */
[----:B------:R-:W-:Y:S01]  /*135f0*/  IMAD.MOV.U32 R0, RZ, RZ, R15 ;  /* 0x000000ffff007224 */ /* 0x000fe200078e000f */
[----:B0-----:R-:W-:Y:S01]  /*13600*/  STL.64 [R1+0x18d8], R22 ;  /* 0x0018d81601007387 */ /* 0x001fe20000100a00 */
[----:B------:R4:W-:Y:S02]  /*13610*/  STL.64 [R1+0x18d0], R20 ;  /* 0x0018d01401007387 */ /* 0x0009e40000100a00 */
[----:B--2---:R-:W-:-:S02]  /*13620*/  IMAD.MOV.U32 R9, RZ, RZ, R16 ;  /* 0x000000ffff097224 */ /* 0x004fc400078e0010 */
[----:B------:R-:W-:Y:S02]  /*13630*/  IMAD.MOV.U32 R8, RZ, RZ, R17 ;  /* 0x000000ffff087224 */ /* 0x000fe400078e0011 */
[----:B---3--:R-:W-:Y:S02]  /*13640*/  IMAD.MOV.U32 R7, RZ, RZ, R18 ;  /* 0x000000ffff077224 */ /* 0x008fe400078e0012 */
[----:B------:R-:W-:Y:S01]  /*13650*/  IMAD.MOV.U32 R6, RZ, RZ, R19 ;  /* 0x000000ffff067224 */ /* 0x000fe200078e0013 */
[----:B----4-:R-:W-:Y:S07]  /*13660*/  HMMA.16816.F32.BF16 R20, R16, R4, R24 ;  /* 0x000000041014723c */ /* 0x010fee0000041818 */
[----:B------:R-:W-:-:S02]  /*13670*/  IMAD.MOV.U32 R24, RZ, RZ, R13 ;  /* 0x000000ffff187224 */ /* 0x000fc400078e000d */
[----:B------:R-:W-:Y:S02]  /*13680*/  IMAD.MOV.U32 R25, RZ, RZ, R12 ;  /* 0x000000ffff197224 */ /* 0x000fe400078e000c */
[----:B------:R-:W-:Y:S02]  /*13690*/  IMAD.MOV.U32 R26, RZ, RZ, R11 ;  /* 0x000000ffff1a7224 */ /* 0x000fe400078e000b */
[----:B------:R-:W-:-:S10]  /*136a0*/  IMAD.MOV.U32 R27, RZ, RZ, R10 ;  /* 0x000000ffff1b7224 */ /* 0x000fd400078e000a */
[----:B------:R-:W-:Y:S01]  /*136b0*/  STL.64 [R1+0x3e0], R20 ;  /* 0x0003e01401007387 */ /* 0x000fe20000100a00 */
[----:B------:R-:W-:Y:S02]  /*136c0*/  STL.64 [R1+0x3e8], R22 ;  /* 0x0003e81601007387 */ /* 0x000fe40000100a00 */
[----:B------:R0:W-:Y:S02]  /*136d0*/  STL.64 [R1+0x1968], R4 ;  /* 0x0019680401007387 */ /* 0x0001e40000100a00 */
[----:B------:R-:W2:Y:S01]  /*136e0*/  LDL.LU.64 R12, [R1+0x3d0] ;  /* 0x0003d000010c7983 */ /* 0x000ea20000300a00 */
[----:B------:R-:W2:Y:S01]  /*136f0*/  LDL.LU.64 R14, [R1+0x3d8] ;  /* 0x0003d800010e7983 */ /* 0x000ea20000300a00 */
[----:B------:R-:W3:Y:S02]  /*13700*/  LDL.LU.64 R16, [R1+0x3c0] ;  /* 0x0003c00001107983 */ /* 0x000ee40000300a00 */
[----:B------:R-:W3:Y:S02]  /*13710*/  LDL.LU.64 R18, [R1+0x3c8] ;  /* 0x0003c80001127983 */ /* 0x000ee40000300a00 */
[----:B------:R-:W-:Y:S01]  /*13720*/  STL.64 [R1+0x1938], R26 ;  /* 0x0019381a01007387 */ /* 0x000fe20000100a00 */
[----:B------:R1:W-:Y:S04]  /*13730*/  STL.64 [R1+0x1930], R24 ;  /* 0x0019301801007387 */ /* 0x0003e80000100a00 */
[----:B0-----:R-:W4:Y:S01]  /*13740*/  LDL.LU.64 R4, [R1+0x360] ;  /* 0x0003600001047983 */ /* 0x001f220000300a00 */
[----:B-1----:R-:W-:-:S02]  /*13750*/  IMAD.MOV.U32 R24, RZ, RZ, R9 ;  /* 0x000000ffff187224 */ /* 0x002fc400078e0009 */
[----:B------:R-:W-:Y:S02]  /*13760*/  IMAD.MOV.U32 R25, RZ, RZ, R8 ;  /* 0x000000ffff197224 */ /* 0x000fe400078e0008 */
[----:B------:R-:W0:Y:S01]  /*13770*/  LDSM.16.MT88.4 R8, [R28+0x280] ;  /* 0x000280001c08783b */ /* 0x000e220000004200 */
[----:B------:R-:W-:Y:S02]  /*13780*/  IMAD.MOV.U32 R26, RZ, RZ, R7 ;  /* 0x000000ffff1a7224 */ /* 0x000fe400078e0007 */
[----:B------:R-:W-:Y:S02]  /*13790*/  IMAD.MOV.U32 R27, RZ, RZ, R6 ;  /* 0x000000ffff1b7224 */ /* 0x000fe400078e0006 */
[----:B------:R-:W4:Y:S01]  /*137a0*/  LDL.LU.64 R6, [R1+0x368] ;  /* 0x0003680001067983 */ /* 0x000f220000300a00 */
[----:B0-----:R-:W-:Y:S02]  /*137b0*/  IMAD.MOV.U32 R21, RZ, RZ, R10 ;  /* 0x000000ffff157224 */ /* 0x001fe400078e000a */
[----:B------:R-:W-:-:S02]  /*137c0*/  IMAD.MOV.U32 R23, RZ, RZ, R8 ;  /* 0x000000ffff177224 */ /* 0x000fc400078e0008 */
[----:B------:R-:W-:Y:S01]  /*137d0*/  IMAD.MOV.U32 R22, RZ, RZ, R9 ;  /* 0x000000ffff167224 */ /* 0x000fe200078e0009 */
[----:B------:R-:W2:Y:S01]  /*137e0*/  LDL.LU R10, [R1+0x1990] ;  /* 0x00199000010a7983 */ /* 0x000ea20000300800 */
[----:B------:R-:W2:Y:S02]  /*137f0*/  LDL.LU.64 R8, [R1+0x1988] ;  /* 0x0019880001087983 */ /* 0x000ea40000300a00 */
[----:B------:R-:W-:Y:S01]  /*13800*/  IMAD.MOV.U32 R20, RZ, RZ, R11 ;  /* 0x000000ffff147224 */ /* 0x000fe200078e000b */
[----:B------:R-:W-:Y:S04]  /*13810*/  STL.64 [R1+0x18e8], R22 ;  /* 0x0018e81601007387 */ /* 0x000fe80000100a00 */
[----:B------:R-:W-:Y:S01]  /*13820*/  STL.64 [R1+0x18e0], R20 ;  /* 0x0018e01401007387 */ /* 0x000fe20000100a00 */
[C---:B--2---:R-:W-:Y:S11]  /*13830*/  HMMA.16816.F32.BF16 R12, R24.reuse, R8, R12 ;  /* 0x00000008180c723c */ /* 0x044ff6000004180c */
[----:B------:R-:W-:Y:S11]  /*13840*/  @!UPT UIADD3 URZ, URZ, URZ, URZ ;  /* 0x0000003f3f3ff290 */ /* 0x000ff6000fffe03f */
[----:B------:R-:W-:Y:S01]  /*13850*/  @!UPT UIADD3 URZ, URZ, URZ, URZ ;  /* 0x0000003f3f3ff290 */ /* 0x000fe2000fffe03f */
[----:B------:R0:W-:Y:S01]  /*13860*/  STL.64 [R1+0x3d0], R12 ;  /* 0x0003d00c01007387 */ /* 0x0001e20000100a00 */
[----:B------:R-:W-:Y:S03]  /*13870*/  STL.64 [R1+0x3d8], R14 ;  /* 0x0003d80e01007387 */ /* 0x000fe60000100a00 */
[----:B0-----:R-:W3:Y:S02]  /*13880*/  LDL.LU.64 R12, [R1+0x1980] ;  /* 0x00198000010c7983 */ /* 0x001ee40000300a00 */
[C---:B---3--:R-:W-:Y:S11]  /*13890*/  HMMA.16816.F32.BF16 R16, R24.reuse, R12, R16 ;  /* 0x0000000c1810723c */ /* 0x048ff60000041810 */
[----:B------:R-:W-:Y:S11]  /*138a0*/  @!UPT UIADD3 URZ, URZ, URZ, URZ ;  /* 0x0000003f3f3ff290 */ /* 0x000ff6000fffe03f */
[----:B------:R-:W-:Y:S01]  /*138b0*/  @!UPT UIADD3 URZ, URZ, URZ, URZ ;  /* 0x0000003f3f3ff290 */ /* 0x000fe2000fffe03f */
[----:B------:R-:W-:Y:S01]  /*138c0*/  STL.64 [R1+0x3c0], R16 ;  /* 0x0003c01001007387 */ /* 0x000fe20000100a00 */
[----:B------:R0:W-:Y:S03]  /*138d0*/  STL.64 [R1+0x3c8], R18 ;  /* 0x0003c81201007387 */ /* 0x0001e60000100a00 */
[----:B0-----:R-:W2:Y:S01]  /*138e0*/  LDL.LU.64 R18, [R1+0x1978] ;  /* 0x0019780001127983 */ /* 0x001ea20000300a00 */
[----:B------:R-:W4:Y:S02]  /*138f0*/  LDL.LU.64 R16, [R1+0x1970] ;  /* 0x0019700001107983 */ /* 0x000f240000300a00 */
[----:B------:R0:W-:Y:S02]  /*13900*/  STL.64 [R1+0x1950], R12 ;  /* 0x0019500c01007387 */ /* 0x0001e40000100a00 */
[----:B0-----:R-:W3:Y:S01]  /*13910*/  LDL.LU.64 R12, [R1+0x340] ;  /* 0x00034000010c7983 */ /* 0x001ee20000300a00 */
[----:B------:R-:W2:Y:S01]  /*13920*/  LDL.LU.64 R14, [R1+0x348] ;  /* 0x00034800010e7983 */ /* 0x000ea20000300a00 */
[----:B----4-:R-:W-:Y:S02]  /*13930*/  HMMA.16816.F32.BF16 R24, R24, R16, R4 ;  /* 0x000000101818723c */ /* 0x010fe40000041804 */
[----:B--2---:R-:W-:Y:S01]  /*13940*/  STL.64 [R1+0x1960], R14 ;  /* 0x0019600e01007387 */ /* 0x004fe20000100a00 */
[----:B---3--:R0:W-:Y:S03]  /*13950*/  STL.64 [R1+0x1958], R12 ;  /* 0x0019580c01007387 */ /* 0x0081e60000100a00 */
[----:B0-----:R-:W2:Y:S01]  /*13960*/  LDL.LU.64 R12, [R1+0x350] ;  /* 0x00035000010c7983 */ /* 0x001ea20000300a00 */
[----:B------:R-:W2:Y:S02]  /*13970*/  LDL.LU.64 R14, [R1+0x358] ;  /* 0x00035800010e7983 */ /* 0x000ea40000300a00 */
[----:B------:R-:W2:Y:S02]  /*13980*/  LDL.LU.64 R4, [R1+0x1968] ;  /* 0x0019680001047983 */ /* 0x000ea40000300a00 */
[----:B------:R-:W-:-:S02]  /*13990*/  IMAD.MOV.U32 R20, RZ, RZ, R10 ;  /* 0x000000ffff147224 */ /* 0x000fc400078e000a */
[----:B------:R-:W-:Y:S02]  /*139a0*/  IMAD.MOV.U32 R21, RZ, RZ, R3 ;  /* 0x000000ffff157224 */ /* 0x000fe400078e0003 */
[----:B------:R-:W-:Y:S02]  /*139b0*/  IMAD.MOV.U32 R22, RZ, RZ, R2 ;  /* 0x000000ffff167224 */ /* 0x000fe400078e0002 */
[----:B------:R-:W-:-:S06]  /*139c0*/  IMAD.MOV.U32 R23, RZ, RZ, R0 ;  /* 0x000000ffff177224 */ /* 0x000fcc00078e0000 */
[----:B------:R-:W-:Y:S01]  /*139d0*/  STL.64 [R1+0x368], R26 ;  /* 0x0003681a01007387 */ /* 0x000fe20000100a00 */
[----:B------:R-:W-:Y:S02]  /*139e0*/  STL.64 [R1+0x1948], R18 ;  /* 0x0019481201007387 */ /* 0x000fe40000100a00 */
[----:B------:R-:W-:Y:S02]  /*139f0*/  IMAD.MOV.U32 R11, RZ, RZ, R25 ;  /* 0x000000ffff0b7224 */ /* 0x000fe400078e0019 */
[----:B------:R0:W-:Y:S02]  /*13a00*/  STL.64 [R1+0x1940], R16 ;  /* 0x0019401001007387 */ /* 0x0001e40000100a00 */
[----:B------:R-:W-:Y:S01]  /*13a10*/  IMAD.MOV.U32 R10, RZ, RZ, R24 ;  /* 0x000000ffff0a7224 */ /* 0x000fe200078e0018 */
[----:B0-----:R-:W3:Y:S01]  /*13a20*/  LDL.LU.64 R16, [R1+0x330] ;  /* 0x0003300001107983 */ /* 0x001ee20000300a00 */
[----:B------:R-:W3:Y:S02]  /*13a30*/  LDL.LU.64 R18, [R1+0x338] ;  /* 0x0003380001127983 */ /* 0x000ee40000300a00 */
[----:B------:R-:W4:Y:S02]  /*13a40*/  LDL.LU.64 R24, [R1+0x2e0] ;  /* 0x0002e00001187983 */ /* 0x000f240000300a00 */
[----:B------:R-:W4:Y:S01]  /*13a50*/  LDL.LU.64 R26, [R1+0x2e8] ;  /* 0x0002e800011a7983 */ /* 0x000f220000300a00 */
[----:B------:R-:W-:Y:S01]  /*13a60*/  STL [R1+0x15bc], R11 ;  /* 0x0015bc0b01007387 */ /* 0x000fe20000100800 */
[----:B------:R-:W-:Y:S01]  /*13a70*/  STL [R1+0x15b8], R10 ;  /* 0x0015b80a01007387 */ /* 0x000fe20000100800 */
[C---:B--2---:R-:W-:Y:S11]  /*13a80*/  HMMA.16816.F32.BF16 R12, R20.reuse, R4, R12 ;  /* 0x00000004140c723c */ /* 0x044ff6000004180c */
[----:B------:R-:W-:Y:S11]  /*13a90*/  @!UPT UIADD3 URZ, URZ, URZ, URZ ;  /* 0x0000003f3f3ff290 */ /* 0x000ff6000fffe03f */
[----:B------:R-:W-:Y:S01]  /*13aa0*/  @!UPT UIADD3 URZ, URZ, URZ, URZ ;  /* 0x0000003f3f3ff290 */ /* 0x000fe2000fffe03f */
[----:B------:R0:W-:Y:S01]  /*13ab0*/  STL.64 [R1+0x350], R12 ;  /* 0x0003500c01007387 */ /* 0x0001e20000100a00 */
[----:B------:R-:W-:Y:S02]  /*13ac0*/  IMAD.MOV.U32 R6, RZ, RZ, R14 ;  /* 0x000000ffff067224 */ /* 0x000fe400078e000e */
[----:B------:R-:W-:Y:S02]  /*13ad0*/  IMAD.MOV.U32 R7, RZ, RZ, R15 ;  /* 0x000000ffff077224 */ /* 0x000fe400078e000f */
[----:B------:R-:W2:Y:S04]  /*13ae0*/  LDL.LU.64 R14, [R1+0x1960] ;  /* 0x00196000010e7983 */ /* 0x000ea80000300a00 */
[----:B0-----:R-:W2:Y:S01]  /*13af0*/  LDL.LU.64 R12, [R1+0x1958] ;  /* 0x00195800010c7983 */ /* 0x001ea20000300a00 */
[----:B------:R-:W-:Y:S02]  /*13b00*/  STL [R1+0x15c4], R7 ;  /* 0x0015c40701007387 */ /* 0x000fe40000100800 */
[----:B------:R-:W-:Y:S01]  /*13b10*/  STL [R1+0x15c0], R6 ;  /* 0x0015c00601007387 */ /* 0x000fe20000100800 */
[----:B--2---:R-:W-:Y:S11]  /*13b20*/  HMMA.16816.F32.BF16 R12, R20, R8, R12 ;  /* 0x00000008140c723c */ /* 0x004ff6000004180c */
[----:B------:R-:W-:Y:S11]  /*13b30*/  @!UPT UIADD3 URZ, URZ, URZ, URZ ;  /* 0x0000003f3f3ff290 */ /* 0x000ff6000fffe03f */
[----:B------:R-:W-:Y:S01]  /*13b40*/  @!UPT UIADD3 URZ, URZ, URZ, URZ ;  /* 0x0000003f3f3ff290 */ /* 0x000fe2000fffe03f */
[----:B------:R0:W-:Y:S04]  /*13b50*/  STL.64 [R1+0x340], R12 ;  /* 0x0003400c01007387 */ /* 0x0001e80000100a00 */
[----:B0-----:R-:W3:Y:S01]  /*13b60*/  LDL.LU.64 R12, [R1+0x1950] ;  /* 0x00195000010c7983 */ /* 0x001ee20000300a00 */
[----:B------:R-:W-:Y:S02]  /*13b70*/  IMAD.MOV.U32 R10, RZ, RZ, R15 ;  /* 0x000000ffff0a7224 */ /* 0x000fe400078e000f */
[----:B------:R-:W-:-:S03]  /*13b80*/  IMAD.MOV.U32 R11, RZ, RZ, R14 ;  /* 0x000000ffff0b7224 */ /* 0x000fc600078e000e */
[----:B------:R-:W-:Y:S02]  /*13b90*/  STL [R1+0x15cc], R10 ;  /* 0x0015cc0a01007387 */ /* 0x000fe40000100800 */
[----:B------:R-:W-:Y:S01]  /*13ba0*/  STL [R1+0x15c8], R11 ;  /* 0x0015c80b01007387 */ /* 0x000fe20000100800 */
[C---:B---3--:R-:W-:Y:S11]  /*13bb0*/  HMMA.16816.F32.BF16 R16, R20.reuse, R12, R16 ;  /* 0x0000000c1410723c */ /* 0x048ff60000041810 */
[----:B------:R-:W-:Y:S11]  /*13bc0*/  @!UPT UIADD3 URZ, URZ, URZ, URZ ;  /* 0x0000003f3f3ff290 */ /* 0x000ff6000fffe03f */
[----:B------:R-:W-:Y:S01]  /*13bd0*/  @!UPT UIADD3 URZ, URZ, URZ, URZ ;  /* 0x0000003f3f3ff290 */ /* 0x000fe2000fffe03f */
[----:B------:R0:W-:Y:S01]  /*13be0*/  STL.64 [R1+0x330], R16 ;  /* 0x0003301001007387 */ /* 0x0001e20000100a00 */
[----:B------:R-:W-:Y:S02]  /*13bf0*/  IMAD.MOV.U32 R7, RZ, RZ, R18 ;  /* 0x000000ffff077224 */ /* 0x000fe400078e0012 */
[----:B------:R-:W-:Y:S02]  /*13c00*/  IMAD.MOV.U32 R6, RZ, RZ, R19 ;  /* 0x000000ffff067224 */ /* 0x000fe400078e0013 */
[----:B------:R-:W2:Y:S04]  /*13c10*/  LDL.LU.64 R18, [R1+0x1948] ;  /* 0x0019480001127983 */ /* 0x000ea80000300a00 */
[----:B0-----:R-:W4:Y:S01]  /*13c20*/  LDL.LU.64 R16, [R1+0x1940] ;  /* 0x0019400001107983 */ /* 0x001f220000300a00 */
[----:B------:R-:W-:Y:S02]  /*13c30*/  STL [R1+0x15d4], R6 ;  /* 0x0015d40601007387 */ /* 0x000fe40000100800 */
[----:B------:R-:W-:Y:S01]  /*13c40*/  STL [R1+0x15d0], R7 ;  /* 0x0015d00701007387 */ /* 0x000fe20000100800 */
[----:B----4-:R-:W-:Y:S01]  /*13c50*/  HMMA.16816.F32.BF16 R20, R20, R16, R24 ;  /* 0x000000101414723c */ /* 0x010fe20000041818 */
[----:B------:R-:W3:Y:S01]  /*13c60*/  LDL.LU.64 R26, [R1+0x1938] ;  /* 0x00193800011a7983 */ /* 0x000ee20000300a00 */
[----:B------:R-:W3:Y:S11]  /*13c70*/  LDL.LU.64 R24, [R1+0x1930] ;  /* 0x0019300001187983 */ /* 0x000ef60000300a00 */
[----:B------:R-:W-:Y:S10]  /*13c80*/  @!UPT UIADD3 URZ, URZ, URZ, URZ ;  /* 0x0000003f3f3ff290 */ /* 0x000ff4000fffe03f */
[----:B------:R0:W-:Y:S01]  /*13c90*/  STL.64 [R1+0x2e0], R20 ;  /* 0x0002e01401007387 */ /* 0x0001e20000100a00 */
[----:B------:R-:W-:Y:S02]  /*13ca0*/  IMAD.MOV.U32 R10, RZ, RZ, R22 ;  /* 0x000000ffff0a7224 */ /* 0x000fe400078e0016 */
[----:B------:R-:W-:Y:S01]  /*13cb0*/  IMAD.MOV.U32 R11, RZ, RZ, R23 ;  /* 0x000000ffff0b7224 */ /* 0x000fe200078e0017 */
[----:B0-----:R-:W4:Y:S01]  /*13cc0*/  LDL.LU.64 R20, [R1+0x2c0] ;  /* 0x0002c00001147983 */ /* 0x001f220000300a00 */
[----:B------:R-:W4:Y:S02]  /*13cd0*/  LDL.LU.64 R22, [R1+0x2c8] ;  /* 0x0002c80001167983 */ /* 0x000f240000300a00 */
[----:B--2---:R-:W-:Y:S02]  /*13ce0*/  STL.64 [R1+0x1928], R18 ;  /* 0x0019281201007387 */ /* 0x004fe40000100a00 */
[----:B------:R0:W-:Y:S02]  /*13cf0*/  STL.64 [R1+0x1920], R16 ;  /* 0x0019201001007387 */ /* 0x0001e40000100a00 */
[----:B0-----:R-:W3:Y:S01]  /*13d00*/  LDL.LU.64 R16, [R1+0x2d0] ;  /* 0x0002d00001107983 */ /* 0x001ee20000300a00 */
[----:B------:R-:W3:Y:S02]  /*13d10*/  LDL.LU.64 R18, [R1+0x2d8] ;  /* 0x0002d80001127983 */ /* 0x000ee40000300a00 */
[----:B------:R-:W-:Y:S02]  /*13d20*/  STL [R1+0x15dc], R11 ;  /* 0x0015dc0b01007387 */ /* 0x000fe40000100800 */
[----:B------:R-:W-:Y:S01]  /*13d30*/  STL [R1+0x15d8], R10 ;  /* 0x0015d80a01007387 */ /* 0x000fe20000100800 */
[C---:B---3--:R-:W-:Y:S08]  /*13d40*/  HMMA.16816.F32.BF16 R16, R24.reuse, R4, R16 ;  /* 0x000000041810723c */ /* 0x048ff00000041810 */
[C---:B----4-:R-:W-:Y:S11]  /*13d50*/  HMMA.16816.F32.BF16 R20, R24.reuse, R8, R20 ;  /* 0x000000081814723c */ /* 0x050ff60000041814 */
[----:B------:R-:W-:Y:S04]  /*13d60*/  @!UPT UIADD3 URZ, URZ, URZ, URZ ;  /* 0x0000003f3f3ff290 */ /* 0x000fe8000fffe03f */
[----:B------:R0:W-:Y:S01]  /*13d70*/  STL.64 [R1+0x2d0], R16 ;  /* 0x0002d01001007387 */ /* 0x0001e20000100a00 */
[----:B------:R-:W-:Y:S02]  /*13d80*/  IMAD.MOV.U32 R6, RZ, RZ, R18 ;  /* 0x000000ffff067224 */ /* 0x000fe400078e0012 */
[----:B------:R-:W-:Y:S01]  /*13d90*/  IMAD.MOV.U32 R7, RZ, RZ, R19 ;  /* 0x000000ffff077224 */ /* 0x000fe200078e0013 */
[----:B0-----:R-:W2:Y:S01]  /*13da0*/  LDL.LU.64 R16, [R1+0x2b0] ;  /* 0x0002b00001107983 */ /* 0x001ea20000300a00 */
[----:B------:R-:W2:Y:S03]  /*13db0*/  LDL.LU.64 R18, [R1+0x2b8] ;  /* 0x0002b80001127983 */ /* 0x000ea60000300a00 */
[----:B------:R-:W-:Y:S02]  /*13dc0*/  STL [R1+0x15e4], R7 ;  /* 0x0015e40701007387 */ /* 0x000fe40000100800 */
[----:B------:R-:W-:Y:S01]  /*13dd0*/  STL [R1+0x15e0], R6 ;  /* 0x0015e00601007387 */ /* 0x000fe20000100800 */
[----:B------:R0:W-:Y:S04]  /*13de0*/  STL.64 [R1+0x1918], R4 ;  /* 0x0019180401007387 */ /* 0x0001e80000100a00 */
[----:B0-----:R-:W3:Y:S01]  /*13df0*/  LDL.LU.64 R4, [R1+0x250] ;  /* 0x0002500001047983 */ /* 0x001ee20000300a00 */
[----:B------:R-:W3:Y:S02]  /*13e00*/  LDL.LU.64 R6, [R1+0x258] ;  /* 0x0002580001067983 */ /* 0x000ee40000300a00 */
[----:B------:R0:W-:Y:S02]  /*13e10*/  STL.64 [R1+0x1900], R8 ;  /* 0x0019000801007387 */ /* 0x0001e40000100a00 */
[----:B0-----:R-:W4:Y:S01]  /*13e20*/  LDL.LU.64 R8, [R1+0x240] ;  /* 0x0002400001087983 */ /* 0x001f220000300a00 */
[----:B------:R0:W-:Y:S02]  /*13e30*/  STL.64 [R1+0x2c0], R20 ;  /* 0x0002c01401007387 */ /* 0x0001e40000100a00 */
[----:B------:R1:W-:Y:S02]  /*13e40*/  STL.64 [R1+0x2c8], R22 ;  /* 0x0002c81601007387 */ /* 0x0003e40000100a00 */
[----:B------:R-:W4:Y:S01]  /*13e50*/  LDL.LU.64 R10, [R1+0x248] ;  /* 0x00024800010a7983 */ /* 0x000f220000300a00 */
[----:B0-----:R-:W3:Y:S01]  /*13e60*/  LDL.LU.64 R20, [R1+0x1d0] ;  /* 0x0001d00001147983 */ /* 0x001ee20000300a00 */
[----:B-1----:R-:W3:Y:S01]  /*13e70*/  LDL.LU.64 R22, [R1+0x1d8] ;  /* 0x0001d80001167983 */ /* 0x002ee20000300a00 */
[C---:B--2---:R-:W-:Y:S02]  /*13e80*/  HMMA.16816.F32.BF16 R16, R24.reuse, R12, R16 ;  /* 0x0000000c1810723c */ /* 0x044fe40000041810 */
[----:B---3--:R-:W-:Y:S01]  /*13e90*/  STL.64 [R1+0x18f8], R22 ;  /* 0x0018f81601007387 */ /* 0x008fe20000100a00 */
[----:B------:R0:W-:Y:S03]  /*13ea0*/  STL.64 [R1+0x18f0], R20 ;  /* 0x0018f01401007387 */ /* 0x0001e60000100a00 */
[----:B0-----:R-:W2:Y:S01]  /*13eb0*/  LDL.LU.64 R20, [R1+0x230] ;  /* 0x0002300001147983 */ /* 0x001ea20000300a00 */
[----:B------:R-:W2:Y:S11]  /*13ec0*/  LDL.LU.64 R22, [R1+0x238] ;  /* 0x0002380001167983 */ /* 0x000eb60000300a00 */
[----:B------:R-:W-:Y:S05]  /*13ed0*/  @!UPT UIADD3 URZ, URZ, URZ, URZ ;  /* 0x0000003f3f3ff290 */ /* 0x000fea000fffe03f */
[----:B------:R-:W-:Y:S02]  /*13ee0*/  STL.64 [R1+0x2b0], R16 ;  /* 0x0002b01001007387 */ /* 0x000fe40000100a00 */
[----:B------:R0:W-:Y:S02]  /*13ef0*/  STL.64 [R1+0x2b8], R18 ;  /* 0x0002b81201007387 */ /* 0x0001e40000100a00 */
[----:B0-----:R-:W3:Y:S01]  /*13f00*/  LDL.LU.64 R18, [R1+0x1928] ;  /* 0x0019280001127983 */ /* 0x001ee20000300a00 */
[----:B------:R-:W2:Y:S02]  /*13f10*/  LDL.LU.64 R16, [R1+0x1920] ;  /* 0x0019200001107983 */ /* 0x000ea40000300a00 */
[----:B--2---:R-:W-:Y:S01]  /*13f20*/  HMMA.16816.F32.BF16 R24, R24, R16, R4 ;  /* 0x000000101818723c */ /* 0x004fe20000041804 */
[----:B------:R-:W4:Y:S11]  /*13f30*/  LDL.LU.64 R4, [R1+0x1918] ;  /* 0x0019180001047983 */ /* 0x000f360000300a00 */
[----:B------:R-:W-:Y:S11]  /*13f40*/  @!UPT UIADD3 URZ, URZ, URZ, URZ ;  /* 0x0000003f3f3ff290 */ /* 0x000ff6000fffe03f */
[----:B------:R-:W-:Y:S01]  /*13f50*/  STL.64 [R1+0x250], R24 ;  /* 0x0002501801007387 */ /* 0x000fe20000100a00 */
[----:B------:R-:W-:Y:S02]  /*13f60*/  STL.64 [R1+0x258], R26 ;  /* 0x0002581a01007387 */ /* 0x000fe40000100a00 */
[----:B------:R-:W0:Y:S04]  /*13f70*/  LDSM.16.MT88.4 R24, [R28+0x300] ;  /* 0x000300001c18783b */ /* 0x000e280000004200 */
[----:B0-----:R-:W-:Y:S02]  /*13f80*/  IMAD.MOV.U32 R2, RZ, RZ, R26 ;  /* 0x000000ffff027224 */ /* 0x001fe400078e001a */
[----:B------:R-:W-:Y:S02]  /*13f90*/  IMAD.MOV.U32 R0, RZ, RZ, R27 ;  /* 0x000000ffff007224 */ /* 0x000fe400078e001b */
[----:B------:R-:W-:-:S02]  /*13fa0*/  IMAD.MOV.U32 R6, RZ, RZ, R24 ;  /* 0x000000ffff067224 */ /* 0x000fc400078e0018 */
[----:B------:R-:W-:Y:S01]  /*13fb0*/  IMAD.MOV.U32 R3, RZ, RZ, R25 ;  /* 0x000000ffff037224 */ /* 0x000fe200078e0019 */
[----:B------:R-:W4:Y:S01]  /*13fc0*/  LDL.LU.64 R26, [R1+0x1910] ;  /* 0x00191000011a7983 */ /* 0x000f220000300a00 */
[----:B------:R-:W4:Y:S02]  /*13fd0*/  LDL.LU.64 R24, [R1+0x1908] ;  /* 0x0019080001187983 */ /* 0x000f240000300a00 */
[C---:B----4-:R-:W-:Y:S11]  /*13fe0*/  HMMA.16816.F32.BF16 R8, R24.reuse, R4, R8 ;  /* 0x000000041808723c */ /* 0x050ff60000041808 */
[----:B------:R-:W-:Y:S11]  /*13ff0*/  @!UPT UIADD3 URZ, URZ, URZ, URZ ;  /* 0x0000003f3f3ff290 */ /* 0x000ff6000fffe03f */
[----:B------:R-:W-:Y:S01]  /*14000*/  @!UPT UIADD3 URZ, URZ, URZ, URZ ;  /* 0x0000003f3f3ff290 */ /* 0x000fe2000fffe03f */
[----:B------:R0:W-:Y:S01]  /*14010*/  STL.64 [R1+0x240], R8 ;  /* 0x0002400801007387 */ /* 0x0001e20000100a00 */
[----:B------:R-:W-:Y:S03]  /*14020*/  STL.64 [R1+0x248], R10 ;  /* 0x0002480a01007387 */ /* 0x000fe60000100a00 */
[----:B0-----:R-:W2:Y:S02]  /*14030*/  LDL.LU.64 R8, [R1+0x1900] ;  /* 0x0019000001087983 */ /* 0x001ea40000300a00 */
[C---:B--2---:R-:W-:Y:S11]  /*14040*/  HMMA.16816.F32.BF16 R20, R24.reuse, R8, R20 ;  /* 0x000000081814723c */ /* 0x044ff60000041814 */
[----:B------:R-:W-:Y:S11]  /*14050*/  @!UPT UIADD3 URZ, URZ, URZ, URZ ;  /* 0x0000003f3f3ff290 */ /* 0x000ff6000fffe03f */
[----:B------:R-:W-:Y:S01]  /*14060*/  @!UPT UIADD3 URZ, URZ, URZ, URZ ;  /* 0x0000003f3f3ff290 */ /* 0x000fe2000fffe03f */
[----:B------:R-:W-:Y:S01]  /*14070*/  STL.64 [R1+0x230], R20 ;  /* 0x0002301401007387 */ /* 0x000fe20000100a00 */
[----:B------:R0:W-:Y:S03]  /*14080*/  STL.64 [R1+0x238], R22 ;  /* 0x0002381601007387 */ /* 0x0001e60000100a00 */
[----:B0-----:R-:W2:Y:S01]  /*14090*/  LDL.LU.64 R22, [R1+0x18f8] ;  /* 0x0018f80001167983 */ /* 0x001ea20000300a00 */
[----:B------:R-:W2:Y:S02]  /*140a0*/  LDL.LU.64 R20, [R1+0x18f0] ;  /* 0x0018f00001147983 */ /* 0x000ea40000300a00 */
[----:B------:R0:W-:Y:S02]  /*140b0*/  STL.64 [R1+0x18c8], R8 ;  /* 0x0018c80801007387 */ /* 0x0001e40000100a00 */
[----:B0-----:R-:W4:Y:S01]  /*140c0*/  LDL.LU.64 R8, [R1+0x220] ;  /* 0x0002200001087983 */ /* 0x001f220000300a00 */
[----:B------:R-:W4:Y:S02]  /*140d0*/  LDL.LU.64 R10, [R1+0x228] ;  /* 0x00022800010a7983 */ /* 0x000f240000300a00 */
[C---:B----4-:R-:W-:Y:S08]  /*140e0*/  HMMA.16816.F32.BF16 R8, R24.reuse, R12, R8 ;  /* 0x0000000c1808723c */ /* 0x050ff00000041808 */
[----:B--2---:R-:W-:Y:S11]  /*140f0*/  HMMA.16816.F32.BF16 R24, R24, R16, R20 ;  /* 0x000000101818723c */ /* 0x004ff60000041814 */
[----:B------:R-:W-:Y:S04]  /*14100*/  @!UPT UIADD3 URZ, URZ, URZ, URZ ;  /* 0x0000003f3f3ff290 */ /* 0x000fe8000fffe03f */
[----:B------:R0:W-:Y:S01]  /*14110*/  STL.64 [R1+0x220], R8 ;  /* 0x0002200801007387 */ /* 0x0001e20000100a00 */
[----:B------:R1:W-:Y:S03]  /*14120*/  STL.64 [R1+0x228], R10 ;  /* 0x0002280a01007387 */ /* 0x0003e60000100a00 */
[----:B0-----:R-:W2:Y:S01]  /*14130*/  LDL.LU.64 R8, [R1+0x1c0] ;  /* 0x0001c00001087983 */ /* 0x001ea20000300a00 */
[----:B-1----:R-:W2:Y:S02]  /*14140*/  LDL.LU.64 R10, [R1+0x1c8] ;  /* 0x0001c800010a7983 */ /* 0x002ea40000300a00 */
[----:B------:R0:W-:Y:S02]  /*14150*/  STL.64 [R1+0x18c0], R12 ;  /* 0x0018c00c01007387 */ /* 0x0001e40000100a00 */
[----:B0-----:R-:W4:Y:S01]  /*14160*/  LDL.LU.64 R12, [R1+0x1b0] ;  /* 0x0001b000010c7983 */ /* 0x001f220000300a00 */
[----:B------:R-:W4:Y:S02]  /*14170*/  LDL.LU.64 R14, [R1+0x1b8] ;  /* 0x0001b800010e7983 */ /* 0x000f240000300a00 */
[----:B------:R-:W2:Y:S02]  /*14180*/  LDL.LU.64 R22, [R1+0x18e8] ;  /* 0x0018e80001167983 */ /* 0x000ea40000300a00 */
[----:B------:R-:W4:Y:S01]  /*14190*/  LDL.LU.64 R20, [R1+0x18e0] ;  /* 0x0018e00001147983 */ /* 0x000f220000300a00 */
[----:B---3--:R-:W-:Y:S01]  /*141a0*/  STL.64 [R1+0x18b8], R18 ;  /* 0x0018b81201007387 */ /* 0x008fe20000100a00 */
[----:B------:R0:W-:Y:S02]  /*141b0*/  STL.64 [R1+0x18b0], R16 ;  /* 0x0018b01001007387 */ /* 0x0001e40000100a00 */
[----:B------:R2:W-:Y:S02]  /*141c0*/  STL.64 [R1+0x1d0], R24 ;  /* 0x0001d01801007387 */ /* 0x0005e40000100a00 */
[----:B------:R4:W-:Y:S01]  /*141d0*/  STL.64 [R1+0x1d8], R26 ;  /* 0x0001d81a01007387 */ /* 0x0009e20000100a00 */
[----:B0-----:R-:W3:Y:S01]  /*141e0*/  LDL.LU.64 R16, [R1+0x1a0] ;  /* 0x0001a00001107983 */ /* 0x001ee20000300a00 */
[----:B------:R-:W3:Y:S02]  /*141f0*/  LDL.LU.64 R18, [R1+0x1a8] ;  /* 0x0001a80001127983 */ /* 0x000ee40000300a00 */
[----:B--2---:R-:W-:-:S02]  /*14200*/  IMAD.MOV.U32 R24, RZ, RZ, R23 ;  /* 0x000000ffff187224 */ /* 0x004fc400078e0017 */
[----:B------:R-:W-:Y:S02]  /*14210*/  IMAD.MOV.U32 R25, RZ, RZ, R22 ;  /* 0x000000ffff197224 */ /* 0x000fe400078e0016 */
[----:B----4-:R-:W-:Y:S02]  /*14220*/  IMAD.MOV.U32 R26, RZ, RZ, R21 ;  /* 0x000000ffff1a7224 */ /* 0x010fe400078e0015 */
[----:B------:R-:W-:Y:S02]  /*14230*/  IMAD.MOV.U32 R27, RZ, RZ, R20 ;  /* 0x000000ffff1b7224 */ /* 0x000fe400078e0014 */
[----:B------:R-:W0:Y:S04]  /*14240*/  LDSM.16.MT88.4 R20, [R28+0x380] ;  /* 0x000380001c14783b */ /* 0x000e280000004200 */
[----:B------:R-:W-:Y:S01]  /*14250*/  STL.64 [R1+0x18a8], R26 ;  /* 0x0018a81a01007387 */ /* 0x000fe20000100a00 */
[----:B------:R1:W-:Y:S03]  /*14260*/  STL.64 [R1+0x18a0], R24 ;  /* 0x0018a01801007387 */ /* 0x0003e60000100a00 */
[----:B-1----:R-:W2:Y:S01]  /*14270*/  LDL.LU.64 R24, [R1+0x140] ;  /* 0x0001400001187983 */ /* 0x002ea20000300a00 */
[----:B------:R-:W2:Y:S03]  /*14280*/  LDL.LU.64 R26, [R1+0x148] ;  /* 0x00014800011a7983 */ /* 0x000ea60000300a00 */
[----:B0-----:R-:W-:Y:S01]  /*14290*/  STL.64 [R1+0x40], R20 ;  /* 0x0000401401007387 */ /* 0x001fe20000100a00 */
[----:B------:R0:W-:Y:S03]  /*142a0*/  STL.64 [R1+0x48], R22 ;  /* 0x0000481601007387 */ /* 0x0001e60000100a00 */
[----:B0-----:R-:W4:Y:S01]  /*142b0*/  LDL.LU.64 R22, [R1+0x18d8] ;  /* 0x0018d80001167983 */ /* 0x001f220000300a00 */
[----:B------:R-:W4:Y:S02]  /*142c0*/  LDL.LU.64 R20, [R1+0x18d0] ;  /* 0x0018d00001147983 */ /* 0x000f240000300a00 */
[----:B------:R-:W-:Y:S01]  /*142d0*/  STL [R1+0x1818], R28 ;  /* 0x0018181c01007387 */ /* 0x000fe20000100800 */
[C---:B----4-:R-:W-:Y:S11]  /*142e0*/  HMMA.16816.F32.BF16 R8, R20.reuse, R4, R8 ;  /* 0x000000041408723c */ /* 0x050ff60000041808 */
[----:B------:R-:W-:Y:S11]  /*142f0*/  @!UPT UIADD3 URZ, URZ, URZ, URZ ;  /* 0x0000003f3f3ff290 */ /* 0x000ff6000fffe03f */
[----:B------:R-:W-:Y:S01]  /*14300*/  @!UPT UIADD3 URZ, URZ, URZ, URZ ;  /* 0x0000003f3f3ff290 */ /* 0x000fe2000fffe03f */
[----:B------:R0:W-:Y:S01]  /*14310*/  STL.64 [R1+0x1c0], R8 ;  /* 0x0001c00801007387 */ /* 0x0001e20000100a00 */
[----:B------:R-:W-:Y:S03]  /*14320*/  STL.64 [R1+0x1c8], R10 ;  /* 0x0001c80a01007387 */ /* 0x000fe60000100a00 */
[----:B0-----:R-:W4:Y:S02]  /*14330*/  LDL.LU.64 R8, [R1+0x18c8] ;  /* 0x0018c80001087983 */ /* 0x001f240000300a00 */
[C---:B----4-:R-:W-:Y:S11]  /*14340*/  HMMA.16816.F32.BF16 R12, R20.reuse, R8, R12 ;  /* 0x00000008140c723c */ /* 0x050ff6000004180c */
[----:B------:R-:W-:Y:S11]  /*14350*/  @!UPT UIADD3 URZ, URZ, URZ, URZ ;  /* 0x0000003f3f3ff290 */ /* 0x000ff6000fffe03f */
[----:B------:R-:W-:Y:S01]  /*14360*/  @!UPT UIADD3 URZ, URZ, URZ, URZ ;  /* 0x0000003f3f3ff290 */ /* 0x000fe2000fffe03f */
[----:B------:R0:W-:Y:S01]  /*14370*/  STL.64 [R1+0x1b0], R12 ;  /* 0x0001b00c01007387 */ /* 0x0001e20000100a00 */
[----:B------:R-:W-:Y:S03]  /*14380*/  STL.64 [R1+0x1b8], R14 ;  /* 0x0001b80e01007387 */ /* 0x000fe60000100a00 */
[----:B0-----:R-:W3:Y:S01]  /*14390*/  LDL.LU.64 R12, [R1+0x18c0] ;  /* 0x0018c000010c7983 */ /* 0x001ee20000300a00 */
[----:B------:R0:W-:Y:S03]  /*143a0*/  STL.64 [R1+0x1898], R8 ;  /* 0x0018980801007387 */ /* 0x0001e60000100a00 */
[----:B0-----:R-:W4:Y:S01]  /*143b0*/  LDL.LU.64 R8, [R1+0x130] ;  /* 0x0001300001087983 */ /* 0x001f220000300a00 */
[----:B------:R-:W4:Y:S01]  /*143c0*/  LDL.LU.64 R10, [R1+0x138] ;  /* 0x00013800010a7983 */ /* 0x000f220000300a00 */
[C---:B---3--:R-:W-:Y:S11]  /*143d0*/  HMMA.16816.F32.BF16 R16, R20.reuse, R12, R16 ;  /* 0x0000000c1410723c */ /* 0x048ff60000041810 */
[----:B------:R-:W-:Y:S11]  /*143e0*/  @!UPT UIADD3 URZ, URZ, URZ, URZ ;  /* 0x0000003f3f3ff290 */ /* 0x000ff6000fffe03f */
[----:B------:R-:W-:Y:S01]  /*143f0*/  @!UPT UIADD3 URZ, URZ, URZ, URZ ;  /* 0x0000003f3f3ff290 */ /* 0x000fe2000fffe03f */
[----:B------:R-:W-:Y:S01]  /*14400*/  STL.64 [R1+0x1a0], R16 ;  /* 0x0001a01001007387 */ /* 0x000fe20000100a00 */
[----:B------:R0:W-:Y:S03]  /*14410*/  STL.64 [R1+0x1a8], R18 ;  /* 0x0001a81201007387 */ /* 0x0001e60000100a00 */
[----:B0-----:R-:W3:Y:S01]  /*14420*/  LDL.LU.64 R18, [R1+0x18b8] ;  /* 0x0018b80001127983 */ /* 0x001ee20000300a00 */
[----:B------:R-:W2:Y:S02]  /*14430*/  LDL.LU.64 R16, [R1+0x18b0] ;  /* 0x0018b00001107983 */ /* 0x000ea40000300a00 */
[----:B--2---:R-:W-:Y:S01]  /*14440*/  HMMA.16816.F32.BF16 R20, R20, R16, R24 ;  /* 0x000000101414723c */ /* 0x004fe20000041818 */
[----:B------:R-:W4:Y:S01]  /*14450*/  LDL.LU.64 R26, [R1+0x18a8] ;  /* 0x0018a800011a7983 */ /* 0x000f220000300a00 */
[----:B------:R-:W4:Y:S11]  /*14460*/  LDL.LU.64 R24, [R1+0x18a0] ;  /* 0x0018a00001187983 */ /* 0x000f360000300a00 */
[----:B------:R-:W-:Y:S10]  /*14470*/  @!UPT UIADD3 URZ, URZ, URZ, URZ ;  /* 0x0000003f3f3ff290 */ /* 0x000ff4000fffe03f */
[----:B------:R0:W-:Y:S01]  /*14480*/  STL.64 [R1+0x140], R20 ;  /* 0x0001401401007387 */ /* 0x0001e20000100a00 */
[----:B------:R1:W-:Y:S03]  /*14490*/  STL.64 [R1+0x148], R22 ;  /* 0x0001481601007387 */ /* 0x0003e60000100a00 */
[----:B0-----:R-:W2:Y:S01]  /*144a0*/  LDL.LU.64 R20, [R1+0x110] ;  /* 0x0001100001147983 */ /* 0x001ea20000300a00 */
[----:B-1----:R-:W2:Y:S02]  /*144b0*/  LDL.LU.64 R22, [R1+0x118] ;  /* 0x0001180001167983 */ /* 0x002ea40000300a00 */
[----:B---3--:R-:W-:Y:S02]  /*144c0*/  STL.64 [R1+0x1890], R18 ;  /* 0x0018901201007387 */ /* 0x008fe40000100a00 */
[----:B------:R0:W-:Y:S02]  /*144d0*/  STL.64 [R1+0x1888], R16 ;  /* 0x0018881001007387 */ /* 0x0001e40000100a00 */
[----:B0-----:R-:W3:Y:S01]  /*144e0*/  LDL.LU.64 R16, [R1+0x120] ;  /* 0x0001200001107983 */ /* 0x001ee20000300a00 */
[----:B------:R-:W3:Y:S01]  /*144f0*/  LDL.LU.64 R18, [R1+0x128] ;  /* 0x0001280001127983 */ /* 0x000ee20000300a00 */
[C---:B----4-:R-:W-:Y:S11]  /*14500*/  HMMA.16816.F32.BF16 R8, R24.reuse, R4, R8 ;  /* 0x000000041808723c */ /* 0x050ff60000041808 */
[----:B------:R-:W-:Y:S11]  /*14510*/  @!UPT UIADD3 URZ, URZ, URZ, URZ ;  /* 0x0000003f3f3ff290 */ /* 0x000ff6000fffe03f */
[----:B------:R-:W-:Y:S01]  /*14520*/  @!UPT UIADD3 URZ, URZ, URZ, URZ ;  /* 0x0000003f3f3ff290 */ /* 0x000fe2000fffe03f */
[----:B------:R0:W-:Y:S01]  /*14530*/  STL.64 [R1+0x130], R8 ;  /* 0x0001300801007387 */ /* 0x0001e20000100a00 */
[----:B------:R-:W-:Y:S03]  /*14540*/  STL.64 [R1+0x138], R10 ;  /* 0x0001380a01007387 */ /* 0x000fe60000100a00 */
[----:B0-----:R-:W3:Y:S01]  /*14550*/  LDL.LU.64 R8, [R1+0x1898] ;  /* 0x0018980001087983 */ /* 0x001ee20000300a00 */
[C---:B--2---:R-:W-:Y:S08]  /*14560*/  HMMA.16816.F32.BF16 R20, R24.reuse, R12, R20 ;  /* 0x0000000c1814723c */ /* 0x044ff00000041814 */
[----:B---3--:R-:W-:Y:S11]  /*14570*/  HMMA.16816.F32.BF16 R16, R24, R8, R16 ;  /* 0x000000081810723c */ /* 0x008ff60000041810 */
[----:B------:R-:W-:Y:S11]  /*14580*/  @!UPT UIADD3 URZ, URZ, URZ, URZ ;  /* 0x0000003f3f3ff290 */ /* 0x000ff6000fffe03f */
[----:B------:R-:W-:Y:S01]  /*14590*/  @!UPT UIADD3 URZ, URZ, URZ, URZ ;  /* 0x0000003f3f3ff290 */ /* 0x000fe2000fffe03f */
[----:B------:R-:W-:Y:S01]  /*145a0*/  STL.64 [R1+0x120], R16 ;  /* 0x0001201001007387 */ /* 0x000fe20000100a00 */
[----:B------:R-:W-:Y:S02]  /*145b0*/  STL.64 [R1+0x128], R18 ;  /* 0x0001281201007387 */ /* 0x000fe40000100a00 */
[----:B------:R-:W0:Y:S04]  /*145c0*/  LDSM.16.MT88.4 R16, [R29] ;  /* 0x000000001d10783b */ /* 0x000e280000004200 */
[----:B------:R0:W-:Y:S01]  /*145d0*/  STL.64 [R1+0x110], R20 ;  /* 0x0001101401007387 */ /* 0x0001e20000100a00 */
[----:B------:R-:W-:Y:S01]  /*145e0*/  STL.64 [R1+0x118], R22 ;  /* 0x0001181601007387 */ /* 0x000fe20000100a00 */
[----:B0-----:R-:W-:Y:S02]  /*145f0*/  IMAD.MOV.U32 R20, RZ, RZ, R16 ;  /* 0x000000ffff147224 */ /* 0x001fe400078e0010 */
[----:B------:R-:W-:-:S02]  /*14600*/  IMAD.MOV.U32 R11, RZ, RZ, R17 ;  /* 0x000000ffff0b7224 */ /* 0x000fc400078e0011 */
[----:B------:R-:W-:Y:S02]  /*14610*/  IMAD.MOV.U32 R10, RZ, RZ, R18 ;  /* 0x000000ffff0a7224 */ /* 0x000fe400078e0012 */
[----:B------:R-:W-:Y:S02]  /*14620*/  IMAD.MOV.U32 R7, RZ, RZ, R19 ;  /* 0x000000ffff077224 */ /* 0x000fe400078e0013 */
[----:B------:R-:W0:Y:S04]  /*14630*/  LDSM.16.MT88.4 R16, [R29+0x80] ;  /* 0x000080001d10783b */ /* 0x000e280000004200 */
[----:B------:R-:W-:Y:S01]  /*14640*/  STL [R1+0x1828], R7 ;  /* 0x0018280701007387 */ /* 0x000fe20000100800 */
[----:B------:R-:W-:Y:S02]  /*14650*/  STL [R1+0x1880], R6 ;  /* 0x0018800601007387 */ /* 0x000fe40000100800 */
[----:B------:R1:W-:Y:S02]  /*14660*/  STL.64 [R1+0x1878], R4 ;  /* 0x0018780401007387 */ /* 0x0003e40000100a00 */
[----:B-1----:R-:W2:Y:S01]  /*14670*/  LDL.LU.64 R4, [R1+0x4b0] ;  /* 0x0004b00001047983 */ /* 0x002ea20000300a00 */
[----:B------:R-:W2:Y:S02]  /*14680*/  LDL.LU.64 R6, [R1+0x4b8] ;  /* 0x0004b80001067983 */ /* 0x000ea40000300a00 */
[----:B------:R-:W-:Y:S02]  /*14690*/  STL [R1+0x1824], R10 ;  /* 0x0018240a01007387 */ /* 0x000fe40000100800 */
[----:B------:R-:W-:Y:S01]  /*146a0*/  STL [R1+0x1820], R11 ;  /* 0x0018200b01007387 */ /* 0x000fe20000100800 */
[----:B------:R-:W-:Y:S01]  /*146b0*/  STL [R1+0x181c], R20 ;  /* 0x00181c1401007387 */ /* 0x000fe20000100800 */
[----:B0-----:R-:W-:-:S02]  /*146c0*/  IMAD.MOV.U32 R22, RZ, RZ, R18 ;  /* 0x000000ffff167224 */ /* 0x001fc400078e0012 */
[----:B------:R-:W-:Y:S02]  /*146d0*/  IMAD.MOV.U32 R21, RZ, RZ, R19 ;  /* 0x000000ffff157224 */ /* 0x000fe400078e0013 */
[----:B------:R-:W-:Y:S02]  /*146e0*/  IMAD.MOV.U32 R15, RZ, RZ, R16 ;  /* 0x000000ffff0f7224 */ /* 0x000fe400078e0010 */
[----:B------:R-:W-:Y:S01]  /*146f0*/  IMAD.MOV.U32 R23, RZ, RZ, R17 ;  /* 0x000000ffff177224 */ /* 0x000fe200078e0011 */
[----:B------:R-:W3:Y:S01]  /*14700*/  LDL.LU.64 R18, [R1+0x1890] ;  /* 0x0018900001127983 */ /* 0x000ee20000300a00 */
[----:B------:R-:W2:Y:S03]  /*14710*/  LDL.LU.64 R16, [R1+0x1888] ;  /* 0x0018880001107983 */ /* 0x000ea60000300a00 */
[----:B------:R-:W-:Y:S01]  /*14720*/  STL [R1+0x1830], R23 ;  /* 0x0018301701007387 */ /* 0x000fe20000100800 */
[----:B------:R-:W-:Y:S01]  /*14730*/  STL [R1+0x182c], R15 ;  /* 0x00182c0f01007387 */ /* 0x000fe20000100800 */
[----:B--2---:R-:W-:Y:S02]  /*14740*/  HMMA.16816.F32.BF16 R24, R24, R16, R4 ;  /* 0x000000101818723c */ /* 0x004fe40000041804 */
[----:B------:R-:W2:Y:S01]  /*14750*/  LDL.LU R6, [R1+0x1880] ;  /* 0x0018800001067983 */ /* 0x000ea20000300800 */
[----:B------:R-:W4:Y:S02]  /*14760*/  LDL.LU.64 R4, [R1+0x1878] ;  /* 0x0018780001047983 */ /* 0x000f240000300a00 */
[----:B---3--:R-:W-:Y:S02]  /*14770*/  STL.64 [R1+0x1860], R18 ;  /* 0x0018601201007387 */ /* 0x008fe40000100a00 */
[----:B------:R-:W-:Y:S02]  /*14780*/  STL.64 [R1+0x1858], R16 ;  /* 0x0018581001007387 */ /* 0x000fe40000100a00 */
[----:B------:R-:W-:Y:S11]  /*14790*/  LDSM.16.MT88.4 R16, [R29+0x180] ;  /* 0x000180001d10783b */ /* 0x000ff60000004200 */
[----:B------:R-:W-:Y:S03]  /*147a0*/  @!UPT UIADD3 URZ, URZ, URZ, URZ ;  /* 0x0000003f3f3ff290 */ /* 0x000fe6000fffe03f */
[----:B------:R-:W-:Y:S01]  /*147b0*/  STL.64 [R1+0x60], R24 ;  /* 0x0000601801007387 */ /* 0x000fe20000100a00 */
[----:B------:R-:W-:Y:S02]  /*147c0*/  STL.64 [R1+0x68], R26 ;  /* 0x0000681a01007387 */ /* 0x000fe40000100a00 */
[----:B------:R-:W0:Y:S04]  /*147d0*/  LDSM.16.MT88.4 R24, [R29+0x100] ;  /* 0x000100001d18783b */ /* 0x000e280000004200 */
[----:B0-----:R-:W-:Y:S02]  /*147e0*/  IMAD.MOV.U32 R11, RZ, RZ, R24 ;  /* 0x000000ffff0b7224 */ /* 0x001fe400078e0018 */
[----:B------:R-:W-:Y:S02]  /*147f0*/  IMAD.MOV.U32 R20, RZ, RZ, R25 ;  /* 0x000000ffff147224 */ /* 0x000fe400078e0019 */
[----:B------:R-:W-:-:S02]  /*14800*/  IMAD.MOV.U32 R28, RZ, RZ, R26 ;  /* 0x000000ffff1c7224 */ /* 0x000fc400078e001a */
[----:B------:R-:W-:Y:S01]  /*14810*/  IMAD.MOV.U32 R14, RZ, RZ, R27 ;  /* 0x000000ffff0e7224 */ /* 0x000fe200078e001b */
[----:B------:R-:W3:Y:S01]  /*14820*/  LDL.LU.64 R24, [R1+0x150] ;  /* 0x0001500001187983 */ /* 0x000ee20000300a00 */
[----:B------:R-:W3:Y:S02]  /*14830*/  LDL.LU.64 R26, [R1+0x158] ;  /* 0x00015800011a7983 */ /* 0x000ee40000300a00 */
[----:B------:R-:W-:-:S05]  /*14840*/  IMAD.MOV.U32 R15, RZ, RZ, R17 ;  /* 0x000000ffff0f7224 */ /* 0x000fca00078e0011 */
[----:B------:R-:W-:Y:S01]  /*14850*/  STL.64 [R1+0x1870], R14 ;  /* 0x0018700e01007387 */ /* 0x000fe20000100a00 */
[----:B------:R0:W-:Y:S03]  /*14860*/  STL.64 [R1+0x1868], R12 ;  /* 0x0018680c01007387 */ /* 0x0001e60000100a00 */
[----:B0-----:R-:W3:Y:S01]  /*14870*/  LDL.LU.64 R12, [R1+0x260] ;  /* 0x00026000010c7983 */ /* 0x001ee20000300a00 */
[----:B------:R-:W3:Y:S02]  /*14880*/  LDL.LU.64 R14, [R1+0x268] ;  /* 0x00026800010e7983 */ /* 0x000ee40000300a00 */
[----:B------:R-:W-:Y:S02]  /*14890*/  IMAD.MOV.U32 R23, RZ, RZ, R16 ;  /* 0x000000ffff177224 */ /* 0x000fe400078e0010 */
[----:B------:R-:W-:Y:S02]  /*148a0*/  IMAD.MOV.U32 R7, RZ, RZ, R18 ;  /* 0x000000ffff077224 */ /* 0x000fe400078e0012 */
[----:B------:R-:W-:Y:S01]  /*148b0*/  IMAD.MOV.U32 R10, RZ, RZ, R19 ;  /* 0x000000ffff0a7224 */ /* 0x000fe200078e0013 */
[----:B------:R-:W3:Y:S01]  /*148c0*/  LDL.LU.64 R16, [R1+0x370] ;  /* 0x0003700001107983 */ /* 0x000ee20000300a00 */
[----:B------:R-:W3:Y:S02]  /*148d0*/  LDL.LU.64 R18, [R1+0x378] ;  /* 0x0003780001127983 */ /* 0x000ee40000300a00 */
[----:B------:R0:W-:Y:S02]  /*148e0*/  STL.64 [R1+0x1840], R22 ;  /* 0x0018401601007387 */ /* 0x0001e40000100a00 */
[----:B------:R1:W-:Y:S02]  /*148f0*/  STL.64 [R1+0x1838], R20 ;  /* 0x0018381401007387 */ /* 0x0003e40000100a00 */
[----:B0-----:R-:W-:-:S02]  /*14900*/  IMAD.MOV.U32 R22, RZ, RZ, R2 ;  /* 0x000000ffff167224 */ /* 0x001fc400078e0002 */
[----:B-1----:R-:W-:Y:S02]  /*14910*/  IMAD.MOV.U32 R21, RZ, RZ, R3 ;  /* 0x000000ffff157224 */ /* 0x002fe400078e0003 */
[----:B------:R-:W-:Y:S01]  /*14920*/  IMAD.MOV.U32 R23, RZ, RZ, R0 ;  /* 0x000000ffff177224 */ /* 0x000fe200078e0000 */
[----:B------:R-:W-:Y:S01]  /*14930*/  STL [R1+0x1850], R7 ;  /* 0x0018500701007387 */ /* 0x000fe20000100800 */
[----:B--2---:R-:W-:-:S03]  /*14940*/  IMAD.MOV.U32 R20, RZ, RZ, R6 ;  /* 0x000000ffff147224 */ /* 0x004fc600078e0006 */
[----:B----4-:R0:W-:Y:S04]  /*14950*/  STL.64 [R1+0x1848], R4 ;  /* 0x0018480401007387 */ /* 0x0101e80000100a00 */
[C---:B---3--:R-:W-:Y:S11]  /*14960*/  HMMA.16816.F32.BF16 R24, R20.reuse, R4, R24 ;  /* 0x000000041418723c */ /* 0x048ff60000041818 */
[----:B------:R-:W-:Y:S11]  /*14970*/  @!UPT UIADD3 URZ, URZ, URZ, URZ ;  /* 0x0000003f3f3ff290 */ /* 0x000ff6000fffe03f */
[----:B------:R-:W-:Y:S01]  /*14980*/  @!UPT UIADD3 URZ, URZ, URZ, URZ ;  /* 0x0000003f3f3ff290 */ /* 0x000fe2000fffe03f */
[----:B------:R-:W-:Y:S01]  /*14990*/  STL.64 [R1+0x150], R24 ;  /* 0x0001501801007387 */ /* 0x000fe20000100a00 */
[----:B------:R-:W-:Y:S02]  /*149a0*/  STL.64 [R1+0x158], R26 ;  /* 0x0001581a01007387 */ /* 0x000fe40000100a00 */
[----:B------:R-:W1:Y:S01]  /*149b0*/  LDSM.16.MT88.4 R24, [R29+0x200] ;  /* 0x000200001d18783b */ /* 0x000e620000004200 */
[C---:B------:R-:W-:Y:S01]  /*149c0*/  HMMA.16816.F32.BF16 R12, R20.reuse, R8, R12 ;  /* 0x00000008140c723c */ /* 0x040fe2000004180c */
[----:B0-----:R-:W2:Y:S02]  /*149d0*/  LDL.LU.64 R4, [R1+0x400] ;  /* 0x0004000001047983 */ /* 0x001ea40000300a00 */
[----:B------:R-:W2:Y:S02]  /*149e0*/  LDL.LU.64 R6, [R1+0x408] ;  /* 0x0004080001067983 */ /* 0x000ea40000300a00 */
[----:B-1----:R-:W-:Y:S01]  /*149f0*/  STL.64 [R1+0x16c8], R26 ;  /* 0x0016c81a01007387 */ /* 0x002fe20000100a00 */
[----:B------:R0:W-:Y:S03]  /*14a00*/  STL.64 [R1+0x16c0], R24 ;  /* 0x0016c01801007387 */ /* 0x0001e60000100a00 */
[----:B0-----:R-:W3:Y:S01]  /*14a10*/  LDL.LU.64 R24, [R1+0x40] ;  /* 0x0000400001187983 */ /* 0x001ee20000300a00 */
[----:B------:R-:W4:Y:S11]  /*14a20*/  LDL.LU.64 R26, [R1+0x48] ;  /* 0x00004800011a7983 */ /* 0x000f360000300a00 */
[----:B------:R-:W-:Y:S02]  /*14a30*/  @!UPT UIADD3 URZ, URZ, URZ, URZ ;  /* 0x0000003f3f3ff290 */ /* 0x000fe4000fffe03f */
[----:B------:R-:W-:Y:S02]  /*14a40*/  STL.64 [R1+0x260], R12 ;  /* 0x0002600c01007387 */ /* 0x000fe40000100a00 */
[----:B------:R0:W-:Y:S02]  /*14a50*/  STL.64 [R1+0x268], R14 ;  /* 0x0002680e01007387 */ /* 0x0001e40000100a00 */
[----:B0-----:R-:W2:Y:S01]  /*14a60*/  LDL.LU.64 R14, [R1+0x1870] ;  /* 0x00187000010e7983 */ /* 0x001ea20000300a00 */
[----:B------:R-:W2:Y:S02]  /*14a70*/  LDL.LU.64 R12, [R1+0x1868] ;  /* 0x00186800010c7983 */ /* 0x000ea40000300a00 */
[C---:B--2---:R-:W-:Y:S11]  /*14a80*/  HMMA.16816.F32.BF16 R16, R20.reuse, R12, R16 ;  /* 0x0000000c1410723c */ /* 0x044ff60000041810 */
[----:B------:R-:W-:Y:S11]  /*14a90*/  @!UPT UIADD3 URZ, URZ, URZ, URZ ;  /* 0x0000003f3f3ff290 */ /* 0x000ff6000fffe03f */
[----:B------:R-:W-:Y:S01]  /*14aa0*/  @!UPT UIADD3 URZ, URZ, URZ, URZ ;  /* 0x0000003f3f3ff290 */ /* 0x000fe2000fffe03f */
[----:B------:R-:W-:Y:S01]  /*14ab0*/  STL.64 [R1+0x370], R16 ;  /* 0x0003701001007387 */ /* 0x000fe20000100a00 */
[----:B------:R0:W-:Y:S03]  /*14ac0*/  STL.64 [R1+0x378], R18 ;  /* 0x0003781201007387 */ /* 0x0001e60000100a00 */
[----:B0-----:R-:W2:Y:S01]  /*14ad0*/  LDL.LU.64 R18, [R1+0x1860] ;  /* 0x0018600001127983 */ /* 0x001ea20000300a00 */
[----:B------:R-:W2:Y:S02]  /*14ae0*/  LDL.LU.64 R16, [R1+0x1858] ;  /* 0x0018580001107983 */ /* 0x000ea40000300a00 */
[----:B--2---:R-:W-:Y:S01]  /*14af0*/  HMMA.16816.F32.BF16 R20, R20, R16, R4 ;  /* 0x000000101414723c */ /* 0x004fe20000041804 */
[----:B------:R-:W2:Y:S01]  /*14b00*/  LDL.LU R7, [R1+0x1850] ;  /* 0x0018500001077983 */ /* 0x000ea20000300800 */
[----:B------:R-:W2:Y:S11]  /*14b10*/  LDL.LU.64 R4, [R1+0x1848] ;  /* 0x0018480001047983 */ /* 0x000eb60000300a00 */
[----:B------:R-:W-:Y:S10]  /*14b20*/  @!UPT UIADD3 URZ, URZ, URZ, URZ ;  /* 0x0000003f3f3ff290 */ /* 0x000ff4000fffe03f */
[----:B------:R-:W-:Y:S01]  /*14b30*/  STL.64 [R1+0x400], R20 ;  /* 0x0004001401007387 */ /* 0x000fe20000100a00 */
[----:B------:R0:W-:Y:S03]  /*14b40*/  STL.64 [R1+0x408], R22 ;  /* 0x0004081601007387 */ /* 0x0001e60000100a00 */
[----:B0-----:R-:W2:Y:S01]  /*14b50*/  LDL.LU.64 R22, [R1+0x1840] ;  /* 0x0018400001167983 */ /* 0x001ea20000300a00 */
[----:B------:R-:W2:Y:S02]  /*14b60*/  LDL.LU.64 R20, [R1+0x1838] ;  /* 0x0018380001147983 */ /* 0x000ea40000300a00 */
[----:B------:R-:W-:Y:S02]  /*14b70*/  STL.64 [R1+0x1808], R18 ;  /* 0x0018081201007387 */ /* 0x000fe40000100a00 */
[----:B------:R0:W-:Y:S02]  /*14b80*/  STL.64 [R1+0x1800], R16 ;  /* 0x0018001001007387 */ /* 0x0001e40000100a00 */
[----:B0-----:R-:W2:Y:S01]  /*14b90*/  LDL.LU.64 R16, [R1+0x460] ;  /* 0x0004600001107983 */ /* 0x001ea20000300a00 */
[----:B------:R-:W2:Y:S02]  /*14ba0*/  LDL.LU.64 R18, [R1+0x468] ;  /* 0x0004680001127983 */ /* 0x000ea40000300a00 */
[----:B---3--:R-:W-:-:S02]  /*14bb0*/  IMAD.MOV.U32 R6, RZ, RZ, R24 ;  /* 0x000000ffff067224 */ /* 0x008fc400078e0018 */
[----:B----4-:R-:W-:Y:S02]  /*14bc0*/  IMAD.MOV.U32 R2, RZ, RZ, R26 ;  /* 0x000000ffff027224 */ /* 0x010fe400078e001a */
[----:B------:R-:W-:Y:S02]  /*14bd0*/  IMAD.MOV.U32 R0, RZ, RZ, R27 ;  /* 0x000000ffff007224 */ /* 0x000fe400078e001b */
[----:B------:R-:W-:Y:S01]  /*14be0*/  IMAD.MOV.U32 R3, RZ, RZ, R25 ;  /* 0x000000ffff037224 */ /* 0x000fe200078e0019 */
[----:B--2---:R-:W-:Y:S07]  /*14bf0*/  HMMA.16816.F32.BF16 R16, R24, R4, R16 ;  /* 0x000000041810723c */ /* 0x004fee0000041810 */
[----:B------:R-:W-:-:S02]  /*14c00*/  IMAD.MOV.U32 R24, RZ, RZ, R23 ;  /* 0x000000ffff187224 */ /* 0x000fc400078e0017 */
[----:B------:R-:W-:Y:S02]  /*14c10*/  IMAD.MOV.U32 R26, RZ, RZ, R7 ;  /* 0x000000ffff1a7224 */ /* 0x000fe400078e0007 */
[----:B------:R-:W-:Y:S02]  /*14c20*/  IMAD.MOV.U32 R27, RZ, RZ, R10 ;  /* 0x000000ffff1b7224 */ /* 0x000fe400078e000a */
[----:B------:R-:W-:-:S10]  /*14c30*/  IMAD.MOV.U32 R25, RZ, RZ, R15 ;  /* 0x000000ffff197224 */ /* 0x000fd400078e000f */
[----:B------:R0:W-:Y:S01]  /*14c40*/  STL.64 [R1+0x460], R16 ;  /* 0x0004601001007387 */ /* 0x0001e20000100a00 */
[----:B------:R1:W-:Y:S03]  /*14c50*/  STL.64 [R1+0x468], R18 ;  /* 0x0004681201007387 */ /* 0x0003e60000100a00 */
[----:B0-----:R-:W2:Y:S01]  /*14c60*/  LDL.LU.64 R16, [R1+0x450] ;  /* 0x0004500001107983 */ /* 0x001ea20000300a00 */
[----:B-1----:R-:W2:Y:S02]  /*14c70*/  LDL.LU.64 R18, [R1+0x458] ;  /* 0x0004580001127983 */ /* 0x002ea40000300a00 */
[----:B------:R-:W3:Y:S02]  /*14c80*/  LDL.LU R23, [R1+0x1830] ;  /* 0x0018300001177983 */ /* 0x000ee40000300800 */
[----:B------:R-:W4:Y:S01]  /*14c90*/  LDL.LU R15, [R1+0x182c] ;  /* 0x00182c00010f7983 */ /* 0x000f220000300800 */
[----:B------:R-:W2:Y:S01]  /*14ca0*/  LDL.LU R7, [R1+0x1828] ;  /* 0x0018280001077983 */ /* 0x000ea20000300800 */
[----:B------:R-:W2:Y:S02]  /*14cb0*/  LDL.LU R10, [R1+0x1824] ;  /* 0x00182400010a7983 */ /* 0x000ea40000300800 */
[----:B------:R-:W-:Y:S02]  /*14cc0*/  STL.64 [R1+0x1718], R26 ;  /* 0x0017181a01007387 */ /* 0x000fe40000100a00 */
[----:B------:R0:W-:Y:S02]  /*14cd0*/  STL.64 [R1+0x1710], R24 ;  /* 0x0017101801007387 */ /* 0x0001e40000100a00 */
[----:B0-----:R-:W-:-:S02]  /*14ce0*/  IMAD.MOV.U32 R24, RZ, RZ, R11 ;  /* 0x000000ffff187224 */ /* 0x001fc400078e000b */
[----:B------:R-:W-:Y:S01]  /*14cf0*/  IMAD.MOV.U32 R25, RZ, RZ, R20 ;  /* 0x000000ffff197224 */ /* 0x000fe200078e0014 */
[----:B------:R-:W2:Y:S01]  /*14d00*/  LDL.LU R11, [R1+0x1820] ;  /* 0x00182000010b7983 */ /* 0x000ea20000300800 */
[----:B------:R-:W2:Y:S02]  /*14d10*/  LDL.LU R20, [R1+0x181c] ;  /* 0x00181c0001147983 */ /* 0x000ea40000300800 */
[----:B------:R-:W-:Y:S02]  /*14d20*/  IMAD.MOV.U32 R26, RZ, RZ, R28 ;  /* 0x000000ffff1a7224 */ /* 0x000fe400078e001c */
[----:B------:R-:W-:Y:S01]  /*14d30*/  IMAD.MOV.U32 R27, RZ, RZ, R14 ;  /* 0x000000ffff1b7224 */ /* 0x000fe200078e000e */
[----:B------:R-:W2:Y:S01]  /*14d40*/  LDL.LU R28, [R1+0x1818] ;  /* 0x00181800011c7983 */ /* 0x000ea20000300800 */
[----:B------:R-:W2:Y:S03]  /*14d50*/  LDL.LU R14, [R1+0x1814] ;  /* 0x00181400010e7983 */ /* 0x000ea60000300800 */
[----:B------:R0:W-:Y:S01]  /*14d60*/  STL.64 [R1+0x1748], R26 ;  /* 0x0017481a01007387 */ /* 0x0001e20000100a00 */
[----:B------:R3:W-:Y:S02]  /*14d70*/  STL.64 [R1+0x1740], R24 ;  /* 0x0017401801007387 */ /* 0x0007e40000100a00 */
[----:B0-----:R-:W-:-:S02]  /*14d80*/  IMAD.MOV.U32 R26, RZ, RZ, R22 ;  /* 0x000000ffff1a7224 */ /* 0x001fc400078e0016 */
[----:B------:R-:W-:Y:S02]  /*14d90*/  IMAD.MOV.U32 R27, RZ, RZ, R21 ;  /* 0x000000ffff1b7224 */ /* 0x000fe400078e0015 */
[----:B---3--:R-:W-:Y:S02]  /*14da0*/  IMAD.MOV.U32 R25, RZ, RZ, R23 ;  /* 0x000000ffff197224 */ /* 0x008fe400078e0017 */
[----:B----4-:R-:W-:Y:S02]  /*14db0*/  IMAD.MOV.U32 R24, RZ, RZ, R15 ;  /* 0x000000ffff187224 */ /* 0x010fe400078e000f */
[----:B------:R-:W3:Y:S01]  /*14dc0*/  LDL.LU R15, [R1+0x1810] ;  /* 0x00181000010f7983 */ /* 0x000ee20000300800 */
[----:B------:R-:W-:Y:S02]  /*14dd0*/  STL.64 [R1+0x1798], R26 ;  /* 0x0017981a01007387 */ /* 0x000fe40000100a00 */
[----:B------:R2:W-:Y:S02]  /*14de0*/  STL.64 [R1+0x1790], R24 ;  /* 0x0017901801007387 */ /* 0x0005e40000100a00 */
[----:B--2---:R-:W-:-:S02]  /*14df0*/  IMAD.MOV.U32 R24, RZ, RZ, R20 ;  /* 0x000000ffff187224 */ /* 0x004fc400078e0014 */
[----:B------:R-:W0:Y:S01]  /*14e00*/  LDSM.16.MT88.4 R20, [R29+0x280] ;  /* 0x000280001d14783b */ /* 0x000e220000004200 */
[----:B------:R-:W-:Y:S02]  /*14e10*/  IMAD.MOV.U32 R26, RZ, RZ, R10 ;  /* 0x000000ffff1a7224 */ /* 0x000fe400078e000a */
[----:B------:R-:W-:Y:S02]  /*14e20*/  IMAD.MOV.U32 R27, RZ, RZ, R7 ;  /* 0x000000ffff1b7224 */ /* 0x000fe400078e0007 */
[----:B------:R-:W-:-:S03]  /*14e30*/  IMAD.MOV.U32 R25, RZ, RZ, R11 ;  /* 0x000000ffff197224 */ /* 0x000fc600078e000b */
[----:B------:R1:W-:Y:S02]  /*14e40*/  STL.64 [R1+0x17e8], R26 ;  /* 0x0017e81a01007387 */ /* 0x0003e40000100a00 */
[----:B------:R2:W-:Y:S02]  /*14e50*/  STL.64 [R1+0x17e0], R24 ;  /* 0x0017e01801007387 */ /* 0x0005e40000100a00 */
[----:B-1----:R-:W-:Y:S02]  /*14e60*/  IMAD.MOV.U32 R26, RZ, RZ, R2 ;  /* 0x000000ffff1a7224 */ /* 0x002fe400078e0002 */
[----:B--2---:R-:W-:Y:S02]  /*14e70*/  IMAD.MOV.U32 R24, RZ, RZ, R6 ;  /* 0x000000ffff187224 */ /* 0x004fe400078e0006 */
[----:B------:R-:W-:Y:S02]  /*14e80*/  IMAD.MOV.U32 R25, RZ, RZ, R3 ;  /* 0x000000ffff197224 */ /* 0x000fe400078e0003 */
[----:B------:R-:W-:Y:S01]  /*14e90*/  IMAD.MOV.U32 R27, RZ, RZ, R0 ;  /* 0x000000ffff1b7224 */ /* 0x000fe200078e0000 */
[----:B0-----:R-:W-:Y:S01]  /*14ea0*/  STL.64 [R1+0x1698], R22 ;  /* 0x0016981601007387 */ /* 0x001fe20000100a00 */
[----:B------:R0:W-:Y:S05]  /*14eb0*/  STL.64 [R1+0x1690], R20 ;  /* 0x0016901401007387 */ /* 0x0001ea0000100a00 */
[C---:B0-----:R-:W-:Y:S01]  /*14ec0*/  HMMA.16816.F32.BF16 R20, R24.reuse, R8, R16 ;  /* 0x000000081814723c */ /* 0x041fe20000041810 */
[----:B------:R-:W0:Y:S11]  /*14ed0*/  LDSM.16.MT88.4 R16, [R29+0x300] ;  /* 0x000300001d10783b */ /* 0x000e360000004200 */
[----:B------:R-:W-:Y:S11]  /*14ee0*/  @!UPT UIADD3 URZ, URZ, URZ, URZ ;  /* 0x0000003f3f3ff290 */ /* 0x000ff6000fffe03f */
[----:B------:R-:W-:Y:S01]  /*14ef0*/  STL.64 [R1+0x450], R20 ;  /* 0x0004501401007387 */ /* 0x000fe20000100a00 */
[----:B------:R-:W-:Y:S02]  /*14f00*/  STL.64 [R1+0x458], R22 ;  /* 0x0004581601007387 */ /* 0x000fe40000100a00 */
[----:B0-----:R-:W-:Y:S02]  /*14f10*/  IMAD.MOV.U32 R7, RZ, RZ, R18 ;  /* 0x000000ffff077224 */ /* 0x001fe400078e0012 */
[----:B------:R-:W-:Y:S02]  /*14f20*/  IMAD.MOV.U32 R6, RZ, RZ, R19 ;  /* 0x000000ffff067224 */ /* 0x000fe400078e0013 */
[----:B------:R-:W-:Y:S02]  /*14f30*/  IMAD.MOV.U32 R11, RZ, RZ, R16 ;  /* 0x000000ffff0b7224 */ /* 0x000fe400078e0010 */
[----:B------:R-:W-:Y:S02]  /*14f40*/  IMAD.MOV.U32 R10, RZ, RZ, R17 ;  /* 0x000000ffff0a7224 */ /* 0x000fe400078e0011 */
[----:B------:R-:W2:Y:S01]  /*14f50*/  LDL.LU.64 R16, [R1+0x440] ;  /* 0x0004400001107983 */ /* 0x000ea20000300a00 */
[----:B------:R-:W2:Y:S02]  /*14f60*/  LDL.LU.64 R18, [R1+0x448] ;  /* 0x0004480001127983 */ /* 0x000ea40000300a00 */
[----:B------:R-:W-:Y:S02]  /*14f70*/  STL.64 [R1+0x17f8], R6 ;  /* 0x0017f80601007387 */ /* 0x000fe40000100a00 */
[----:B------:R0:W-:Y:S02]  /*14f80*/  STL.64 [R1+0x17f0], R4 ;  /* 0x0017f00401007387 */ /* 0x0001e40000100a00 */
[----:B0-----:R-:W4:Y:S01]  /*14f90*/  LDL.LU.64 R4, [R1+0x3f0] ;  /* 0x0003f00001047983 */ /* 0x001f220000300a00 */
[----:B------:R-:W4:Y:S02]  /*14fa0*/  LDL.LU.64 R6, [R1+0x3f8] ;  /* 0x0003f80001067983 */ /* 0x000f240000300a00 */
[----:B------:R-:W-:Y:S02]  /*14fb0*/  STL.64 [R1+0x17d8], R10 ;  /* 0x0017d80a01007387 */ /* 0x000fe40000100a00 */
[----:B------:R0:W-:Y:S02]  /*14fc0*/  STL.64 [R1+0x17d0], R8 ;  /* 0x0017d00801007387 */ /* 0x0001e40000100a00 */
[----:B0-----:R-:W2:Y:S01]  /*14fd0*/  LDL.LU.64 R8, [R1+0x430] ;  /* 0x0004300001087983 */ /* 0x001ea20000300a00 */
[----:B------:R-:W2:Y:S02]  /*14fe0*/  LDL.LU.64 R10, [R1+0x438] ;  /* 0x00043800010a7983 */ /* 0x000ea40000300a00 */
[----:B------:R-:W2:Y:S02]  /*14ff0*/  LDL.LU.64 R20, [R1+0x2f0] ;  /* 0x0002f00001147983 */ /* 0x000ea40000300a00 */
[----:B------:R-:W2:Y:S02]  /*15000*/  LDL.LU.64 R22, [R1+0x2f8] ;  /* 0x0002f80001167983 */ /* 0x000ea40000300a00 */
[----:B--2---:R-:W-:Y:S01]  /*15010*/  STL.64 [R1+0x1738], R22 ;  /* 0x0017381601007387 */ /* 0x004fe20000100a00 */
[----:B------:R0:W-:Y:S03]  /*15020*/  STL.64 [R1+0x1730], R20 ;  /* 0x0017301401007387 */ /* 0x0001e60000100a00 */
[----:B0-----:R-:W2:Y:S01]  /*15030*/  LDL.LU.64 R20, [R1+0x310] ;  /* 0x0003100001147983 */ /* 0x001ea20000300a00 */
[----:B------:R-:W2:Y:S03]  /*15040*/  LDL.LU.64 R22, [R1+0x318] ;  /* 0x0003180001167983 */ /* 0x000ea60000300a00 */
        /* <DEDUP_REMOVED lines=19> */
[----:B------:R-:W2:Y:S01]  /*15180*/  LDL.LU.64 R22, [R1+0x3b8] ;  /* 0x0003b80001167983 */ /* 0x000ea20000300a00 */
[C---:B------:R-:W-:Y:S02]  /*15190*/  HMMA.16816.F32.BF16 R16, R24.reuse, R12, R16 ;  /* 0x0000000c1810723c */ /* 0x040fe40000041810 */
[----:B--2---:R-:W-:Y:S01]  /*151a0*/  STL.64 [R1+0x17b8], R22 ;  /* 0x0017b81601007387 */ /* 0x004fe20000100a00 */
[----:B------:R0:W-:Y:S03]  /*151b0*/  STL.64 [R1+0x17b0], R20 ;  /* 0x0017b01401007387 */ /* 0x0001e60000100a00 */
[----:B0-----:R-:W2:Y:S01]  /*151c0*/  LDL.LU.64 R20, [R1+0x410] ;  /* 0x0004100001147983 */ /* 0x001ea20000300a00 */
[----:B------:R-:W2:Y:S03]  /*151d0*/  LDL.LU.64 R22, [R1+0x418] ;  /* 0x0004180001167983 */ /* 0x000ea60000300a00 */
[----:B--2---:R-:W-:Y:S01]  /*151e0*/  STL.64 [R1+0x17c8], R22 ;  /* 0x0017c81601007387 */ /* 0x004fe20000100a00 */
[----:B------:R0:W-:Y:S03]  /*151f0*/  STL.64 [R1+0x17c0], R20 ;  /* 0x0017c01401007387 */ /* 0x0001e60000100a00 */
[----:B0-----:R-:W2:Y:S01]  /*15200*/  LDL.LU.64 R20, [R1+0x420] ;  /* 0x0004200001147983 */ /* 0x001ea20000300a00 */
[----:B------:R-:W2:Y:S08]  /*15210*/  LDL.LU.64 R22, [R1+0x428] ;  /* 0x0004280001167983 */ /* 0x000eb00000300a00 */
[----:B------:R-:W-:Y:S02]  /*15220*/  STL.64 [R1+0x440], R16 ;  /* 0x0004401001007387 */ /* 0x000fe40000100a00 */
[----:B------:R0:W-:Y:S02]  /*15230*/  STL.64 [R1+0x448], R18 ;  /* 0x0004481201007387 */ /* 0x0001e40000100a00 */
[----:B0-----:R-:W2:Y:S01]  /*15240*/  LDL.LU.64 R18, [R1+0x1808] ;  /* 0x0018080001127983 */ /* 0x001ea20000300a00 */
[----:B------:R-:W4:Y:S02]  /*15250*/  LDL.LU.64 R16, [R1+0x1800] ;  /* 0x0018000001107983 */ /* 0x000f240000300a00 */
[----:B----4-:R-:W-:Y:S01]  /*15260*/  HMMA.16816.F32.BF16 R24, R24, R16, R4 ;  /* 0x000000101818723c */ /* 0x010fe20000041804 */
[----:B------:R-:W4:Y:S01]  /*15270*/  LDL.LU.64 R6, [R1+0x17f8] ;  /* 0x0017f80001067983 */ /* 0x000f220000300a00 */
[----:B------:R-:W2:Y:S11]  /*15280*/  LDL.LU.64 R4, [R1+0x17f0] ;  /* 0x0017f00001047983 */ /* 0x000eb60000300a00 */
[----:B------:R-:W-:Y:S10]  /*15290*/  @!UPT UIADD3 URZ, URZ, URZ, URZ ;  /* 0x0000003f3f3ff290 */ /* 0x000ff4000fffe03f */
[----:B------:R-:W-:Y:S01]  /*152a0*/  STL.64 [R1+0x3f0], R24 ;  /* 0x0003f01801007387 */ /* 0x000fe20000100a00 */
[----:B------:R0:W-:Y:S03]  /*152b0*/  STL.64 [R1+0x3f8], R26 ;  /* 0x0003f81a01007387 */ /* 0x0001e60000100a00 */
        /* <DEDUP_REMOVED lines=24> */
[----:B------:R-:W2:Y:S01]  /*15440*/  LDL.LU.64 R22, [R1+0x17a8] ;  /* 0x0017a80001167983 */ /* 0x000ea20000300a00 */
        /* <DEDUP_REMOVED lines=42> */
[----:B----4-:R-:W-:Y:S02]  /*156f0*/  STL.64 [R1+0x1728], R6 ;  /* 0x0017280601007387 */ /* 0x010fe40000100a00 */
[----:B------:R0:W-:Y:S02]  /*15700*/  STL.64 [R1+0x1720], R4 ;  /* 0x0017200401007387 */ /* 0x0001e40000100a00 */
[----:B0-----:R-:W4:Y:S01]  /*15710*/  LDL.LU.64 R4, [R1+0x300] ;  /* 0x0003000001047983 */ /* 0x001f220000300a00 */
[----:B------:R-:W4:Y:S02]  /*15720*/  LDL.LU.64 R6, [R1+0x308] ;  /* 0x0003080001067983 */ /* 0x000f240000300a00 */
[----:B------:R-:W-:Y:S02]  /*15730*/  STL.64 [R1+0x1708], R10 ;  /* 0x0017080a01007387 */ /* 0x000fe40000100a00 */
[----:B------:R2:W-:Y:S01]  /*15740*/  STL.64 [R1+0x1700], R8 ;  /* 0x0017000801007387 */ /* 0x0005e20000100a00 */
[C---:B----4-:R-:W-:Y:S08]  /*15750*/  HMMA.16816.F32.BF16 R4, R24.reuse, R8, R4 ;  /* 0x000000081804723c */ /* 0x050ff00000041804 */
[C---:B--2---:R-:W-:Y:S11]  /*15760*/  HMMA.16816.F32.BF16 R8, R24.reuse, R12, R20 ;  /* 0x0000000c1808723c */ /* 0x044ff60000041814 */
[----:B------:R-:W-:Y:S04]  /*15770*/  @!UPT UIADD3 URZ, URZ, URZ, URZ ;  /* 0x0000003f3f3ff290 */ /* 0x000fe8000fffe03f */
[----:B------:R0:W-:Y:S01]  /*15780*/  STL.64 [R1+0x300], R4 ;  /* 0x0003000401007387 */ /* 0x0001e20000100a00 */
[----:B------:R1:W-:Y:S03]  /*15790*/  STL.64 [R1+0x308], R6 ;  /* 0x0003080601007387 */ /* 0x0003e60000100a00 */
[----:B0-----:R-:W2:Y:S01]  /*157a0*/  LDL.LU.64 R4, [R1+0x2a0] ;  /* 0x0002a00001047983 */ /* 0x001ea20000300a00 */
[----:B-1----:R-:W2:Y:S03]  /*157b0*/  LDL.LU.64 R6, [R1+0x2a8] ;  /* 0x0002a80001067983 */ /* 0x002ea60000300a00 */
[----:B------:R0:W-:Y:S02]  /*157c0*/  STL.64 [R1+0x2f0], R8 ;  /* 0x0002f00801007387 */ /* 0x0001e40000100a00 */
[----:B------:R1:W-:Y:S01]  /*157d0*/  STL.64 [R1+0x2f8], R10 ;  /* 0x0002f80a01007387 */ /* 0x0003e20000100a00 */
[----:B0-----:R-:W4:Y:S01]  /*157e0*/  LDL.LU.64 R8, [R1+0x290] ;  /* 0x0002900001087983 */ /* 0x001f220000300a00 */
[----:B-1----:R-:W4:Y:S02]  /*157f0*/  LDL.LU.64 R10, [R1+0x298] ;  /* 0x00029800010a7983 */ /* 0x002f240000300a00 */
[----:B---3--:R-:W-:Y:S02]  /*15800*/  STL.64 [R1+0x16f8], R14 ;  /* 0x0016f80e01007387 */ /* 0x008fe40000100a00 */
[----:B------:R0:W-:Y:S02]  /*15810*/  STL.64 [R1+0x16f0], R12 ;  /* 0x0016f00c01007387 */ /* 0x0001e40000100a00 */
[----:B0-----:R-:W3:Y:S01]  /*15820*/  LDL.LU.64 R12, [R1+0x280] ;  /* 0x00028000010c7983 */ /* 0x001ee20000300a00 */
[----:B------:R-:W3:Y:S02]  /*15830*/  LDL.LU.64 R14, [R1+0x288] ;  /* 0x00028800010e7983 */ /* 0x000ee40000300a00 */
        /* <DEDUP_REMOVED lines=10> */
[----:B------:R-:W-:Y:S02]  /*158e0*/  HMMA.16816.F32.BF16 R24, R24, R16, R4 ;  /* 0x000000101818723c */ /* 0x000fe40000041804 */
[----:B--2---:R-:W-:Y:S01]  /*158f0*/  STL.64 [R1+0x16d8], R22 ;  /* 0x0016d81601007387 */ /* 0x004fe20000100a00 */
[----:B------:R0:W-:Y:S03]  /*15900*/  STL.64 [R1+0x16d0], R20 ;  /* 0x0016d01401007387 */ /* 0x0001e60000100a00 */
[----:B0-----:R-:W2:Y:S01]  /*15910*/  LDL.LU.64 R20, [R1+0x210] ;  /* 0x0002100001147983 */ /* 0x001ea20000300a00 */
[----:B------:R-:W2:Y:S03]  /*15920*/  LDL.LU.64 R22, [R1+0x218] ;  /* 0x0002180001167983 */ /* 0x000ea60000300a00 */
[----:B--2---:R-:W-:Y:S01]  /*15930*/  STL.64 [R1+0x16e8], R22 ;  /* 0x0016e81601007387 */ /* 0x004fe20000100a00 */
[----:B------:R0:W-:Y:S03]  /*15940*/  STL.64 [R1+0x16e0], R20 ;  /* 0x0016e01401007387 */ /* 0x0001e60000100a00 */
[----:B0-----:R-:W2:Y:S01]  /*15950*/  LDL.LU.64 R20, [R1+0x270] ;  /* 0x0002700001147983 */ /* 0x001ea20000300a00 */
[----:B------:R-:W2:Y:S02]  /*15960*/  LDL.LU.64 R22, [R1+0x278] ;  /* 0x0002780001167983 */ /* 0x000ea40000300a00 */
[----:B------:R-:W2:Y:S02]  /*15970*/  LDL.LU.64 R6, [R1+0x1728] ;  /* 0x0017280001067983 */ /* 0x000ea40000300a00 */
[----:B------:R-:W4:Y:S04]  /*15980*/  LDL.LU.64 R4, [R1+0x1720] ;  /* 0x0017200001047983 */ /* 0x000f280000300a00 */
[----:B------:R-:W-:Y:S01]  /*15990*/  STL.64 [R1+0x2a0], R24 ;  /* 0x0002a01801007387 */ /* 0x000fe20000100a00 */
[----:B------:R0:W-:Y:S03]  /*159a0*/  STL.64 [R1+0x2a8], R26 ;  /* 0x0002a81a01007387 */ /* 0x0001e60000100a00 */
[----:B0-----:R-:W4:Y:S01]  /*159b0*/  LDL.LU.64 R26, [R1+0x1718] ;  /* 0x00171800011a7983 */ /* 0x001f220000300a00 */
[----:B------:R-:W4:Y:S02]  /*159c0*/  LDL.LU.64 R24, [R1+0x1710] ;  /* 0x0017100001187983 */ /* 0x000f240000300a00 */
[C---:B----4-:R-:W-:Y:S11]  /*159d0*/  HMMA.16816.F32.BF16 R8, R24.reuse, R4, R8 ;  /* 0x000000041808723c */ /* 0x050ff60000041808 */
[----:B------:R-:W-:Y:S11]  /*159e0*/  @!UPT UIADD3 URZ, URZ, URZ, URZ ;  /* 0x0000003f3f3ff290 */ /* 0x000ff6000fffe03f */
[----:B------:R-:W-:Y:S01]  /*159f0*/  @!UPT UIADD3 URZ, URZ, URZ, URZ ;  /* 0x0000003f3f3ff290 */ /* 0x000fe2000fffe03f */
[----:B------:R-:W-:Y:S01]  /*15a00*/  STL.64 [R1+0x290], R8 ;  /* 0x0002900801007387 */ /* 0x000fe20000100a00 */
[----:B------:R0:W-:Y:S03]  /*15a10*/  STL.64 [R1+0x298], R10 ;  /* 0x0002980a01007387 */ /* 0x0001e60000100a00 */
[----:B0-----:R-:W4:Y:S01]  /*15a20*/  LDL.LU.64 R10, [R1+0x1708] ;  /* 0x00170800010a7983 */ /* 0x001f220000300a00 */
[----:B------:R-:W3:Y:S02]  /*15a30*/  LDL.LU.64 R8, [R1+0x1700] ;  /* 0x0017000001087983 */ /* 0x000ee40000300a00 */
[C---:B---3--:R-:W-:Y:S11]  /*15a40*/  HMMA.16816.F32.BF16 R12, R24.reuse, R8, R12 ;  /* 0x00000008180c723c */ /* 0x048ff6000004180c */
[----:B------:R-:W-:Y:S11]  /*15a50*/  @!UPT UIADD3 URZ, URZ, URZ, URZ ;  /* 0x0000003f3f3ff290 */ /* 0x000ff6000fffe03f */
[----:B------:R-:W-:Y:S01]  /*15a60*/  @!UPT UIADD3 URZ, URZ, URZ, URZ ;  /* 0x0000003f3f3ff290 */ /* 0x000fe2000fffe03f */
[----:B------:R-:W-:Y:S01]  /*15a70*/  STL.64 [R1+0x280], R12 ;  /* 0x0002800c01007387 */ /* 0x000fe20000100a00 */
[----:B------:R0:W-:Y:S03]  /*15a80*/  STL.64 [R1+0x288], R14 ;  /* 0x0002880e01007387 */ /* 0x0001e60000100a00 */
[----:B0-----:R-:W3:Y:S01]  /*15a90*/  LDL.LU.64 R14, [R1+0x16f8] ;  /* 0x0016f800010e7983 */ /* 0x001ee20000300a00 */
        /* <DEDUP_REMOVED lines=33> */
[----:B------:R-:W4:Y:S01]  /*15cb0*/  LDL.LU.64 R10, [R1+0x1e8] ;  /* 0x0001e800010a7983 */ /* 0x000f220000300a00 */
[C---:B--2---:R-:W-:Y:S08]  /*15cc0*/  HMMA.16816.F32.BF16 R20, R24.reuse, R16, R20 ;  /* 0x000000101814723c */ /* 0x044ff00000041814 */
[----:B----4-:R-:W-:Y:S11]  /*15cd0*/  HMMA.16816.F32.BF16 R8, R24, R12, R8 ;  /* 0x0000000c1808723c */ /* 0x010ff60000041808 */
[----:B------:R-:W-:Y:S11]  /*15ce0*/  @!UPT UIADD3 URZ, URZ, URZ, URZ ;  /* 0x0000003f3f3ff290 */ /* 0x000ff6000fffe03f */
[----:B------:R-:W-:Y:S01]  /*15cf0*/  @!UPT UIADD3 URZ, URZ, URZ, URZ ;  /* 0x0000003f3f3ff290 */ /* 0x000fe2000fffe03f */
[----:B------:R0:W-:Y:S01]  /*15d00*/  STL.64 [R1+0x1e0], R8 ;  /* 0x0001e00801007387 */ /* 0x0001e20000100a00 */
[----:B------:R1:W-:Y:S03]  /*15d10*/  STL.64 [R1+0x1e8], R10 ;  /* 0x0001e80a01007387 */ /* 0x0003e60000100a00 */
[----:B0-----:R-:W2:Y:S01]  /*15d20*/  LDL.LU.64 R8, [R1+0x180] ;  /* 0x0001800001087983 */ /* 0x001ea20000300a00 */
[----:B-1----:R-:W2:Y:S02]  /*15d30*/  LDL.LU.64 R10, [R1+0x188] ;  /* 0x00018800010a7983 */ /* 0x002ea40000300a00 */
[----:B---3--:R-:W-:Y:S02]  /*15d40*/  STL.64 [R1+0x1678], R14 ;  /* 0x0016780e01007387 */ /* 0x008fe40000100a00 */
[----:B------:R0:W-:Y:S02]  /*15d50*/  STL.64 [R1+0x1670], R12 ;  /* 0x0016700c01007387 */ /* 0x0001e40000100a00 */
[----:B0-----:R-:W3:Y:S01]  /*15d60*/  LDL.LU.64 R12, [R1+0x170] ;  /* 0x00017000010c7983 */ /* 0x001ee20000300a00 */
[----:B------:R-:W3:Y:S02]  /*15d70*/  LDL.LU.64 R14, [R1+0x178] ;  /* 0x00017800010e7983 */ /* 0x000ee40000300a00 */
[----:B------:R-:W-:Y:S02]  /*15d80*/  STL.64 [R1+0x1668], R18 ;  /* 0x0016681201007387 */ /* 0x000fe40000100a00 */
[----:B------:R0:W-:Y:S01]  /*15d90*/  STL.64 [R1+0x1660], R16 ;  /* 0x0016601001007387 */ /* 0x0001e20000100a00 */
[----:B------:R-:W-:Y:S01]  /*15da0*/  STL.64 [R1+0x190], R20 ;  /* 0x0001901401007387 */ /* 0x000fe20000100a00 */
[----:B------:R-:W-:Y:S02]  /*15db0*/  STL.64 [R1+0x198], R22 ;  /* 0x0001981601007387 */ /* 0x000fe40000100a00 */
[----:B------:R-:W1:Y:S01]  /*15dc0*/  LDSM.16.MT88.4 R20, [R29+0x380] ;  /* 0x000380001d14783b */ /* 0x000e620000004200 */
[----:B0-----:R-:W4:Y:S03]  /*15dd0*/  LDL.LU.64 R16, [R1+0x160] ;  /* 0x0001600001107983 */ /* 0x001f260000300a00 */
[----:B------:R-:W4:Y:S02]  /*15de0*/  LDL.LU.64 R18, [R1+0x168] ;  /* 0x0001680001127983 */ /* 0x000f240000300a00 */
[----:B------:R-:W2:Y:S02]  /*15df0*/  LDL.LU.64 R24, [R1+0x70] ;  /* 0x0000700001187983 */ /* 0x000ea40000300a00 */
[----:B------:R-:W2:Y:S02]  /*15e00*/  LDL.LU.64 R26, [R1+0x78] ;  /* 0x00007800011a7983 */ /* 0x000ea40000300a00 */
[----:B-1----:R-:W-:Y:S01]  /*15e10*/  IMAD.MOV.U32 R2, RZ, RZ, R22 ;  /* 0x000000ffff027224 */ /* 0x002fe200078e0016 */
[----:B------:R0:W-:Y:S01]  /*15e20*/  STL [R1+0x40], R20 ;  /* 0x0000401401007387 */ /* 0x0001e20000100800 */
[----:B------:R-:W-:-:S02]  /*15e30*/  IMAD.MOV.U32 R0, RZ, RZ, R23 ;  /* 0x000000ffff007224 */ /* 0x000fc400078e0017 */
[----:B------:R-:W-:Y:S02]  /*15e40*/  IMAD.MOV.U32 R3, RZ, RZ, R21 ;  /* 0x000000ffff037224 */ /* 0x000fe400078e0015 */
[----:B------:R-:W2:Y:S01]  /*15e50*/  LDL.LU.64 R22, [R1+0x1698] ;  /* 0x0016980001167983 */ /* 0x000ea20000300a00 */
[----:B0-----:R-:W2:Y:S01]  /*15e60*/  LDL.LU.64 R20, [R1+0x1690] ;  /* 0x0016900001147983 */ /* 0x001ea20000300a00 */
[----:B------:R-:W-:Y:S01]  /*15e70*/  STL [R1+0x15e8], R29 ;  /* 0x0015e81d01007387 */ /* 0x000fe20000100800 */
[C---:B--2---:R-:W-:Y:S11]  /*15e80*/  HMMA.16816.F32.BF16 R8, R20.reuse, R4, R8 ;  /* 0x000000041408723c */ /* 0x044ff60000041808 */
[----:B------:R-:W-:Y:S11]  /*15e90*/  @!UPT UIADD3 URZ, URZ, URZ, URZ ;  /* 0x0000003f3f3ff290 */ /* 0x000ff6000fffe03f */
[----:B------:R-:W-:Y:S01]  /*15ea0*/  @!UPT UIADD3 URZ, URZ, URZ, URZ ;  /* 0x0000003f3f3ff290 */ /* 0x000fe2000fffe03f */
[----:B------:R-:W-:Y:S01]  /*15eb0*/  STL.64 [R1+0x180], R8 ;  /* 0x0001800801007387 */ /* 0x000fe20000100a00 */
[----:B------:R0:W-:Y:S03]  /*15ec0*/  STL.64 [R1+0x188], R10 ;  /* 0x0001880a01007387 */ /* 0x0001e60000100a00 */
[----:B0-----:R-:W2:Y:S01]  /*15ed0*/  LDL.LU.64 R10, [R1+0x1688] ;  /* 0x00168800010a7983 */ /* 0x001ea20000300a00 */
[----:B------:R-:W3:Y:S02]  /*15ee0*/  LDL.LU.64 R8, [R1+0x1680] ;  /* 0x0016800001087983 */ /* 0x000ee40000300a00 */
[C---:B---3--:R-:W-:Y:S11]  /*15ef0*/  HMMA.16816.F32.BF16 R12, R20.reuse, R8, R12 ;  /* 0x00000008140c723c */ /* 0x048ff6000004180c */
[----:B------:R-:W-:Y:S11]  /*15f00*/  @!UPT UIADD3 URZ, URZ, URZ, URZ ;  /* 0x0000003f3f3ff290 */ /* 0x000ff6000fffe03f */
[----:B------:R-:W-:Y:S01]  /*15f10*/  @!UPT UIADD3 URZ, URZ, URZ, URZ ;  /* 0x0000003f3f3ff290 */ /* 0x000fe2000fffe03f */
[----:B------:R-:W-:Y:S01]  /*15f20*/  STL.64 [R1+0x170], R12 ;  /* 0x0001700c01007387 */ /* 0x000fe20000100a00 */
[----:B------:R0:W-:Y:S03]  /*15f30*/  STL.64 [R1+0x178], R14 ;  /* 0x0001780e01007387 */ /* 0x0001e60000100a00 */
[----:B0-----:R-:W3:Y:S01]  /*15f40*/  LDL.LU.64 R14, [R1+0x1678] ;  /* 0x00167800010e7983 */ /* 0x001ee20000300a00 */
[----:B------:R-:W4:Y:S02]  /*15f50*/  LDL.LU.64 R12, [R1+0x1670] ;  /* 0x00167000010c7983 */ /* 0x000f240000300a00 */
[C---:B----4-:R-:W-:Y:S11]  /*15f60*/  HMMA.16816.F32.BF16 R16, R20.reuse, R12, R16 ;  /* 0x0000000c1410723c */ /* 0x050ff60000041810 */
[----:B------:R-:W-:Y:S11]  /*15f70*/  @!UPT UIADD3 URZ, URZ, URZ, URZ ;  /* 0x0000003f3f3ff290 */ /* 0x000ff6000fffe03f */
[----:B------:R-:W-:Y:S01]  /*15f80*/  @!UPT UIADD3 URZ, URZ, URZ, URZ ;  /* 0x0000003f3f3ff290 */ /* 0x000fe2000fffe03f */
[----:B------:R-:W-:Y:S01]  /*15f90*/  STL.64 [R1+0x160], R16 ;  /* 0x0001601001007387 */ /* 0x000fe20000100a00 */
[----:B------:R0:W-:Y:S03]  /*15fa0*/  STL.64 [R1+0x168], R18 ;  /* 0x0001681201007387 */ /* 0x0001e60000100a00 */
[----:B0-----:R-:W4:Y:S01]  /*15fb0*/  LDL.LU.64 R18, [R1+0x1668] ;  /* 0x0016680001127983 */ /* 0x001f220000300a00 */
[----:B------:R-:W2:Y:S02]  /*15fc0*/  LDL.LU.64 R16, [R1+0x1660] ;  /* 0x0016600001107983 */ /* 0x000ea40000300a00 */
[----:B---3--:R-:W-:Y:S02]  /*15fd0*/  STL.64 [R1+0x1658], R14 ;  /* 0x0016580e01007387 */ /* 0x008fe40000100a00 */
[----:B------:R0:W-:Y:S02]  /*15fe0*/  STL.64 [R1+0x1650], R12 ;  /* 0x0016500c01007387 */ /* 0x0001e40000100a00 */
[----:B0-----:R-:W2:Y:S01]  /*15ff0*/  LDL.LU.64 R12, [R1+0x100] ;  /* 0x00010000010c7983 */ /* 0x001ea20000300a00 */
[----:B------:R-:W2:Y:S02]  /*16000*/  LDL.LU.64 R14, [R1+0x108] ;  /* 0x00010800010e7983 */ /* 0x000ea40000300a00 */
[----:B--2---:R-:W-:Y:S01]  /*16010*/  HMMA.16816.F32.BF16 R20, R20, R16, R12 ;  /* 0x000000101414723c */ /* 0x004fe2000004180c */
[----:B------:R-:W2:Y:S01]  /*16020*/  LDL.LU.64 R12, [R1+0xe0] ;  /* 0x0000e000010c7983 */ /* 0x000ea20000300a00 */
[----:B------:R-:W2:Y:S11]  /*16030*/  LDL.LU.64 R14, [R1+0xe8] ;  /* 0x0000e800010e7983 */ /* 0x000eb60000300a00 */
[----:B------:R-:W-:Y:S10]  /*16040*/  @!UPT UIADD3 URZ, URZ, URZ, URZ ;  /* 0x0000003f3f3ff290 */ /* 0x000ff4000fffe03f */
[----:B------:R0:W-:Y:S01]  /*16050*/  STL.64 [R1+0x100], R20 ;  /* 0x0001001401007387 */ /* 0x0001e20000100a00 */
[----:B------:R1:W-:Y:S02]  /*16060*/  STL.64 [R1+0x108], R22 ;  /* 0x0001081601007387 */ /* 0x0003e40000100a00 */
[----:B0-----:R-:W-:Y:S02]  /*16070*/  IMAD.MOV.U32 R20, RZ, RZ, R11 ;  /* 0x000000ffff147224 */ /* 0x001fe400078e000b */
[----:B------:R-:W-:Y:S02]  /*16080*/  IMAD.MOV.U32 R21, RZ, RZ, R10 ;  /* 0x000000ffff157224 */ /* 0x000fe400078e000a */
[----:B-1----:R-:W-:Y:S02]  /*16090*/  IMAD.MOV.U32 R22, RZ, RZ, R7 ;  /* 0x000000ffff167224 */ /* 0x002fe400078e0007 */
[----:B------:R-:W-:-:S07]  /*160a0*/  IMAD.MOV.U32 R23, RZ, RZ, R6 ;  /* 0x000000ffff177224 */ /* 0x000fce00078e0006 */
[----:B------:R-:W-:Y:S11]  /*160b0*/  HMMA.16816.F32.BF16 R24, R20, R4, R24 ;  /* 0x000000041418723c */ /* 0x000ff60000041818 */
[----:B------:R-:W-:Y:S11]  /*160c0*/  @!UPT UIADD3 URZ, URZ, URZ, URZ ;  /* 0x0000003f3f3ff290 */ /* 0x000ff6000fffe03f */
[----:B------:R-:W-:Y:S01]  /*160d0*/  @!UPT UIADD3 URZ, URZ, URZ, URZ ;  /* 0x0000003f3f3ff290 */ /* 0x000fe2000fffe03f */
[----:B------:R-:W-:Y:S01]  /*160e0*/  STL.64 [R1+0xf0], R24 ;  /* 0x0000f01801007387 */ /* 0x000fe20000100a00 */
[----:B------:R-:W-:Y:S02]  /*160f0*/  STL.64 [R1+0xf8], R26 ;  /* 0x0000f81a01007387 */ /* 0x000fe40000100a00 */
[----:B------:R-:W0:Y:S04]  /*16100*/  LDSM.16.MT88.4 R24, [R28+0x4000] ;  /* 0x004000001c18783b */ /* 0x000e280000004200 */
[----:B0-----:R-:W-:Y:S02]  /*16110*/  IMAD.MOV.U32 R10, RZ, RZ, R27 ;  /* 0x000000ffff0a7224 */ /* 0x001fe400078e001b */
[----:B------:R-:W-:Y:S02]  /*16120*/  IMAD.MOV.U32 R11, RZ, RZ, R26 ;  /* 0x000000ffff0b7224 */ /* 0x000fe400078e001a */
[----:B------:R-:W-:-:S02]  /*16130*/  IMAD.MOV.U32 R7, RZ, RZ, R24 ;  /* 0x000000ffff077224 */ /* 0x000fc400078e0018 */
[----:B------:R-:W-:Y:S02]  /*16140*/  IMAD.MOV.U32 R6, RZ, RZ, R25 ;  /* 0x000000ffff067224 */ /* 0x000fe400078e0019 */
[----:B------:R-:W3:Y:S01]  /*16150*/  LDL.LU.64 R24, [R1+0xd0] ;  /* 0x0000d00001187983 */ /* 0x000ee20000300a00 */
[----:B------:R-:W3:Y:S02]  /*16160*/  LDL.LU.64 R26, [R1+0xd8] ;  /* 0x0000d800011a7983 */ /* 0x000ee40000300a00 */
[----:B------:R-:W-:Y:S02]  /*16170*/  STL [R1+0x15f8], R10 ;  /* 0x0015f80a01007387 */ /* 0x000fe40000100800 */
[----:B------:R-:W-:Y:S01]  /*16180*/  STL [R1+0x15f4], R11 ;  /* 0x0015f40b01007387 */ /* 0x000fe20000100800 */
[----:B------:R-:W-:Y:S01]  /*16190*/  STL [R1+0x15f0], R6 ;  /* 0x0015f00601007387 */ /* 0x000fe20000100800 */
[----:B------:R-:W-:Y:S01]  /*161a0*/  STL [R1+0x15ec], R7 ;  /* 0x0015ec0701007387 */ /* 0x000fe20000100800 */
[----:B--2---:R-:W-:Y:S11]  /*161b0*/  HMMA.16816.F32.BF16 R12, R20, R8, R12 ;  /* 0x00000008140c723c */ /* 0x004ff6000004180c */
        /* <DEDUP_REMOVED lines=9> */
[----:B------:R-:W0:Y:S04]  /*16250*/  LDSM.16.MT88.4 R12, [R28+0x4100] ;  /* 0x004100001c0c783b */ /* 0x000e280000004200 */
[----:B------:R-:W-:Y:S01]  /*16260*/  STL [R1+0x1608], R29 ;  /* 0x0016081d01007387 */ /* 0x000fe20000100800 */
[----:B------:R-:W-:Y:S02]  /*16270*/  STL [R1+0x1604], R7 ;  /* 0x0016040701007387 */ /* 0x000fe40000100800 */
[----:B------:R-:W-:Y:S02]  /*16280*/  STL [R1+0x1600], R6 ;  /* 0x0016000601007387 */ /* 0x000fe40000100800 */
[----:B------:R-:W-:Y:S01]  /*16290*/  STL [R1+0x15fc], R11 ;  /* 0x0015fc0b01007387 */ /* 0x000fe20000100800 */
[----:B0-----:R-:W-:Y:S01]  /*162a0*/  STL.64 [R1+0x10], R12 ;  /* 0x0000100c01007387 */ /* 0x001fe20000100a00 */
[----:B------:R0:W-:Y:S02]  /*162b0*/  STL [R1+0x18], R14 ;  /* 0x0000180e01007387 */ /* 0x0001e40000100800 */
[----:B------:R-:W-:-:S02]  /*162c0*/  IMAD.MOV.U32 R10, RZ, RZ, R15 ;  /* 0x000000ffff0a7224 */ /* 0x000fc400078e000f */
[----:B0-----:R-:W2:Y:S01]  /*162d0*/  LDL.LU.64 R14, [R1+0x1658] ;  /* 0x00165800010e7983 */ /* 0x001ea20000300a00 */
[----:B------:R-:W3:Y:S02]  /*162e0*/  LDL.LU.64 R12, [R1+0x1650] ;  /* 0x00165000010c7983 */ /* 0x000ee40000300a00 */
[----:B---3--:R-:W-:Y:S01]  /*162f0*/  HMMA.16816.F32.BF16 R24, R20, R12, R24 ;  /* 0x0000000c1418723c */ /* 0x008fe20000041818 */
[----:B--2---:R-:W-:Y:S01]  /*16300*/  STL.64 [R1+0x1628], R14 ;  /* 0x0016280e01007387 */ /* 0x004fe20000100a00 */
[----:B------:R-:W-:Y:S11]  /*16310*/  STL.64 [R1+0x1620], R12 ;  /* 0x0016200c01007387 */ /* 0x000ff60000100a00 */
[----:B------:R-:W-:Y:S10]  /*16320*/  @!UPT UIADD3 URZ, URZ, URZ, URZ ;  /* 0x0000003f3f3ff290 */ /* 0x000ff4000fffe03f */
[----:B------:R-:W-:Y:S01]  /*16330*/  STL.64 [R1+0xd0], R24 ;  /* 0x0000d01801007387 */ /* 0x000fe20000100a00 */
[----:B------:R-:W-:Y:S02]  /*16340*/  STL.64 [R1+0xd8], R26 ;  /* 0x0000d81a01007387 */ /* 0x000fe40000100a00 */
[----:B------:R-:W0:Y:S04]  /*16350*/  LDSM.16.MT88.4 R24, [R28+0x4180] ;  /* 0x004180001c18783b */ /* 0x000e280000004200 */
[----:B0-----:R-:W-:Y:S02]  /*16360*/  IMAD.MOV.U32 R7, RZ, RZ, R25 ;  /* 0x000000ffff077224 */ /* 0x001fe400078e0019 */
[----:B------:R-:W-:-:S05]  /*16370*/  IMAD.MOV.U32 R6, RZ, RZ, R26 ;  /* 0x000000ffff067224 */ /* 0x000fca00078e001a */
[----:B------:R-:W-:Y:S01]  /*16380*/  STL.64 [R1+0x1648], R6 ;  /* 0x0016480601007387 */ /* 0x000fe20000100a00 */
[----:B------:R0:W-:Y:S03]  /*16390*/  STL.64 [R1+0x1640], R4 ;  /* 0x0016400401007387 */ /* 0x0001e60000100a00 */
[----:B0-----:R-:W2:Y:S01]  /*163a0*/  LDL.LU.64 R4, [R1+0xc0] ;  /* 0x0000c00001047983 */ /* 0x001ea20000300a00 */
[----:B------:R-:W2:Y:S02]  /*163b0*/  LDL.LU.64 R6, [R1+0xc8] ;  /* 0x0000c80001067983 */ /* 0x000ea40000300a00 */
[----:B------:R-:W-:Y:S02]  /*163c0*/  IMAD.MOV.U32 R29, RZ, RZ, R24 ;  /* 0x000000ffff1d7224 */ /* 0x000fe400078e0018 */
[----:B------:R-:W-:Y:S02]  /*163d0*/  IMAD.MOV.U32 R11, RZ, RZ, R27 ;  /* 0x000000ffff0b7224 */ /* 0x000fe400078e001b */
[----:B------:R-:W0:Y:S04]  /*163e0*/  LDSM.16.MT88.4 R24, [R28+0x4200] ;  /* 0x004200001c18783b */ /* 0x000e280000004200 */
[----:B------:R-:W-:Y:S01]  /*163f0*/  STL.64 [R1+0x1638], R10 ;  /* 0x0016380a01007387 */ /* 0x000fe20000100a00 */
[----:B------:R1:W-:Y:S03]  /*16400*/  STL.64 [R1+0x1630], R8 ;  /* 0x0016300801007387 */ /* 0x0003e60000100a00 */
[----:B-1----:R-:W3:Y:S01]  /*16410*/  LDL.LU.64 R8, [R1+0xb0] ;  /* 0x0000b00001087983 */ /* 0x002ee20000300a00 */
[----:B------:R-:W3:Y:S02]  /*16420*/  LDL.LU.64 R10, [R1+0xb8] ;  /* 0x0000b800010a7983 */ /* 0x000ee40000300a00 */
[----:B------:R-:W3:Y:S02]  /*16430*/  LDL.LU.64 R12, [R1+0xa0] ;  /* 0x0000a000010c7983 */ /* 0x000ee40000300a00 */
[----:B------:R-:W3:Y:S01]  /*16440*/  LDL.LU.64 R14, [R1+0xa8] ;  /* 0x0000a800010e7983 */ /* 0x000ee20000300a00 */
[----:B0-----:R-:W-:Y:S01]  /*16450*/  STL.64 [R1+0x1480], R26 ;  /* 0x0014801a01007387 */ /* 0x001fe20000100a00 */
[----:B------:R0:W-:Y:S03]  /*16460*/  STL.64 [R1+0x1478], R24 ;  /* 0x0014781801007387 */ /* 0x0001e60000100a00 */
[----:B0-----:R-:W3:Y:S01]  /*16470*/  LDL.LU R24, [R1+0x40] ;  /* 0x0000400001187983 */ /* 0x001ee20000300800 */
[----:B--2---:R-:W-:Y:S03]  /*16480*/  HMMA.16816.F32.BF16 R20, R20, R16, R4 ;  /* 0x000000101414723c */ /* 0x004fe60000041804 */
[----:B------:R-:W2:Y:S01]  /*16490*/  LDL.LU.64 R6, [R1+0x1648] ;  /* 0x0016480001067983 */ /* 0x000ea20000300a00 */
[----:B------:R-:W3:Y:S02]  /*164a0*/  LDL.LU.64 R4, [R1+0x1640] ;  /* 0x0016400001047983 */ /* 0x000ee40000300a00 */
[----:B----4-:R-:W-:Y:S02]  /*164b0*/  STL.64 [R1+0x1618], R18 ;  /* 0x0016181201007387 */ /* 0x010fe40000100a00 */
[----:B------:R0:W-:Y:S02]  /*164c0*/  STL.64 [R1+0x1610], R16 ;  /* 0x0016101001007387 */ /* 0x0001e40000100a00 */
[----:B------:R-:W-:-:S02]  /*164d0*/  IMAD.MOV.U32 R25, RZ, RZ, R3 ;  /* 0x000000ffff197224 */ /* 0x000fc400078e0003 */
[----:B------:R-:W-:Y:S02]  /*164e0*/  IMAD.MOV.U32 R26, RZ, RZ, R2 ;  /* 0x000000ffff1a7224 */ /* 0x000fe400078e0002 */
[----:B------:R-:W-:-:S09]  /*164f0*/  IMAD.MOV.U32 R27, RZ, RZ, R0 ;  /* 0x000000ffff1b7224 */ /* 0x000fd200078e0000 */
[----:B------:R-:W-:Y:S01]  /*16500*/  STL.64 [R1+0xc0], R20 ;  /* 0x0000c01401007387 */ /* 0x000fe20000100a00 */
[----:B------:R-:W-:Y:S02]  /*16510*/  STL.64 [R1+0xc8], R22 ;  /* 0x0000c81601007387 */ /* 0x000fe40000100a00 */
[----:B------:R-:W1:Y:S04]  /*16520*/  LDSM.16.MT88.4 R20, [R28+0x4280] ;  /* 0x004280001c14783b */ /* 0x000e680000004200 */
[----:B0-----:R-:W4:Y:S01]  /*16530*/  LDL.LU.64 R16, [R1+0x90] ;  /* 0x0000900001107983 */ /* 0x001f220000300a00 */
[----:B------:R-:W4:Y:S04]  /*16540*/  LDL.LU.64 R18, [R1+0x98] ;  /* 0x0000980001127983 */ /* 0x000f280000300a00 */
[----:B-1----:R-:W-:Y:S01]  /*16550*/  STL.64 [R1+0x1440], R22 ;  /* 0x0014401601007387 */ /* 0x002fe20000100a00 */
[----:B------:R0:W-:Y:S03]  /*16560*/  STL.64 [R1+0x1438], R20 ;  /* 0x0014381401007387 */ /* 0x0001e60000100a00 */
[----:B0-----:R-:W2:Y:S01]  /*16570*/  LDL.LU.64 R20, [R1+0x80] ;  /* 0x0000800001147983 */ /* 0x001ea20000300a00 */
[----:B------:R-:W2:Y:S01]  /*16580*/  LDL.LU.64 R22, [R1+0x88] ;  /* 0x0000880001167983 */ /* 0x000ea20000300a00 */
        /* <DEDUP_REMOVED lines=17> */
[----:B----4-:R-:W-:Y:S11]  /*166a0*/  HMMA.16816.F32.BF16 R16, R24, R12, R16 ;  /* 0x0000000c1810723c */ /* 0x010ff60000041810 */
[----:B------:R-:W-:Y:S11]  /*166b0*/  @!UPT UIADD3 URZ, URZ, URZ, URZ ;  /* 0x0000003f3f3ff290 */ /* 0x000ff6000fffe03f */
[----:B------:R-:W-:Y:S01]  /*166c0*/  @!UPT UIADD3 URZ, URZ, URZ, URZ ;  /* 0x0000003f3f3ff290 */ /* 0x000fe2000fffe03f */
[----:B------:R-:W-:Y:S01]  /*166d0*/  STL.64 [R1+0x90], R16 ;  /* 0x0000901001007387 */ /* 0x000fe20000100a00 */
[----:B------:R0:W-:Y:S03]  /*166e0*/  STL.64 [R1+0x98], R18 ;  /* 0x0000981201007387 */ /* 0x0001e60000100a00 */
[----:B0-----:R-:W4:Y:S01]  /*166f0*/  LDL.LU.64 R18, [R1+0x1618] ;  /* 0x0016180001127983 */ /* 0x001f220000300a00 */
[----:B------:R-:W3:Y:S02]  /*16700*/  LDL.LU.64 R16, [R1+0x1610] ;  /* 0x0016100001107983 */ /* 0x000ee40000300a00 */
[----:B--2---:R-:W-:Y:S02]  /*16710*/  STL.64 [R1+0x1590], R14 ;  /* 0x0015900e01007387 */ /* 0x004fe40000100a00 */
[----:B------:R-:W0:Y:S02]  /*16720*/  LDSM.16.MT88.4 R12, [R28+0x4300] ;  /* 0x004300001c0c783b */ /* 0x000e240000004200 */
[----:B0-----:R-:W-:-:S02]  /*16730*/  IMAD.MOV.U32 R5, RZ, RZ, R12 ;  /* 0x000000ffff057224 */ /* 0x001fc400078e000c */
[----:B------:R-:W-:Y:S02]  /*16740*/  IMAD.MOV.U32 R4, RZ, RZ, R13 ;  /* 0x000000ffff047224 */ /* 0x000fe400078e000d */
[----:B------:R-:W-:Y:S02]  /*16750*/  IMAD.MOV.U32 R3, RZ, RZ, R14 ;  /* 0x000000ffff037224 */ /* 0x000fe400078e000e */
[----:B------:R-:W-:Y:S02]  /*16760*/  IMAD.MOV.U32 R0, RZ, RZ, R15 ;  /* 0x000000ffff007224 */ /* 0x000fe400078e000f */
[----:B---3--:R-:W-:Y:S11]  /*16770*/  HMMA.16816.F32.BF16 R12, R24, R16, R20 ;  /* 0x00000010180c723c */ /* 0x008ff60000041814 */
[----:B------:R-:W-:Y:S11]  /*16780*/  @!UPT UIADD3 URZ, URZ, URZ, URZ ;  /* 0x0000003f3f3ff290 */ /* 0x000ff6000fffe03f */
[----:B------:R-:W-:Y:S01]  /*16790*/  @!UPT UIADD3 URZ, URZ, URZ, URZ ;  /* 0x0000003f3f3ff290 */ /* 0x000fe2000fffe03f */
[----:B------:R-:W-:Y:S01]  /*167a0*/  STL [R1+0x80], R12 ;  /* 0x0000800c01007387 */ /* 0x000fe20000100800 */
[----:B----4-:R-:W-:Y:S02]  /*167b0*/  STL.64 [R1+0x1588], R18 ;  /* 0x0015881201007387 */ /* 0x010fe40000100a00 */
[----:B------:R-:W2:Y:S02]  /*167c0*/  LDL.LU R20, [R1+0x140] ;  /* 0x0001400001147983 */ /* 0x000ea40000300800 */
[----:B------:R-:W2:Y:S01]  /*167d0*/  LDL.LU R21, [R1+0x144] ;  /* 0x0001440001157983 */ /* 0x000ea20000300800 */
[----:B------:R-:W3:Y:S01]  /*167e0*/  LDL.LU R22, [R1+0x148] ;  /* 0x0001480001167983 */ /* 0x000ee20000300800 */
[----:B------:R-:W3:Y:S02]  /*167f0*/  LDL.LU R23, [R1+0x14c] ;  /* 0x00014c0001177983 */ /* 0x000ee40000300800 */
[----:B------:R-:W-:Y:S02]  /*16800*/  IMAD.MOV.U32 R24, RZ, RZ, R29 ;  /* 0x000000ffff187224 */ /* 0x000fe400078e001d */
[----:B------:R-:W-:-:S02]  /*16810*/  IMAD.MOV.U32 R26, RZ, RZ, R6 ;  /* 0x000000ffff1a7224 */ /* 0x000fc400078e0006 */
[----:B------:R-:W-:Y:S01]  /*16820*/  IMAD.MOV.U32 R27, RZ, RZ, R11 ;  /* 0x000000ffff1b7224 */ /* 0x000fe200078e000b */
[----:B------:R-:W4:Y:S01]  /*16830*/  LDL.LU R29, [R1+0x1608] ;  /* 0x00160800011d7983 */ /* 0x000f220000300800 */
[----:B------:R-:W-:Y:S02]  /*16840*/  IMAD.MOV.U32 R25, RZ, RZ, R7 ;  /* 0x000000ffff197224 */ /* 0x000fe400078e0007 */
[----:B------:R-:W4:Y:S02]  /*16850*/  LDL.LU R7, [R1+0x1604] ;  /* 0x0016040001077983 */ /* 0x000f240000300800 */
[----:B------:R-:W4:Y:S01]  /*16860*/  LDL.LU R6, [R1+0x1600] ;  /* 0x0016000001067983 */ /* 0x000f220000300800 */
[----:B------:R-:W4:Y:S01]  /*16870*/  LDL.LU R11, [R1+0x15fc] ;  /* 0x0015fc00010b7983 */ /* 0x000f220000300800 */
[----:B------:R-:W-:Y:S02]  /*16880*/  STL.64 [R1+0x14d0], R26 ;  /* 0x0014d01a01007387 */ /* 0x000fe40000100a00 */
[----:B------:R-:W-:Y:S01]  /*16890*/  STL.64 [R1+0x14c8], R24 ;  /* 0x0014c81801007387 */ /* 0x000fe20000100a00 */
[----:B---3--:R-:W-:Y:S01]  /*168a0*/  STL.64 [R1+0x1450], R22 ;  /* 0x0014501601007387 */ /* 0x008fe20000100a00 */
[----:B--2---:R0:W-:Y:S03]  /*168b0*/  STL.64 [R1+0x1448], R20 ;  /* 0x0014481401007387 */ /* 0x0041e60000100a00 */
[----:B0-----:R-:W2:Y:S01]  /*168c0*/  LDL.LU R20, [R1+0x1a0] ;  /* 0x0001a00001147983 */ /* 0x001ea20000300800 */
[----:B------:R-:W2:Y:S02]  /*168d0*/  LDL.LU R21, [R1+0x1a4] ;  /* 0x0001a40001157983 */ /* 0x000ea40000300800 */
[----:B------:R-:W3:Y:S02]  /*168e0*/  LDL.LU R22, [R1+0x1a8] ;  /* 0x0001a80001167983 */ /* 0x000ee40000300800 */
[----:B------:R-:W3:Y:S02]  /*168f0*/  LDL.LU R23, [R1+0x1ac] ;  /* 0x0001ac0001177983 */ /* 0x000ee40000300800 */
        /* <DEDUP_REMOVED lines=11> */
[----:B------:R-:W3:Y:S01]  /*169b0*/  LDL.LU R23, [R1+0x1cc] ;  /* 0x0001cc0001177983 */ /* 0x000ee20000300800 */
[----:B------:R-:W2:Y:S01]  /*169c0*/  LDL.LU R24, [R1+0x10] ;  /* 0x0000100001187983 */ /* 0x000ea20000300800 */
[----:B------:R-:W2:Y:S02]  /*169d0*/  LDL.LU R25, [R1+0x14] ;  /* 0x0000140001197983 */ /* 0x000ea40000300800 */
[----:B------:R-:W2:Y:S02]  /*169e0*/  LDL.LU R26, [R1+0x18] ;  /* 0x00001800011a7983 */ /* 0x000ea40000300800 */
[----:B------:R-:W-:-:S02]  /*169f0*/  IMAD.MOV.U32 R27, RZ, RZ, R10 ;  /* 0x000000ffff1b7224 */ /* 0x000fc400078e000a */
[----:B------:R-:W4:Y:S04]  /*16a00*/  LDL.LU R10, [R1+0x15f8] ;  /* 0x0015f800010a7983 */ /* 0x000f280000300800 */
[----:B--2---:R-:W-:Y:S01]  /*16a10*/  STL.64 [R1+0x1520], R26 ;  /* 0x0015201a01007387 */ /* 0x004fe20000100a00 */
[----:B------:R-:W-:Y:S02]  /*16a20*/  STL.64 [R1+0x1518], R24 ;  /* 0x0015181801007387 */ /* 0x000fe40000100a00 */
[----:B---3--:R-:W-:Y:S02]  /*16a30*/  STL.64 [R1+0x1490], R22 ;  /* 0x0014901601007387 */ /* 0x008fe40000100a00 */
[----:B------:R0:W-:Y:S02]  /*16a40*/  STL.64 [R1+0x1488], R20 ;  /* 0x0014881401007387 */ /* 0x0001e40000100a00 */
        /* <DEDUP_REMOVED lines=16> */
[----:B----4-:R-:W-:-:S02]  /*16b50*/  IMAD.MOV.U32 R24, RZ, RZ, R11 ;  /* 0x000000ffff187224 */ /* 0x010fc400078e000b */
[----:B------:R-:W-:Y:S01]  /*16b60*/  IMAD.MOV.U32 R26, RZ, RZ, R7 ;  /* 0x000000ffff1a7224 */ /* 0x000fe200078e0007 */
[----:B---3--:R-:W-:Y:S01]  /*16b70*/  STL.64 [R1+0x14c0], R22 ;  /* 0x0014c01601007387 */ /* 0x008fe20000100a00 */
[----:B--2---:R0:W-:Y:S03]  /*16b80*/  STL.64 [R1+0x14b8], R20 ;  /* 0x0014b81401007387 */ /* 0x0041e60000100a00 */
[----:B0-----:R-:W2:Y:S01]  /*16b90*/  LDL.LU R20, [R1+0x240] ;  /* 0x0002400001147983 */ /* 0x001ea20000300800 */
[----:B------:R-:W2:Y:S02]  /*16ba0*/  LDL.LU R21, [R1+0x244] ;  /* 0x0002440001157983 */ /* 0x000ea40000300800 */
[----:B------:R-:W3:Y:S02]  /*16bb0*/  LDL.LU R22, [R1+0x248] ;  /* 0x0002480001167983 */ /* 0x000ee40000300800 */
[----:B------:R-:W3:Y:S02]  /*16bc0*/  LDL.LU R23, [R1+0x24c] ;  /* 0x00024c0001177983 */ /* 0x000ee40000300800 */
[----:B------:R-:W-:Y:S01]  /*16bd0*/  IMAD.MOV.U32 R27, RZ, RZ, R29 ;  /* 0x000000ffff1b7224 */ /* 0x000fe200078e001d */
[----:B------:R-:W4:Y:S01]  /*16be0*/  LDL.LU R11, [R1+0x15f4] ;  /* 0x0015f400010b7983 */ /* 0x000f220000300800 */
[----:B------:R-:W-:-:S02]  /*16bf0*/  IMAD.MOV.U32 R25, RZ, RZ, R6 ;  /* 0x000000ffff197224 */ /* 0x000fc400078e0006 */
        /* <DEDUP_REMOVED lines=24> */
[----:B------:R-:W3:Y:S01]  /*16d80*/  LDL.LU R23, [R1+0x2cc] ;  /* 0x0002cc0001177983 */ /* 0x000ee20000300800 */
[----:B------:R-:W4:Y:S01]  /*16d90*/  LDL.LU R7, [R1+0x15e4] ;  /* 0x0015e40001077983 */ /* 0x000f220000300800 */
[----:B------:R-:W4:Y:S02]  /*16da0*/  LDL.LU R6, [R1+0x15e0] ;  /* 0x0015e00001067983 */ /* 0x000f240000300800 */
[----:B------:R-:W-:-:S02]  /*16db0*/  IMAD.MOV.U32 R26, RZ, RZ, R11 ;  /* 0x000000ffff1a7224 */ /* 0x000fc400078e000b */
[----:B------:R-:W-:Y:S01]  /*16dc0*/  IMAD.MOV.U32 R27, RZ, RZ, R10 ;  /* 0x000000ffff1b7224 */ /* 0x000fe200078e000a */
[----:B------:R-:W4:Y:S01]  /*16dd0*/  LDL.LU R11, [R1+0x15dc] ;  /* 0x0015dc00010b7983 */ /* 0x000f220000300800 */
[----:B------:R-:W4:Y:S03]  /*16de0*/  LDL.LU R10, [R1+0x15d8] ;  /* 0x0015d800010a7983 */ /* 0x000f260000300800 */
[----:B---3--:R4:W-:Y:S01]  /*16df0*/  STL.64 [R1+0x1510], R22 ;  /* 0x0015101601007387 */ /* 0x0089e20000100a00 */
[----:B--2---:R0:W-:Y:S02]  /*16e00*/  STL.64 [R1+0x1508], R20 ;  /* 0x0015081401007387 */ /* 0x0041e40000100a00 */
[----:B----4-:R-:W-:Y:S01]  /*16e10*/  IMAD.MOV.U32 R22, RZ, RZ, R6 ;  /* 0x000000ffff167224 */ /* 0x010fe200078e0006 */
[----:B0-----:R-:W2:Y:S01]  /*16e20*/  LDL.LU R20, [R1+0x2d0] ;  /* 0x0002d00001147983 */ /* 0x001ea20000300800 */
[----:B------:R-:W2:Y:S02]  /*16e30*/  LDL.LU R21, [R1+0x2d4] ;  /* 0x0002d40001157983 */ /* 0x000ea40000300800 */
[----:B------:R-:W3:Y:S02]  /*16e40*/  LDL.LU R6, [R1+0x15d4] ;  /* 0x0015d40001067983 */ /* 0x000ee40000300800 */
[----:B------:R-:W-:-:S02]  /*16e50*/  IMAD.MOV.U32 R23, RZ, RZ, R7 ;  /* 0x000000ffff177224 */ /* 0x000fc400078e0007 */
[----:B------:R-:W4:Y:S01]  /*16e60*/  LDL.LU R7, [R1+0x15d0] ;  /* 0x0015d00001077983 */ /* 0x000f220000300800 */
[----:B------:R-:W2:Y:S02]  /*16e70*/  LDL.LU R16, [R1+0x3c0] ;  /* 0x0003c00001107983 */ /* 0x000ea40000300800 */
[----:B------:R-:W2:Y:S02]  /*16e80*/  LDL.LU R17, [R1+0x3c4] ;  /* 0x0003c40001117983 */ /* 0x000ea40000300800 */
[----:B------:R-:W2:Y:S01]  /*16e90*/  LDL.LU R18, [R1+0x3c8] ;  /* 0x0003c80001127983 */ /* 0x000ea20000300800 */
[----:B------:R-:W2:Y:S01]  /*16ea0*/  LDL.LU R19, [R1+0x3cc] ;  /* 0x0003cc0001137983 */ /* 0x000ea20000300800 */
[----:B------:R-:W-:Y:S02]  /*16eb0*/  IMAD.MOV.U32 R9, RZ, RZ, R13 ;  /* 0x000000ffff097224 */ /* 0x000fe400078e000d */
[----:B------:R-:W-:Y:S02]  /*16ec0*/  IMAD.MOV.U32 R8, RZ, RZ, R14 ;  /* 0x000000ffff087224 */ /* 0x000fe400078e000e */
[----:B------:R-:W-:Y:S01]  /*16ed0*/  IMAD.MOV.U32 R2, RZ, RZ, R15 ;  /* 0x000000ffff027224 */ /* 0x000fe200078e000f */
[----:B--2---:R-:W-:Y:S01]  /*16ee0*/  STL.64 [R1+0x15a0], R18 ;  /* 0x0015a01201007387 */ /* 0x004fe20000100a00 */
[----:B------:R0:W-:Y:S02]  /*16ef0*/  STL.64 [R1+0x1598], R16 ;  /* 0x0015981001007387 */ /* 0x0001e40000100a00 */
[----:B------:R-:W2:Y:S02]  /*16f00*/  LDL.LU R12, [R1+0x3d0] ;  /* 0x0003d000010c7983 */ /* 0x000ea40000300800 */
[----:B------:R-:W2:Y:S01]  /*16f10*/  LDL.LU R13, [R1+0x3d4] ;  /* 0x0003d400010d7983 */ /* 0x000ea20000300800 */
[----:B------:R-:W2:Y:S01]  /*16f20*/  LDL.LU R14, [R1+0x3d8] ;  /* 0x0003d800010e7983 */ /* 0x000ea20000300800 */
[----:B------:R-:W2:Y:S03]  /*16f30*/  LDL.LU R15, [R1+0x3dc] ;  /* 0x0003dc00010f7983 */ /* 0x000ea60000300800 */
[----:B0-----:R-:W2:Y:S01]  /*16f40*/  LDL.LU R16, [R1+0x3e0] ;  /* 0x0003e00001107983 */ /* 0x001ea20000300800 */
[----:B------:R-:W2:Y:S02]  /*16f50*/  LDL.LU R17, [R1+0x3e4] ;  /* 0x0003e40001117983 */ /* 0x000ea40000300800 */
[----:B------:R-:W2:Y:S02]  /*16f60*/  LDL.LU R18, [R1+0x3e8] ;  /* 0x0003e80001127983 */ /* 0x000ea40000300800 */
[----:B------:R-:W2:Y:S01]  /*16f70*/  LDL.LU R19, [R1+0x3ec] ;  /* 0x0003ec0001137983 */ /* 0x000ea20000300800 */
[----:B------:R-:W-:Y:S01]  /*16f80*/  STL.64 [R1+0x1530], R22 ;  /* 0x0015301601007387 */ /* 0x000fe20000100a00 */
[----:B------:R0:W-:Y:S03]  /*16f90*/  STL.64 [R1+0x1528], R20 ;  /* 0x0015281401007387 */ /* 0x0001e60000100a00 */
[----:B0-----:R-:W2:Y:S01]  /*16fa0*/  LDL.LU R20, [R1+0x2e0] ;  /* 0x0002e00001147983 */ /* 0x001ea20000300800 */
[----:B------:R-:W2:Y:S02]  /*16fb0*/  LDL.LU R21, [R1+0x2e4] ;  /* 0x0002e40001157983 */ /* 0x000ea40000300800 */
[----:B------:R-:W-:-:S02]  /*16fc0*/  IMAD.MOV.U32 R22, RZ, RZ, R10 ;  /* 0x000000ffff167224 */ /* 0x000fc400078e000a */
[----:B------:R-:W-:Y:S01]  /*16fd0*/  IMAD.MOV.U32 R23, RZ, RZ, R11 ;  /* 0x000000ffff177224 */ /* 0x000fe200078e000b */
[----:B------:R-:W3:Y:S01]  /*16fe0*/  LDL.LU R10, [R1+0x15cc] ;  /* 0x0015cc00010a7983 */ /* 0x000ee20000300800 */
[----:B------:R-:W3:Y:S03]  /*16ff0*/  LDL.LU R11, [R1+0x15c8] ;  /* 0x0015c800010b7983 */ /* 0x000ee60000300800 */
[----:B------:R-:W-:Y:S04]  /*17000*/  STL.64 [R1+0x1540], R22 ;  /* 0x0015401601007387 */ /* 0x000fe80000100a00 */
[----:B--2---:R0:W-:Y:S04]  /*17010*/  STL.64 [R1+0x1538], R20 ;  /* 0x0015381401007387 */ /* 0x0041e80000100a00 */
[----:B0-----:R-:W2:Y:S01]  /*17020*/  LDL.LU R20, [R1+0x330] ;  /* 0x0003300001147983 */ /* 0x001ea20000300800 */
[----:B------:R-:W2:Y:S02]  /*17030*/  LDL.LU R21, [R1+0x334] ;  /* 0x0003340001157983 */ /* 0x000ea40000300800 */
[----:B----4-:R-:W-:-:S02]  /*17040*/  IMAD.MOV.U32 R22, RZ, RZ, R7 ;  /* 0x000000ffff167224 */ /* 0x010fc400078e0007 */
[----:B---3--:R-:W-:Y:S01]  /*17050*/  IMAD.MOV.U32 R23, RZ, RZ, R6 ;  /* 0x000000ffff177224 */ /* 0x008fe200078e0006 */
[----:B------:R-:W3:Y:S01]  /*17060*/  LDL.LU R7, [R1+0x15c4] ;  /* 0x0015c40001077983 */ /* 0x000ee20000300800 */
[----:B------:R-:W4:Y:S03]  /*17070*/  LDL.LU R6, [R1+0x15c0] ;  /* 0x0015c00001067983 */ /* 0x000f260000300800 */
[----:B------:R-:W-:Y:S04]  /*17080*/  STL.64 [R1+0x1550], R22 ;  /* 0x0015501601007387 */ /* 0x000fe80000100a00 */
[----:B--2---:R0:W-:Y:S04]  /*17090*/  STL.64 [R1+0x1548], R20 ;  /* 0x0015481401007387 */ /* 0x0041e80000100a00 */
        /* <DEDUP_REMOVED lines=13> */
[----:B------:R-:W3:Y:S03]  /*17170*/  LDL.LU R7, [R1+0x15b0] ;  /* 0x0015b00001077983 */ /* 0x000ee60000300800 */
[----:B------:R-:W-:Y:S04]  /*17180*/  STL.64 [R1+0x1580], R22 ;  /* 0x0015801601007387 */ /* 0x000fe80000100a00 */
[----:B--2---:R0:W-:Y:S02]  /*17190*/  STL.64 [R1+0x1578], R20 ;  /* 0x0015781401007387 */ /* 0x0041e40000100a00 */
[----:B0-----:R-:W-:-:S02]  /*171a0*/  IMAD.MOV.U32 R20, RZ, RZ, R10 ;  /* 0x000000ffff147224 */ /* 0x001fc400078e000a */
[----:B------:R-:W-:Y:S01]  /*171b0*/  IMAD.MOV.U32 R21, RZ, RZ, R11 ;  /* 0x000000ffff157224 */ /* 0x000fe200078e000b */
[----:B------:R-:W2:Y:S01]  /*171c0*/  LDL.LU R10, [R1+0x15ac] ;  /* 0x0015ac00010a7983 */ /* 0x000ea20000300800 */
[----:B------:R-:W2:Y:S01]  /*171d0*/  LDL.LU R11, [R1+0x15a8] ;  /* 0x0015a800010b7983 */ /* 0x000ea20000300800 */
[C---:B---3--:R-:W-:Y:S01]  /*171e0*/  HMMA.16816.F32.BF16 R16, R24.reuse, R6, R16 ;  /* 0x000000061810723c */ /* 0x048fe20000041810 */
[----:B------:R-:W3:Y:S01]  /*171f0*/  LDL.LU R22, [R1+0x368] ;  /* 0x0003680001167983 */ /* 0x000ee20000300800 */
[----:B------:R-:W3:Y:S01]  /*17200*/  LDL.LU R23, [R1+0x36c] ;  /* 0x00036c0001177983 */ /* 0x000ee20000300800 */
[----:B------:R-:W-:Y:S02]  /*17210*/  STL [R1+0x12d0], R2 ;  /* 0x0012d00201007387 */ /* 0x000fe40000100800 */
[----:B------:R-:W-:Y:S11]  /*17220*/  STL.64 [R1+0x1158], R8 ;  /* 0x0011580801007387 */ /* 0x000ff60000100a00 */
[----:B------:R-:W-:Y:S07]  /*17230*/  @!UPT UIADD3 URZ, URZ, URZ, URZ ;  /* 0x0000003f3f3ff290 */ /* 0x000fee000fffe03f */
[----:B------:R-:W-:Y:S01]  /*17240*/  STL.64 [R1+0x3e0], R16 ;  /* 0x0003e01001007387 */ /* 0x000fe20000100a00 */
[----:B------:R0:W-:Y:S03]  /*17250*/  STL.64 [R1+0x3e8], R18 ;  /* 0x0003e81201007387 */ /* 0x0001e60000100a00 */
[----:B0-----:R-:W4:Y:S01]  /*17260*/  LDL.LU.64 R18, [R1+0x15a0] ;  /* 0x0015a00001127983 */ /* 0x001f220000300a00 */
[----:B------:R-:W4:Y:S01]  /*17270*/  LDL.LU.64 R16, [R1+0x1598] ;  /* 0x0015980001107983 */ /* 0x000f220000300a00 */
[C---:B--2---:R-:W-:Y:S11]  /*17280*/  HMMA.16816.F32.BF16 R12, R24.reuse, R10, R12 ;  /* 0x0000000a180c723c */ /* 0x044ff6000004180c */
[----:B------:R-:W-:Y:S11]  /*17290*/  @!UPT UIADD3 URZ, URZ, URZ, URZ ;  /* 0x0000003f3f3ff290 */ /* 0x000ff6000fffe03f */
[----:B------:R-:W-:Y:S01]  /*172a0*/  @!UPT UIADD3 URZ, URZ, URZ, URZ ;  /* 0x0000003f3f3ff290 */ /* 0x000fe2000fffe03f */
[----:B------:R-:W-:Y:S01]  /*172b0*/  STL.64 [R1+0x3d0], R12 ;  /* 0x0003d00c01007387 */ /* 0x000fe20000100a00 */
[----:B------:R0:W-:Y:S03]  /*172c0*/  STL.64 [R1+0x3d8], R14 ;  /* 0x0003d80e01007387 */ /* 0x0001e60000100a00 */
[----:B0-----:R-:W4:Y:S02]  /*172d0*/  LDL.LU.64 R14, [R1+0x1590] ;  /* 0x00159000010e7983 */ /* 0x001f240000300a00 */
[C---:B----4-:R-:W-:Y:S11]  /*172e0*/  HMMA.16816.F32.BF16 R16, R24.reuse, R14, R16 ;  /* 0x0000000e1810723c */ /* 0x050ff60000041810 */
[----:B------:R-:W-:Y:S11]  /*172f0*/  @!UPT UIADD3 URZ, URZ, URZ, URZ ;  /* 0x0000003f3f3ff290 */ /* 0x000ff6000fffe03f */
[----:B------:R-:W-:Y:S01]  /*17300*/  @!UPT UIADD3 URZ, URZ, URZ, URZ ;  /* 0x0000003f3f3ff290 */ /* 0x000fe2000fffe03f */
[----:B------:R-:W-:Y:S01]  /*17310*/  STL.64 [R1+0x3c0], R16 ;  /* 0x0003c01001007387 */ /* 0x000fe20000100a00 */
[----:B------:R0:W-:Y:S03]  /*17320*/  STL.64 [R1+0x3c8], R18 ;  /* 0x0003c81201007387 */ /* 0x0001e60000100a00 */
[----:B0-----:R-:W3:Y:S02]  /*17330*/  LDL.LU.64 R18, [R1+0x1588] ;  /* 0x0015880001127983 */ /* 0x001ee40000300a00 */
[----:B---3--:R-:W-:Y:S02]  /*17340*/  HMMA.16816.F32.BF16 R24, R24, R18, R20 ;  /* 0x000000121818723c */ /* 0x008fe40000041814 */
[----:B------:R-:W2:Y:S01]  /*17350*/  LDL.LU.64 R22, [R1+0x1580] ;  /* 0x0015800001167983 */ /* 0x000ea20000300a00 */
[----:B------:R-:W2:Y:S11]  /*17360*/  LDL.LU.64 R20, [R1+0x1578] ;  /* 0x0015780001147983 */ /* 0x000eb60000300a00 */
[----:B------:R-:W-:Y:S09]  /*17370*/  @!UPT UIADD3 URZ, URZ, URZ, URZ ;  /* 0x0000003f3f3ff290 */ /* 0x000ff2000fffe03f */
        /* <DEDUP_REMOVED lines=106> */
[----:B------:R-:W3:Y:S01]  /*17a20*/  LDL.LU R8, [R1+0x130] ;  /* 0x0001300001087983 */ /* 0x000ee20000300800 */
[----:B------:R-:W3:Y:S04]  /*17a30*/  LDL.LU R9, [R1+0x134] ;  /* 0x0001340001097983 */ /* 0x000ee80000300800 */
[----:B0-----:R-:W3:Y:S01]  /*17a40*/  LDL.LU R10, [R1+0x138] ;  /* 0x00013800010a7983 */ /* 0x001ee20000300800 */
[----:B------:R-:W3:Y:S01]  /*17a50*/  LDL.LU R11, [R1+0x13c] ;  /* 0x00013c00010b7983 */ /* 0x000ee20000300800 */
        /* <DEDUP_REMOVED lines=8> */
[----:B------:R-:W4:Y:S01]  /*17ae0*/  LDL.LU R12, [R1+0x120] ;  /* 0x00012000010c7983 */ /* 0x000f220000300800 */
[----:B------:R-:W4:Y:S04]  /*17af0*/  LDL.LU R13, [R1+0x124] ;  /* 0x00012400010d7983 */ /* 0x000f280000300800 */
[----:B0-----:R-:W4:Y:S01]  /*17b00*/  LDL.LU R14, [R1+0x128] ;  /* 0x00012800010e7983 */ /* 0x001f220000300800 */
[----:B------:R-:W4:Y:S01]  /*17b10*/  LDL.LU R15, [R1+0x12c] ;  /* 0x00012c00010f7983 */ /* 0x000f220000300800 */
[----:B--2---:R-:W-:Y:S02]  /*17b20*/  HMMA.16816.F32.BF16 R24, R24, R18, R20 ;  /* 0x000000121818723c */ /* 0x004fe40000041814 */
[----:B------:R-:W3:Y:S01]  /*17b30*/  LDL.LU.64 R22, [R1+0x1440] ;  /* 0x0014400001167983 */ /* 0x000ee20000300a00 */
[----:B------:R-:W3:Y:S02]  /*17b40*/  LDL.LU.64 R20, [R1+0x1438] ;  /* 0x0014380001147983 */ /* 0x000ee40000300a00 */
[----:B------:R0:W-:Y:S02]  /*17b50*/  STL.64 [R1+0x1420], R18 ;  /* 0x0014201201007387 */ /* 0x0001e40000100a00 */
[----:B------:R-:W2:Y:S11]  /*17b60*/  LDL.LU R16, [R1+0x110] ;  /* 0x0001100001107983 */ /* 0x000eb60000300800 */
[----:B------:R-:W-:Y:S05]  /*17b70*/  @!UPT UIADD3 URZ, URZ, URZ, URZ ;  /* 0x0000003f3f3ff290 */ /* 0x000fea000fffe03f */
[----:B------:R1:W-:Y:S01]  /*17b80*/  STL.64 [R1+0x140], R24 ;  /* 0x0001401801007387 */ /* 0x0003e20000100a00 */
[----:B------:R4:W-:Y:S02]  /*17b90*/  STL.64 [R1+0x148], R26 ;  /* 0x0001481a01007387 */ /* 0x0009e40000100a00 */
[----:B------:R-:W2:Y:S02]  /*17ba0*/  LDL.LU R17, [R1+0x114] ;  /* 0x0001140001117983 */ /* 0x000ea40000300800 */
[----:B0-----:R-:W2:Y:S01]  /*17bb0*/  LDL.LU R18, [R1+0x118] ;  /* 0x0001180001127983 */ /* 0x001ea20000300800 */
[----:B------:R-:W2:Y:S01]  /*17bc0*/  LDL.LU R19, [R1+0x11c] ;  /* 0x00011c0001137983 */ /* 0x000ea20000300800 */
[----:B-1----:R-:W-:Y:S02]  /*17bd0*/  IMAD.MOV.U32 R24, RZ, RZ, R5 ;  /* 0x000000ffff187224 */ /* 0x002fe400078e0005 */
[----:B----4-:R-:W-:Y:S02]  /*17be0*/  IMAD.MOV.U32 R26, RZ, RZ, R3 ;  /* 0x000000ffff1a7224 */ /* 0x010fe400078e0003 */
[----:B------:R-:W-:-:S02]  /*17bf0*/  IMAD.MOV.U32 R27, RZ, RZ, R0 ;  /* 0x000000ffff1b7224 */ /* 0x000fc400078e0000 */
[----:B------:R-:W-:-:S03]  /*17c00*/  IMAD.MOV.U32 R25, RZ, RZ, R4 ;  /* 0x000000ffff197224 */ /* 0x000fc600078e0004 */
[----:B------:R-:W-:Y:S02]  /*17c10*/  STL.64 [R1+0x1418], R26 ;  /* 0x0014181a01007387 */ /* 0x000fe40000100a00 */
[----:B------:R0:W-:Y:S02]  /*17c20*/  STL.64 [R1+0x1410], R24 ;  /* 0x0014101801007387 */ /* 0x0001e40000100a00 */
[----:B0-----:R-:W4:Y:S01]  /*17c30*/  LDL.LU R24, [R1+0x60] ;  /* 0x0000600001187983 */ /* 0x001f220000300800 */
[----:B------:R-:W4:Y:S02]  /*17c40*/  LDL.LU R25, [R1+0x64] ;  /* 0x0000640001197983 */ /* 0x000f240000300800 */
[----:B------:R-:W4:Y:S02]  /*17c50*/  LDL.LU R26, [R1+0x68] ;  /* 0x00006800011a7983 */ /* 0x000f240000300800 */
[----:B------:R-:W4:Y:S01]  /*17c60*/  LDL.LU R27, [R1+0x6c] ;  /* 0x00006c00011b7983 */ /* 0x000f220000300800 */
[C---:B---3--:R-:W-:Y:S11]  /*17c70*/  HMMA.16816.F32.BF16 R8, R20.reuse, R6, R8 ;  /* 0x000000061408723c */ /* 0x048ff60000041808 */
[----:B------:R-:W-:Y:S11]  /*17c80*/  @!UPT UIADD3 URZ, URZ, URZ, URZ ;  /* 0x0000003f3f3ff290 */ /* 0x000ff6000fffe03f */
[----:B------:R-:W-:Y:S01]  /*17c90*/  @!UPT UIADD3 URZ, URZ, URZ, URZ ;  /* 0x0000003f3f3ff290 */ /* 0x000fe2000fffe03f */
[----:B------:R-:W-:Y:S01]  /*17ca0*/  STL.64 [R1+0x130], R8 ;  /* 0x0001300801007387 */ /* 0x000fe20000100a00 */
[----:B------:R0:W-:Y:S03]  /*17cb0*/  STL.64 [R1+0x138], R10 ;  /* 0x0001380a01007387 */ /* 0x0001e60000100a00 */
[----:B0-----:R-:W3:Y:S02]  /*17cc0*/  LDL.LU.64 R10, [R1+0x1430] ;  /* 0x00143000010a7983 */ /* 0x001ee40000300a00 */
[C---:B---3--:R-:W-:Y:S11]  /*17cd0*/  HMMA.16816.F32.BF16 R12, R20.reuse, R10, R12 ;  /* 0x0000000a140c723c */ /* 0x048ff6000004180c */
[----:B------:R-:W-:Y:S11]  /*17ce0*/  @!UPT UIADD3 URZ, URZ, URZ, URZ ;  /* 0x0000003f3f3ff290 */ /* 0x000ff6000fffe03f */
[----:B------:R-:W-:Y:S01]  /*17cf0*/  @!UPT UIADD3 URZ, URZ, URZ, URZ ;  /* 0x0000003f3f3ff290 */ /* 0x000fe2000fffe03f */
[----:B------:R-:W-:Y:S01]  /*17d00*/  STL.64 [R1+0x120], R12 ;  /* 0x0001200c01007387 */ /* 0x000fe20000100a00 */
[----:B------:R0:W-:Y:S03]  /*17d10*/  STL.64 [R1+0x128], R14 ;  /* 0x0001280e01007387 */ /* 0x0001e60000100a00 */
[----:B0-----:R-:W2:Y:S01]  /*17d20*/  LDL.LU.64 R14, [R1+0x1428] ;  /* 0x00142800010e7983 */ /* 0x001ea20000300a00 */
[----:B------:R0:W-:Y:S02]  /*17d30*/  STL.64 [R1+0x1408], R10 ;  /* 0x0014080a01007387 */ /* 0x0001e40000100a00 */
[----:B------:R-:W3:Y:S02]  /*17d40*/  LDL.LU R8, [R1+0x150] ;  /* 0x0001500001087983 */ /* 0x000ee40000300800 */
[----:B------:R-:W3:Y:S01]  /*17d50*/  LDL.LU R9, [R1+0x154] ;  /* 0x0001540001097983 */ /* 0x000ee20000300800 */
[----:B0-----:R-:W3:Y:S01]  /*17d60*/  LDL.LU R10, [R1+0x158] ;  /* 0x00015800010a7983 */ /* 0x001ee20000300800 */
[----:B------:R-:W3:Y:S01]  /*17d70*/  LDL.LU R11, [R1+0x15c] ;  /* 0x00015c00010b7983 */ /* 0x000ee20000300800 */
[C---:B--2---:R-:W-:Y:S11]  /*17d80*/  HMMA.16816.F32.BF16 R16, R20.reuse, R14, R16 ;  /* 0x0000000e1410723c */ /* 0x044ff60000041810 */
[----:B------:R-:W-:Y:S11]  /*17d90*/  @!UPT UIADD3 URZ, URZ, URZ, URZ ;  /* 0x0000003f3f3ff290 */ /* 0x000ff6000fffe03f */
[----:B------:R-:W-:Y:S01]  /*17da0*/  @!UPT UIADD3 URZ, URZ, URZ, URZ ;  /* 0x0000003f3f3ff290 */ /* 0x000fe2000fffe03f */
[----:B------:R-:W-:Y:S01]  /*17db0*/  STL.64 [R1+0x110], R16 ;  /* 0x0001101001007387 */ /* 0x000fe20000100a00 */
[----:B------:R0:W-:Y:S03]  /*17dc0*/  STL.64 [R1+0x118], R18 ;  /* 0x0001181201007387 */ /* 0x0001e60000100a00 */
[----:B0-----:R-:W4:Y:S02]  /*17dd0*/  LDL.LU.64 R18, [R1+0x1420] ;  /* 0x0014200001127983 */ /* 0x001f240000300a00 */
[----:B----4-:R-:W-:Y:S02]  /*17de0*/  HMMA.16816.F32.BF16 R24, R20, R18, R24 ;  /* 0x000000121418723c */ /* 0x010fe40000041818 */
[----:B------:R-:W2:Y:S11]  /*17df0*/  LDL.LU R20, [R1+0x370] ;  /* 0x0003700001147983 */ /* 0x000eb60000300800 */
[----:B------:R-:W-:Y:S10]  /*17e00*/  @!UPT UIADD3 URZ, URZ, URZ, URZ ;  /* 0x0000003f3f3ff290 */ /* 0x000ff4000fffe03f */
[----:B------:R-:W-:Y:S01]  /*17e10*/  STL.64 [R1+0x4b0], R24 ;  /* 0x0004b01801007387 */ /* 0x000fe20000100a00 */
[----:B------:R-:W-:Y:S02]  /*17e20*/  STL.64 [R1+0x4b8], R26 ;  /* 0x0004b81a01007387 */ /* 0x000fe40000100a00 */
[----:B------:R-:W2:Y:S02]  /*17e30*/  LDL.LU R21, [R1+0x374] ;  /* 0x0003740001157983 */ /* 0x000ea40000300800 */
[----:B------:R-:W4:Y:S01]  /*17e40*/  LDL.LU R22, [R1+0x378] ;  /* 0x0003780001167983 */ /* 0x000f220000300800 */
[----:B------:R-:W4:Y:S04]  /*17e50*/  LDL.LU R23, [R1+0x37c] ;  /* 0x00037c0001177983 */ /* 0x000f280000300800 */
[----:B------:R-:W0:Y:S02]  /*17e60*/  LDSM.16.MT88.4 R24, [R28+0x4380] ;  /* 0x004380001c18783b */ /* 0x000e240000004200 */
[----:B0-----:R-:W-:-:S02]  /*17e70*/  IMAD.MOV.U32 R5, RZ, RZ, R26 ;  /* 0x000000ffff057224 */ /* 0x001fc400078e001a */
[----:B------:R-:W-:Y:S01]  /*17e80*/  IMAD.MOV.U32 R4, RZ, RZ, R27 ;  /* 0x000000ffff047224 */ /* 0x000fe200078e001b */
[----:B----4-:R-:W-:Y:S01]  /*17e90*/  STL.64 [R1+0x1400], R22 ;  /* 0x0014001601007387 */ /* 0x010fe20000100a00 */
[----:B--2---:R0:W-:Y:S03]  /*17ea0*/  STL.64 [R1+0x13f8], R20 ;  /* 0x0013f81401007387 */ /* 0x0041e60000100a00 */
[----:B0-----:R-:W2:Y:S01]  /*17eb0*/  LDL.LU R20, [R1+0x260] ;  /* 0x0002600001147983 */ /* 0x001ea20000300800 */
[----:B------:R-:W2:Y:S02]  /*17ec0*/  LDL.LU R21, [R1+0x264] ;  /* 0x0002640001157983 */ /* 0x000ea40000300800 */
[----:B------:R-:W2:Y:S02]  /*17ed0*/  LDL.LU R22, [R1+0x268] ;  /* 0x0002680001167983 */ /* 0x000ea40000300800 */
[----:B------:R-:W2:Y:S01]  /*17ee0*/  LDL.LU R23, [R1+0x26c] ;  /* 0x00026c0001177983 */ /* 0x000ea20000300800 */
[----:B------:R-:W-:Y:S02]  /*17ef0*/  STL.64 [R1+0x60], R24 ;  /* 0x0000601801007387 */ /* 0x000fe40000100a00 */
[----:B------:R-:W0:Y:S04]  /*17f00*/  LDSM.16.MT88.4 R24, [R29+0x4000] ;  /* 0x004000001d18783b */ /* 0x000e280000004200 */
[----:B------:R-:W-:Y:S02]  /*17f10*/  STL [R1+0x13f4], R4 ;  /* 0x0013f40401007387 */ /* 0x000fe40000100800 */
[----:B------:R-:W-:Y:S01]  /*17f20*/  STL [R1+0x13f0], R5 ;  /* 0x0013f00501007387 */ /* 0x000fe20000100800 */
[----:B------:R-:W-:Y:S04]  /*17f30*/  STL [R1+0x107c], R28 ;  /* 0x00107c1c01007387 */ /* 0x000fe80000100800 */
[----:B0-----:R-:W-:Y:S01]  /*17f40*/  STL.64 [R1+0x50], R24 ;  /* 0x0000501801007387 */ /* 0x001fe20000100a00 */
[----:B------:R0:W-:Y:S03]  /*17f50*/  STL.64 [R1+0x58], R26 ;  /* 0x0000581a01007387 */ /* 0x0001e60000100a00 */
[----:B0-----:R-:W3:Y:S01]  /*17f60*/  LDL.LU.64 R26, [R1+0x1418] ;  /* 0x00141800011a7983 */ /* 0x001ee20000300a00 */
[----:B------:R-:W3:Y:S02]  /*17f70*/  LDL.LU.64 R24, [R1+0x1410] ;  /* 0x0014100001187983 */ /* 0x000ee40000300a00 */
[C---:B---3--:R-:W-:Y:S11]  /*17f80*/  HMMA.16816.F32.BF16 R8, R24.reuse, R6, R8 ;  /* 0x000000061808723c */ /* 0x048ff60000041808 */
[----:B------:R-:W-:Y:S11]  /*17f90*/  @!UPT UIADD3 URZ, URZ, URZ, URZ ;  /* 0x0000003f3f3ff290 */ /* 0x000ff6000fffe03f */
[----:B------:R-:W-:Y:S01]  /*17fa0*/  @!UPT UIADD3 URZ, URZ, URZ, URZ ;  /* 0x0000003f3f3ff290 */ /* 0x000fe2000fffe03f */
[----:B------:R-:W-:Y:S01]  /*17fb0*/  STL.64 [R1+0x150], R8 ;  /* 0x0001500801007387 */ /* 0x000fe20000100a00 */
[----:B------:R-:W-:Y:S02]  /*17fc0*/  STL.64 [R1+0x158], R10 ;  /* 0x0001580a01007387 */ /* 0x000fe40000100a00 */
[----:B------:R-:W0:Y:S04]  /*17fd0*/  LDSM.16.MT88.4 R8, [R29+0x4080] ;  /* 0x004080001d08783b */ /* 0x000e280000004200 */
[----:B0-----:R-:W-:Y:S01]  /*17fe0*/  IMAD.MOV.U32 R4, RZ, RZ, R10 ;  /* 0x000000ffff047224 */ /* 0x001fe200078e000a */
[----:B------:R-:W-:Y:S01]  /*17ff0*/  STL.64 [R1+0x40], R8 ;  /* 0x0000400801007387 */ /* 0x000fe20000100a00 */
[----:B------:R-:W-:Y:S02]  /*18000*/  IMAD.MOV.U32 R5, RZ, RZ, R11 ;  /* 0x000000ffff057224 */ /* 0x000fe400078e000b */
[----:B------:R-:W0:Y:S02]  /*18010*/  LDSM.16.MT88.4 R8, [R29+0x4100] ;  /* 0x004100001d08783b */ /* 0x000e240000004200 */
[----:B0-----:R-:W-:Y:S02]  /*18020*/  STL.64 [R1+0x30], R8 ;  /* 0x0000300801007387 */ /* 0x001fe40000100a00 */
[----:B------:R0:W-:Y:S02]  /*18030*/  STL.64 [R1+0x38], R10 ;  /* 0x0000380a01007387 */ /* 0x0001e40000100a00 */
[----:B0-----:R-:W2:Y:S02]  /*18040*/  LDL.LU.64 R10, [R1+0x1408] ;  /* 0x00140800010a7983 */ /* 0x001ea40000300a00 */
        /* <DEDUP_REMOVED lines=12> */
[----:B------:R-:W-:Y:S02]  /*18110*/  STL.64 [R1+0x13e8], R10 ;  /* 0x0013e80a01007387 */ /* 0x000fe40000100a00 */
[----:B------:R1:W-:Y:S02]  /*18120*/  STL [R1+0x13e0], R8 ;  /* 0x0013e00801007387 */ /* 0x0003e40000100800 */
[----:B-1----:R-:W2:Y:S01]  /*18130*/  LDL.LU R8, [R1+0x400] ;  /* 0x0004000001087983 */ /* 0x002ea20000300800 */
[----:B------:R-:W2:Y:S02]  /*18140*/  LDL.LU R9, [R1+0x404] ;  /* 0x0004040001097983 */ /* 0x000ea40000300800 */
[----:B------:R-:W2:Y:S02]  /*18150*/  LDL.LU R10, [R1+0x408] ;  /* 0x00040800010a7983 */ /* 0x000ea40000300800 */
[----:B------:R-:W2:Y:S01]  /*18160*/  LDL.LU R11, [R1+0x40c] ;  /* 0x00040c00010b7983 */ /* 0x000ea20000300800 */
[----:B------:R-:W-:Y:S01]  /*18170*/  STL [R1+0x12d8], R12 ;  /* 0x0012d80c01007387 */ /* 0x000fe20000100800 */
[----:B------:R-:W-:Y:S02]  /*18180*/  STL [R1+0x12d4], R13 ;  /* 0x0012d40d01007387 */ /* 0x000fe40000100800 */
[----:B0-----:R-:W-:-:S02]  /*18190*/  IMAD.MOV.U32 R17, RZ, RZ, R22 ;  /* 0x000000ffff117224 */ /* 0x001fc400078e0016 */
[----:B------:R-:W-:Y:S02]  /*181a0*/  IMAD.MOV.U32 R16, RZ, RZ, R23 ;  /* 0x000000ffff107224 */ /* 0x000fe400078e0017 */
[----:B------:R-:W-:Y:S02]  /*181b0*/  IMAD.MOV.U32 R0, RZ, RZ, R20 ;  /* 0x000000ffff007224 */ /* 0x000fe400078e0014 */
[----:B------:R-:W-:Y:S01]  /*181c0*/  IMAD.MOV.U32 R28, RZ, RZ, R21 ;  /* 0x000000ffff1c7224 */ /* 0x000fe200078e0015 */
[----:B------:R-:W3:Y:S01]  /*181d0*/  LDL.LU.64 R22, [R1+0x1400] ;  /* 0x0014000001167983 */ /* 0x000ee20000300a00 */
[----:B------:R-:W3:Y:S02]  /*181e0*/  LDL.LU.64 R20, [R1+0x13f8] ;  /* 0x0013f80001147983 */ /* 0x000ee40000300a00 */
[----:B---3--:R-:W-:Y:S11]  /*181f0*/  HMMA.16816.F32.BF16 R20, R24, R14, R20 ;  /* 0x0000000e1814723c */ /* 0x008ff60000041814 */
[----:B------:R-:W-:Y:S11]  /*18200*/  @!UPT UIADD3 URZ, URZ, URZ, URZ ;  /* 0x0000003f3f3ff290 */ /* 0x000ff6000fffe03f */
[----:B------:R-:W-:Y:S01]  /*18210*/  @!UPT UIADD3 URZ, URZ, URZ, URZ ;  /* 0x0000003f3f3ff290 */ /* 0x000fe2000fffe03f */
[----:B------:R-:W-:Y:S01]  /*18220*/  STL.64 [R1+0x370], R20 ;  /* 0x0003701401007387 */ /* 0x000fe20000100a00 */
[----:B------:R-:W-:Y:S02]  /*18230*/  STL.64 [R1+0x378], R22 ;  /* 0x0003781601007387 */ /* 0x000fe40000100a00 */
[----:B------:R-:W0:Y:S04]  /*18240*/  LDSM.16.MT88.4 R20, [R29+0x4280] ;  /* 0x004280001d14783b */ /* 0x000e280000004200 */
[----:B------:R-:W-:Y:S02]  /*18250*/  STL.64 [R1+0x13d8], R14 ;  /* 0x0013d80e01007387 */ /* 0x000fe40000100a00 */
[----:B0-----:R-:W-:Y:S02]  /*18260*/  IMAD.MOV.U32 R12, RZ, RZ, R20 ;  /* 0x000000ffff0c7224 */ /* 0x001fe400078e0014 */
[----:B------:R-:W-:-:S02]  /*18270*/  IMAD.MOV.U32 R13, RZ, RZ, R21 ;  /* 0x000000ffff0d7224 */ /* 0x000fc400078e0015 */
[----:B------:R-:W-:Y:S02]  /*18280*/  IMAD.MOV.U32 R2, RZ, RZ, R22 ;  /* 0x000000ffff027224 */ /* 0x000fe400078e0016 */
[----:B------:R-:W-:Y:S02]  /*18290*/  IMAD.MOV.U32 R3, RZ, RZ, R23 ;  /* 0x000000ffff037224 */ /* 0x000fe400078e0017 */
[----:B------:R-:W0:Y:S04]  /*182a0*/  LDSM.16.MT88.4 R20, [R29+0x4300] ;  /* 0x004300001d14783b */ /* 0x000e280000004200 */
[----:B------:R-:W-:Y:S04]  /*182b0*/  STL.64 [R1+0x13d0], R12 ;  /* 0x0013d00c01007387 */ /* 0x000fe80000100a00 */
[----:B0-----:R-:W-:Y:S01]  /*182c0*/  STL.64 [R1+0x11d0], R22 ;  /* 0x0011d01601007387 */ /* 0x001fe20000100a00 */
[----:B------:R0:W-:Y:S03]  /*182d0*/  STL.64 [R1+0x11c8], R20 ;  /* 0x0011c81401007387 */ /* 0x0001e60000100a00 */
[----:B0-----:R-:W3:Y:S01]  /*182e0*/  LDL.LU R20, [R1+0x2f0] ;  /* 0x0002f00001147983 */ /* 0x001ee20000300800 */
[----:B------:R-:W3:Y:S02]  /*182f0*/  LDL.LU R21, [R1+0x2f4] ;  /* 0x0002f40001157983 */ /* 0x000ee40000300800 */
[----:B------:R-:W4:Y:S02]  /*18300*/  LDL.LU R22, [R1+0x2f8] ;  /* 0x0002f80001167983 */ /* 0x000f240000300800 */
[----:B------:R-:W4:Y:S02]  /*18310*/  LDL.LU R23, [R1+0x2fc] ;  /* 0x0002fc0001177983 */ /* 0x000f240000300800 */
[----:B----4-:R-:W-:Y:S01]  /*18320*/  STL.64 [R1+0x12e8], R22 ;  /* 0x0012e81601007387 */ /* 0x010fe20000100a00 */
[----:B---3--:R0:W-:Y:S03]  /*18330*/  STL.64 [R1+0x12e0], R20 ;  /* 0x0012e01401007387 */ /* 0x0081e60000100a00 */
[----:B0-----:R-:W3:Y:S01]  /*18340*/  LDL.LU.64 R20, [R1+0x30] ;  /* 0x0000300001147983 */ /* 0x001ee20000300a00 */
[----:B------:R-:W4:Y:S01]  /*18350*/  LDL.LU.64 R22, [R1+0x38] ;  /* 0x0000380001167983 */ /* 0x000f220000300a00 */
[----:B--2---:R-:W-:Y:S01]  /*18360*/  HMMA.16816.F32.BF16 R8, R24, R18, R8 ;  /* 0x000000121808723c */ /* 0x004fe20000041808 */
[----:B------:R-:W0:Y:S01]  /*18370*/  LDSM.16.MT88.4 R24, [R29+0x4380] ;  /* 0x004380001d18783b */ /* 0x000e220000004200 */
[----:B----4-:R-:W-:Y:S03]  /*18380*/  STL.64 [R1+0x1308], R22 ;  /* 0x0013081601007387 */ /* 0x010fe60000100a00 */
[----:B---3--:R1:W-:Y:S02]  /*18390*/  STL.64 [R1+0x1300], R20 ;  /* 0x0013001401007387 */ /* 0x0083e40000100a00 */
[----:B-1----:R-:W2:Y:S01]  /*183a0*/  LDL.LU R20, [R1+0x40] ;  /* 0x0000400001147983 */ /* 0x002ea20000300800 */
[----:B------:R-:W2:Y:S02]  /*183b0*/  LDL.LU R21, [R1+0x44] ;  /* 0x0000440001157983 */ /* 0x000ea40000300800 */
[----:B------:R-:W-:-:S02]  /*183c0*/  IMAD.MOV.U32 R22, RZ, RZ, R4 ;  /* 0x000000ffff167224 */ /* 0x000fc400078e0004 */
[----:B------:R-:W-:Y:S01]  /*183d0*/  IMAD.MOV.U32 R23, RZ, RZ, R5 ;  /* 0x000000ffff177224 */ /* 0x000fe200078e0005 */
[----:B------:R-:W3:Y:S01]  /*183e0*/  LDL.LU R4, [R1+0x13f4] ;  /* 0x0013f40001047983 */ /* 0x000ee20000300800 */
[----:B------:R-:W4:Y:S03]  /*183f0*/  LDL.LU R5, [R1+0x13f0] ;  /* 0x0013f00001057983 */ /* 0x000f260000300800 */
[----:B------:R-:W-:Y:S04]  /*18400*/  STL.64 [R1+0x1358], R22 ;  /* 0x0013581601007387 */ /* 0x000fe80000100a00 */
[----:B--2---:R-:W-:Y:S01]  /*18410*/  STL.64 [R1+0x1350], R20 ;  /* 0x0013501401007387 */ /* 0x004fe20000100a00 */
[----:B------:R-:W-:Y:S02]  /*18420*/  STL.64 [R1+0x13c8], R18 ;  /* 0x0013c81201007387 */ /* 0x000fe40000100a00 */
[----:B------:R-:W-:Y:S02]  /*18430*/  STL.64 [R1+0x13c0], R16 ;  /* 0x0013c01001007387 */ /* 0x000fe40000100a00 */
[----:B------:R-:W-:Y:S01]  /*18440*/  STL.64 [R1+0x400], R8 ;  /* 0x0004000801007387 */ /* 0x000fe20000100a00 */
[----:B------:R-:W-:Y:S01]  /*18450*/  STL.64 [R1+0x408], R10 ;  /* 0x0004080a01007387 */ /* 0x000fe20000100a00 */
[----:B0-----:R-:W-:Y:S02]  /*18460*/  STL.64 [R1+0x1188], R26 ;  /* 0x0011881a01007387 */ /* 0x001fe40000100a00 */
[----:B------:R0:W-:Y:S02]  /*18470*/  STL.64 [R1+0x1180], R24 ;  /* 0x0011801801007387 */ /* 0x0001e40000100a00 */
[----:B0-----:R-:W2:Y:S01]  /*18480*/  LDL.LU R24, [R1+0x300] ;  /* 0x0003000001187983 */ /* 0x001ea20000300800 */
[----:B------:R-:W2:Y:S02]  /*18490*/  LDL.LU R25, [R1+0x304] ;  /* 0x0003040001197983 */ /* 0x000ea40000300800 */
[----:B------:R-:W2:Y:S02]  /*184a0*/  LDL.LU R26, [R1+0x308] ;  /* 0x00030800011a7983 */ /* 0x000ea40000300800 */
[----:B------:R-:W2:Y:S01]  /*184b0*/  LDL.LU R27, [R1+0x30c] ;  /* 0x00030c00011b7983 */ /* 0x000ea20000300800 */
[----:B------:R-:W2:Y:S01]  /*184c0*/  LDL.LU R20, [R1+0x50] ;  /* 0x0000500001147983 */ /* 0x000ea20000300800 */
[----:B------:R-:W2:Y:S02]  /*184d0*/  LDL.LU R21, [R1+0x54] ;  /* 0x0000540001157983 */ /* 0x000ea40000300800 */
[----:B------:R-:W2:Y:S02]  /*184e0*/  LDL.LU R22, [R1+0x58] ;  /* 0x0000580001167983 */ /* 0x000ea40000300800 */
[----:B------:R-:W2:Y:S02]  /*184f0*/  LDL.LU R23, [R1+0x5c] ;  /* 0x00005c0001177983 */ /* 0x000ea40000300800 */
[----:B--2---:R-:W-:Y:S01]  /*18500*/  STL.64 [R1+0x13a8], R22 ;  /* 0x0013a81601007387 */ /* 0x004fe20000100a00 */
[----:B------:R-:W-:Y:S02]  /*18510*/  STL.64 [R1+0x13a0], R20 ;  /* 0x0013a01401007387 */ /* 0x000fe40000100a00 */
[----:B------:R-:W-:Y:S02]  /*18520*/  STL.64 [R1+0x12f8], R26 ;  /* 0x0012f81a01007387 */ /* 0x000fe40000100a00 */
[----:B------:R0:W-:Y:S02]  /*18530*/  STL.64 [R1+0x12f0], R24 ;  /* 0x0012f01801007387 */ /* 0x0001e40000100a00 */
[----:B0-----:R-:W2:Y:S01]  /*18540*/  LDL.LU R24, [R1+0x310] ;  /* 0x0003100001187983 */ /* 0x001ea20000300800 */
[----:B------:R-:W2:Y:S02]  /*18550*/  LDL.LU R25, [R1+0x314] ;  /* 0x0003140001197983 */ /* 0x000ea40000300800 */
[----:B------:R-:W2:Y:S02]  /*18560*/  LDL.LU R26, [R1+0x318] ;  /* 0x00031800011a7983 */ /* 0x000ea40000300800 */
[----:B------:R-:W2:Y:S02]  /*18570*/  LDL.LU R27, [R1+0x31c] ;  /* 0x00031c00011b7983 */ /* 0x000ea40000300800 */
[----:B--2---:R-:W-:Y:S01]  /*18580*/  STL.64 [R1+0x1318], R26 ;  /* 0x0013181a01007387 */ /* 0x004fe20000100a00 */
[----:B------:R0:W-:Y:S03]  /*18590*/  STL.64 [R1+0x1310], R24 ;  /* 0x0013101801007387 */ /* 0x0001e60000100a00 */
        /* <DEDUP_REMOVED lines=15> */
[----:B------:R-:W2:Y:S01]  /*18690*/  LDL.LU R27, [R1+0x39c] ;  /* 0x00039c00011b7983 */ /* 0x000ea20000300800 */
[----:B------:R-:W3:Y:S01]  /*186a0*/  LDL.LU R20, [R1+0x60] ;  /* 0x0000600001147983 */ /* 0x000ee20000300800 */
[----:B------:R-:W3:Y:S03]  /*186b0*/  LDL.LU R21, [R1+0x64] ;  /* 0x0000640001157983 */ /* 0x000ee60000300800 */
[----:B--2---:R-:W-:Y:S01]  /*186c0*/  STL.64 [R1+0x1348], R26 ;  /* 0x0013481a01007387 */ /* 0x004fe20000100a00 */
[----:B------:R0:W-:Y:S03]  /*186d0*/  STL.64 [R1+0x1340], R24 ;  /* 0x0013401801007387 */ /* 0x0001e60000100a00 */
[----:B0-----:R-:W2:Y:S01]  /*186e0*/  LDL.LU R24, [R1+0x3a0] ;  /* 0x0003a00001187983 */ /* 0x001ea20000300800 */
[----:B------:R-:W2:Y:S02]  /*186f0*/  LDL.LU R25, [R1+0x3a4] ;  /* 0x0003a40001197983 */ /* 0x000ea40000300800 */
[----:B------:R-:W2:Y:S02]  /*18700*/  LDL.LU R26, [R1+0x3a8] ;  /* 0x0003a800011a7983 */ /* 0x000ea40000300800 */
[----:B------:R-:W2:Y:S01]  /*18710*/  LDL.LU R27, [R1+0x3ac] ;  /* 0x0003ac00011b7983 */ /* 0x000ea20000300800 */
        /* <DEDUP_REMOVED lines=30> */
[----:B----4-:R-:W-:-:S02]  /*18900*/  IMAD.MOV.U32 R22, RZ, RZ, R5 ;  /* 0x000000ffff167224 */ /* 0x010fc400078e0005 */
[----:B---3--:R-:W-:-:S07]  /*18910*/  IMAD.MOV.U32 R23, RZ, RZ, R4 ;  /* 0x000000ffff177224 */ /* 0x008fce00078e0004 */
[C---:B------:R-:W-:Y:S01]  /*18920*/  HMMA.16816.F32.BF16 R8, R20.reuse, R6, R8 ;  /* 0x000000061408723c */ /* 0x040fe20000041808 */
[----:B--2---:R-:W-:Y:S01]  /*18930*/  STL.64 [R1+0x1398], R26 ;  /* 0x0013981a01007387 */ /* 0x004fe20000100a00 */
[----:B------:R0:W-:Y:S03]  /*18940*/  STL.64 [R1+0x1390], R24 ;  /* 0x0013901801007387 */ /* 0x0001e60000100a00 */
        /* <DEDUP_REMOVED lines=8> */
[----:B------:R-:W2:Y:S02]  /*189d0*/  LDL.LU R26, [R1+0x3f8] ;  /* 0x0003f800011a7983 */ /* 0x000ea40000300800 */
[----:B------:R-:W2:Y:S01]  /*189e0*/  LDL.LU R27, [R1+0x3fc] ;  /* 0x0003fc00011b7983 */ /* 0x000ea20000300800 */
[----:B------:R-:W-:Y:S01]  /*189f0*/  STL [R1+0x1080], R29 ;  /* 0x0010801d01007387 */ /* 0x000fe20000100800 */
[----:B------:R-:W-:Y:S02]  /*18a00*/  STL.64 [R1+0x460], R8 ;  /* 0x0004600801007387 */ /* 0x000fe40000100a00 */
[----:B------:R0:W-:Y:S02]  /*18a10*/  STL.64 [R1+0x468], R10 ;  /* 0x0004680a01007387 */ /* 0x0001e40000100a00 */
[----:B0-----:R-:W3:Y:S01]  /*18a20*/  LDL.LU.64 R10, [R1+0x13e8] ;  /* 0x0013e800010a7983 */ /* 0x001ee20000300a00 */
[----:B------:R-:W4:Y:S01]  /*18a30*/  LDL.LU R8, [R1+0x13e0] ;  /* 0x0013e00001087983 */ /* 0x000f220000300800 */
[C---:B---3--:R-:W-:Y:S11]  /*18a40*/  HMMA.16816.F32.BF16 R12, R20.reuse, R10, R12 ;  /* 0x0000000a140c723c */ /* 0x048ff6000004180c */
[----:B------:R-:W-:Y:S11]  /*18a50*/  @!UPT UIADD3 URZ, URZ, URZ, URZ ;  /* 0x0000003f3f3ff290 */ /* 0x000ff6000fffe03f */
[----:B------:R-:W-:Y:S01]  /*18a60*/  @!UPT UIADD3 URZ, URZ, URZ, URZ ;  /* 0x0000003f3f3ff290 */ /* 0x000fe2000fffe03f */
[----:B------:R-:W-:Y:S01]  /*18a70*/  STL.64 [R1+0x450], R12 ;  /* 0x0004500c01007387 */ /* 0x000fe20000100a00 */
[----:B------:R0:W-:Y:S03]  /*18a80*/  STL.64 [R1+0x458], R14 ;  /* 0x0004580e01007387 */ /* 0x0001e60000100a00 */
[----:B0-----:R-:W3:Y:S01]  /*18a90*/  LDL.LU.64 R14, [R1+0x13d8] ;  /* 0x0013d800010e7983 */ /* 0x001ee20000300a00 */
[----:B------:R-:W2:Y:S01]  /*18aa0*/  LDL.LU.64 R12, [R1+0x13d0] ;  /* 0x0013d000010c7983 */ /* 0x000ea20000300a00 */
[C---:B---3--:R-:W-:Y:S11]  /*18ab0*/  HMMA.16816.F32.BF16 R16, R20.reuse, R14, R16 ;  /* 0x0000000e1410723c */ /* 0x048ff60000041810 */
[----:B------:R-:W-:Y:S11]  /*18ac0*/  @!UPT UIADD3 URZ, URZ, URZ, URZ ;  /* 0x0000003f3f3ff290 */ /* 0x000ff6000fffe03f */
[----:B------:R-:W-:Y:S01]  /*18ad0*/  @!UPT UIADD3 URZ, URZ, URZ, URZ ;  /* 0x0000003f3f3ff290 */ /* 0x000fe2000fffe03f */
[----:B------:R-:W-:Y:S01]  /*18ae0*/  STL.64 [R1+0x440], R16 ;  /* 0x0004401001007387 */ /* 0x000fe20000100a00 */
[----:B------:R0:W-:Y:S03]  /*18af0*/  STL.64 [R1+0x448], R18 ;  /* 0x0004481201007387 */ /* 0x0001e60000100a00 */
[----:B0-----:R-:W2:Y:S01]  /*18b00*/  LDL.LU.64 R18, [R1+0x13c8] ;  /* 0x0013c80001127983 */ /* 0x001ea20000300a00 */
[----:B------:R-:W3:Y:S01]  /*18b10*/  LDL.LU.64 R16, [R1+0x13c0] ;  /* 0x0013c00001107983 */ /* 0x000ee20000300a00 */
[----:B--2---:R-:W-:Y:S02]  /*18b20*/  HMMA.16816.F32.BF16 R20, R20, R18, R24 ;  /* 0x000000121414723c */ /* 0x004fe40000041818 */
        /* <DEDUP_REMOVED lines=65> */
[----:B--2---:R-:W-:Y:S01]  /*18f40*/  HMMA.16816.F32.BF16 R24, R20, R6, R24 ;  /* 0x000000061418723c */ /* 0x004fe20000041818 */
[----:B------:R-:W-:Y:S02]  /*18f50*/  IMAD.MOV.U32 R9, RZ, RZ, R22 ;  /* 0x000000ffff097224 */ /* 0x000fe400078e0016 */
[----:B------:R-:W-:-:S02]  /*18f60*/  IMAD.MOV.U32 R29, RZ, RZ, R23 ;  /* 0x000000ffff1d7224 */ /* 0x000fc400078e0017 */
[----:B------:R-:W-:Y:S02]  /*18f70*/  IMAD.MOV.U32 R4, RZ, RZ, R20 ;  /* 0x000000ffff047224 */ /* 0x000fe400078e0014 */
[----:B------:R-:W-:Y:S11]  /*18f80*/  IMAD.MOV.U32 R5, RZ, RZ, R21 ;  /* 0x000000ffff057224 */ /* 0x000ff600078e0015 */
[----:B------:R-:W-:Y:S05]  /*18f90*/  @!UPT UIADD3 URZ, URZ, URZ, URZ ;  /* 0x0000003f3f3ff290 */ /* 0x000fea000fffe03f */
[----:B------:R-:W-:Y:S01]  /*18fa0*/  STL.64 [R1+0x310], R24 ;  /* 0x0003101801007387 */ /* 0x000fe20000100a00 */
[----:B------:R0:W-:Y:S03]  /*18fb0*/  STL.64 [R1+0x318], R26 ;  /* 0x0003181a01007387 */ /* 0x0001e60000100a00 */
[----:B0-----:R-:W2:Y:S01]  /*18fc0*/  LDL.LU.64 R26, [R1+0x12f8] ;  /* 0x0012f800011a7983 */ /* 0x001ea20000300a00 */
[----:B------:R-:W2:Y:S02]  /*18fd0*/  LDL.LU.64 R24, [R1+0x12f0] ;  /* 0x0012f00001187983 */ /* 0x000ea40000300a00 */
[----:B------:R-:W3:Y:S02]  /*18fe0*/  LDL.LU.64 R22, [R1+0x12e8] ;  /* 0x0012e80001167983 */ /* 0x000ee40000300a00 */
[----:B------:R-:W3:Y:S01]  /*18ff0*/  LDL.LU.64 R20, [R1+0x12e0] ;  /* 0x0012e00001147983 */ /* 0x000ee20000300a00 */
[----:B------:R0:W-:Y:S02]  /*19000*/  STL.64 [R1+0x12b0], R6 ;  /* 0x0012b00601007387 */ /* 0x0001e40000100a00 */
[----:B0-----:R-:W-:-:S02]  /*19010*/  IMAD.MOV.U32 R6, RZ, RZ, R9 ;  /* 0x000000ffff067224 */ /* 0x001fc400078e0009 */
[----:B------:R-:W-:Y:S01]  /*19020*/  IMAD.MOV.U32 R7, RZ, RZ, R29 ;  /* 0x000000ffff077224 */ /* 0x000fe200078e001d */
[----:B------:R-:W4:Y:S01]  /*19030*/  LDL.LU R9, [R1+0x12dc] ;  /* 0x0012dc0001097983 */ /* 0x000f220000300800 */
[----:B------:R-:W-:Y:S05]  /*19040*/  STL.64 [R1+0x12a8], R10 ;  /* 0x0012a80a01007387 */ /* 0x000fea0000100a00 */
[C---:B--2---:R-:W-:Y:S08]  /*19050*/  HMMA.16816.F32.BF16 R24, R4.reuse, R10, R24 ;  /* 0x0000000a0418723c */ /* 0x044ff00000041818 */
[----:B---3--:R-:W-:Y:S11]  /*19060*/  HMMA.16816.F32.BF16 R20, R4, R14, R20 ;  /* 0x0000000e0414723c */ /* 0x008ff60000041814 */
[----:B------:R-:W-:Y:S04]  /*19070*/  @!UPT UIADD3 URZ, URZ, URZ, URZ ;  /* 0x0000003f3f3ff290 */ /* 0x000fe8000fffe03f */
[----:B------:R0:W-:Y:S01]  /*19080*/  STL.64 [R1+0x300], R24 ;  /* 0x0003001801007387 */ /* 0x0001e20000100a00 */
[----:B------:R1:W-:Y:S03]  /*19090*/  STL.64 [R1+0x308], R26 ;  /* 0x0003081a01007387 */ /* 0x0003e60000100a00 */
[----:B0-----:R-:W2:Y:S04]  /*190a0*/  LDL.LU R24, [R1+0xc0] ;  /* 0x0000c00001187983 */ /* 0x001ea80000300800 */
[----:B------:R0:W-:Y:S02]  /*190b0*/  STL.64 [R1+0x2f0], R20 ;  /* 0x0002f01401007387 */ /* 0x0001e40000100a00 */
[----:B------:R3:W-:Y:S02]  /*190c0*/  STL.64 [R1+0x2f8], R22 ;  /* 0x0002f81601007387 */ /* 0x0007e40000100a00 */
[----:B------:R-:W2:Y:S01]  /*190d0*/  LDL.LU R25, [R1+0xc4] ;  /* 0x0000c40001197983 */ /* 0x000ea20000300800 */
[----:B-1----:R-:W2:Y:S01]  /*190e0*/  LDL.LU R26, [R1+0xc8] ;  /* 0x0000c800011a7983 */ /* 0x002ea20000300800 */
[----:B------:R-:W2:Y:S02]  /*190f0*/  LDL.LU R27, [R1+0xcc] ;  /* 0x0000cc00011b7983 */ /* 0x000ea40000300800 */
[----:B0-----:R-:W-:-:S02]  /*19100*/  IMAD.MOV.U32 R20, RZ, RZ, R12 ;  /* 0x000000ffff147224 */ /* 0x001fc400078e000c */
[----:B---3--:R-:W-:Y:S02]  /*19110*/  IMAD.MOV.U32 R22, RZ, RZ, R2 ;  /* 0x000000ffff167224 */ /* 0x008fe400078e0002 */
[----:B------:R-:W-:Y:S01]  /*19120*/  IMAD.MOV.U32 R23, RZ, RZ, R3 ;  /* 0x000000ffff177224 */ /* 0x000fe200078e0003 */
[----:B------:R-:W3:Y:S01]  /*19130*/  LDL.LU R12, [R1+0x12d8] ;  /* 0x0012d800010c7983 */ /* 0x000ee20000300800 */
[----:B------:R-:W-:Y:S02]  /*19140*/  IMAD.MOV.U32 R21, RZ, RZ, R13 ;  /* 0x000000ffff157224 */ /* 0x000fe400078e000d */
[----:B------:R-:W3:Y:S02]  /*19150*/  LDL.LU R13, [R1+0x12d4] ;  /* 0x0012d400010d7983 */ /* 0x000ee40000300800 */
[----:B------:R-:W3:Y:S01]  /*19160*/  LDL.LU R2, [R1+0x12d0] ;  /* 0x0012d00001027983 */ /* 0x000ee20000300800 */
[----:B------:R-:W3:Y:S01]  /*19170*/  LDL.LU R3, [R1+0x12cc] ;  /* 0x0012cc0001037983 */ /* 0x000ee20000300800 */
[----:B------:R-:W-:Y:S02]  /*19180*/  STL.64 [R1+0x1220], R22 ;  /* 0x0012201601007387 */ /* 0x000fe40000100a00 */
[----:B------:R-:W-:Y:S01]  /*19190*/  STL.64 [R1+0x1218], R20 ;  /* 0x0012181401007387 */ /* 0x000fe20000100a00 */
        /* <DEDUP_REMOVED lines=12> */
[----:B------:R-:W-:-:S02]  /*19260*/  IMAD.MOV.U32 R22, RZ, RZ, R17 ;  /* 0x000000ffff167224 */ /* 0x000fc400078e0011 */
[----:B------:R-:W-:Y:S01]  /*19270*/  IMAD.MOV.U32 R23, RZ, RZ, R16 ;  /* 0x000000ffff177224 */ /* 0x000fe200078e0010 */
        /* <DEDUP_REMOVED lines=8> */
[----:B------:R-:W3:Y:S01]  /*19300*/  LDL.LU R0, [R1+0x12c8] ;  /* 0x0012c80001007983 */ /* 0x000ee20000300800 */
[----:B------:R-:W-:Y:S03]  /*19310*/  STL.64 [R1+0x1270], R22 ;  /* 0x0012701601007387 */ /* 0x000fe60000100a00 */
[----:B------:R-:W-:Y:S04]  /*19320*/  STL.64 [R1+0x1268], R20 ;  /* 0x0012681401007387 */ /* 0x000fe80000100a00 */
        /* <DEDUP_REMOVED lines=13> */
[----:B------:R-:W-:Y:S01]  /*19400*/  IMAD.MOV.U32 R23, RZ, RZ, R8 ;  /* 0x000000ffff177224 */ /* 0x000fe200078e0008 */
[----:B--2---:R-:W-:Y:S01]  /*19410*/  STL.64 [R1+0x1200], R26 ;  /* 0x0012001a01007387 */ /* 0x004fe20000100a00 */
[----:B------:R0:W-:Y:S03]  /*19420*/  STL.64 [R1+0x11f8], R24 ;  /* 0x0011f81801007387 */ /* 0x0001e60000100a00 */
[----:B0-----:R-:W2:Y:S01]  /*19430*/  LDL.LU R24, [R1+0x170] ;  /* 0x0001700001187983 */ /* 0x001ea20000300800 */
[----:B------:R-:W2:Y:S02]  /*19440*/  LDL.LU R25, [R1+0x174] ;  /* 0x0001740001197983 */ /* 0x000ea40000300800 */
[----:B------:R-:W4:Y:S02]  /*19450*/  LDL.LU R26, [R1+0x178] ;  /* 0x00017800011a7983 */ /* 0x000f240000300800 */
[----:B------:R-:W4:Y:S02]  /*19460*/  LDL.LU R27, [R1+0x17c] ;  /* 0x00017c00011b7983 */ /* 0x000f240000300800 */
[----:B---3--:R-:W-:-:S02]  /*19470*/  IMAD.MOV.U32 R20, RZ, RZ, R13 ;  /* 0x000000ffff147224 */ /* 0x008fc400078e000d */
[----:B------:R-:W-:Y:S01]  /*19480*/  IMAD.MOV.U32 R21, RZ, RZ, R12 ;  /* 0x000000ffff157224 */ /* 0x000fe200078e000c */
[----:B------:R-:W-:Y:S04]  /*19490*/  STL.64 [R1+0x12c0], R22 ;  /* 0x0012c01601007387 */ /* 0x000fe80000100a00 */
[----:B------:R-:W-:Y:S04]  /*194a0*/  STL.64 [R1+0x12b8], R20 ;  /* 0x0012b81401007387 */ /* 0x000fe80000100a00 */
[----:B----4-:R-:W-:Y:S01]  /*194b0*/  STL.64 [R1+0x1210], R26 ;  /* 0x0012101a01007387 */ /* 0x010fe20000100a00 */
        /* <DEDUP_REMOVED lines=43> */
[----:B----4-:R-:W-:Y:S01]  /*19770*/  HMMA.16816.F32.BF16 R4, R4, R18, R20 ;  /* 0x000000120404723c */ /* 0x010fe20000041814 */
        /* <DEDUP_REMOVED lines=12> */
[----:B------:R-:W3:Y:S01]  /*19840*/  LDL.LU.64 R12, [R1+0x4a0] ;  /* 0x0004a000010c7983 */ /* 0x000ee20000300a00 */
[----:B------:R-:W4:Y:S02]  /*19850*/  LDL.LU.64 R22, [R1+0x12c0] ;  /* 0x0012c00001167983 */ /* 0x000f240000300a00 */
[----:B------:R-:W4:Y:S02]  /*19860*/  LDL.LU.64 R20, [R1+0x12b8] ;  /* 0x0012b80001147983 */ /* 0x000f240000300a00 */
[----:B------:R-:W-:Y:S01]  /*19870*/  STL.64 [R1+0x2a0], R4 ;  /* 0x0002a00401007387 */ /* 0x000fe20000100a00 */
[----:B------:R0:W-:Y:S04]  /*19880*/  STL.64 [R1+0x2a8], R6 ;  /* 0x0002a80601007387 */ /* 0x0001e80000100a00 */
[----:B0-----:R-:W4:Y:S02]  /*19890*/  LDL.LU.64 R6, [R1+0x12b0] ;  /* 0x0012b00001067983 */ /* 0x001f240000300a00 */
[C---:B----4-:R-:W-:Y:S11]  /*198a0*/  HMMA.16816.F32.BF16 R8, R20.reuse, R6, R8 ;  /* 0x000000061408723c */ /* 0x050ff60000041808 */
[----:B------:R-:W-:Y:S11]  /*198b0*/  @!UPT UIADD3 URZ, URZ, URZ, URZ ;  /* 0x0000003f3f3ff290 */ /* 0x000ff6000fffe03f */
[----:B------:R-:W-:Y:S01]  /*198c0*/  @!UPT UIADD3 URZ, URZ, URZ, URZ ;  /* 0x0000003f3f3ff290 */ /* 0x000fe2000fffe03f */
[----:B------:R-:W-:Y:S01]  /*198d0*/  STL.64 [R1+0x290], R8 ;  /* 0x0002900801007387 */ /* 0x000fe20000100a00 */
[----:B------:R0:W-:Y:S03]  /*198e0*/  STL.64 [R1+0x298], R10 ;  /* 0x0002980a01007387 */ /* 0x0001e60000100a00 */
[----:B0-----:R-:W2:Y:S01]  /*198f0*/  LDL.LU.64 R10, [R1+0x12a8] ;  /* 0x0012a800010a7983 */ /* 0x001ea20000300a00 */
[----:B------:R-:W4:Y:S01]  /*19900*/  LDL.LU.64 R4, [R1+0x478] ;  /* 0x0004780001047983 */ /* 0x000f220000300a00 */
        /* <DEDUP_REMOVED lines=22> */
[----:B------:R-:W3:Y:S01]  /*19a70*/  LDL.LU.64 R8, [R1+0x470] ;  /* 0x0004700001087983 */ /* 0x000ee20000300a00 */
        /* <DEDUP_REMOVED lines=72> */
[----:B------:R-:W-:Y:S02]  /*19f00*/  STL.64 [R1+0x1178], R10 ;  /* 0x0011780a01007387 */ /* 0x000fe40000100a00 */
[----:B---3--:R0:W-:Y:S02]  /*19f10*/  STL.64 [R1+0x1170], R8 ;  /* 0x0011700801007387 */ /* 0x0081e40000100a00 */
[----:B0-----:R-:W3:Y:S01]  /*19f20*/  LDL.LU R8, [R1+0xb0] ;  /* 0x0000b00001087983 */ /* 0x001ee20000300800 */
[----:B------:R-:W3:Y:S02]  /*19f30*/  LDL.LU R9, [R1+0xb4] ;  /* 0x0000b40001097983 */ /* 0x000ee40000300800 */
[----:B------:R-:W3:Y:S02]  /*19f40*/  LDL.LU R10, [R1+0xb8] ;  /* 0x0000b800010a7983 */ /* 0x000ee40000300800 */
        /* <DEDUP_REMOVED lines=9> */
[----:B------:R1:W-:Y:S02]  /*19fe0*/  STL.64 [R1+0x1160], R12 ;  /* 0x0011600c01007387 */ /* 0x0003e40000100a00 */
[----:B0-----:R-:W-:Y:S01]  /*19ff0*/  IMAD.MOV.U32 R14, RZ, RZ, R0 ;  /* 0x000000ffff0e7224 */ /* 0x001fe200078e0000 */
[----:B-1----:R-:W3:Y:S01]  /*1a000*/  LDL.LU R12, [R1+0xa0] ;  /* 0x0000a000010c7983 */ /* 0x002ee20000300800 */
[----:B------:R-:W3:Y:S02]  /*1a010*/  LDL.LU R13, [R1+0xa4] ;  /* 0x0000a400010d7983 */ /* 0x000ee40000300800 */
[----:B------:R-:W3:Y:S01]  /*1a020*/  LDL.LU R0, [R1+0x1190] ;  /* 0x0011900001007983 */ /* 0x000ee20000300800 */
[----:B--2---:R-:W-:Y:S01]  /*1a030*/  HMMA.16816.F32.BF16 R20, R20, R18, R24 ;  /* 0x000000121414723c */ /* 0x004fe20000041818 */
[----:B------:R-:W3:Y:S01]  /*1a040*/  LDL.LU.64 R26, [R1+0x1188] ;  /* 0x00118800011a7983 */ /* 0x000ee20000300a00 */
[----:B------:R-:W3:Y:S02]  /*1a050*/  LDL.LU.64 R24, [R1+0x1180] ;  /* 0x0011800001187983 */ /* 0x000ee40000300a00 */
[----:B------:R0:W-:Y:S02]  /*1a060*/  STL.64 [R1+0x1140], R18 ;  /* 0x0011401201007387 */ /* 0x0001e40000100a00 */
[----:B0-----:R-:W2:Y:S11]  /*1a070*/  LDL.LU.64 R18, [R1+0x480] ;  /* 0x0004800001127983 */ /* 0x001eb60000300a00 */
[----:B------:R-:W-:Y:S06]  /*1a080*/  @!UPT UIADD3 URZ, URZ, URZ, URZ ;  /* 0x0000003f3f3ff290 */ /* 0x000fec000fffe03f */
[----:B------:R-:W-:Y:S01]  /*1a090*/  STL.64 [R1+0xc0], R20 ;  /* 0x0000c01401007387 */ /* 0x000fe20000100a00 */
[----:B------:R0:W-:Y:S03]  /*1a0a0*/  STL.64 [R1+0xc8], R22 ;  /* 0x0000c81601007387 */ /* 0x0001e60000100a00 */
[----:B0-----:R-:W2:Y:S01]  /*1a0b0*/  LDL.LU R23, [R1+0x7e4] ;  /* 0x0007e40001177983 */ /* 0x001ea20000300800 */
[C---:B---3--:R-:W-:Y:S11]  /*1a0c0*/  HMMA.16816.F32.BF16 R8, R24.reuse, R6, R8 ;  /* 0x000000061808723c */ /* 0x048ff60000041808 */
[----:B------:R-:W-:Y:S11]  /*1a0d0*/  @!UPT UIADD3 URZ, URZ, URZ, URZ ;  /* 0x0000003f3f3ff290 */ /* 0x000ff6000fffe03f */
[----:B------:R-:W-:Y:S01]  /*1a0e0*/  @!UPT UIADD3 URZ, URZ, URZ, URZ ;  /* 0x0000003f3f3ff290 */ /* 0x000fe2000fffe03f */
[----:B------:R-:W-:Y:S01]  /*1a0f0*/  STL.64 [R1+0xb0], R8 ;  /* 0x0000b00801007387 */ /* 0x000fe20000100a00 */
[----:B------:R0:W-:Y:S03]  /*1a100*/  STL.64 [R1+0xb8], R10 ;  /* 0x0000b80a01007387 */ /* 0x0001e60000100a00 */
[----:B0-----:R-:W3:Y:S01]  /*1a110*/  LDL.LU.64 R10, [R1+0x1178] ;  /* 0x00117800010a7983 */ /* 0x001ee20000300a00 */
[----:B------:R-:W-:Y:S02]  /*1a120*/  IMAD.MOV.U32 R15, RZ, RZ, R3 ;  /* 0x000000ffff0f7224 */ /* 0x000fe400078e0003 */
[----:B------:R-:W2:Y:S02]  /*1a130*/  LDL.LU.64 R8, [R1+0x1170] ;  /* 0x0011700001087983 */ /* 0x000ea40000300a00 */
[----:B------:R-:W2:Y:S03]  /*1a140*/  LDL.LU.64 R6, [R1+0x488] ;  /* 0x0004880001067983 */ /* 0x000ea60000300a00 */
[----:B---3--:R-:W-:Y:S11]  /*1a150*/  HMMA.16816.F32.BF16 R12, R24, R10, R12 ;  /* 0x0000000a180c723c */ /* 0x008ff6000004180c */
[----:B------:R-:W-:Y:S11]  /*1a160*/  @!UPT UIADD3 URZ, URZ, URZ, URZ ;  /* 0x0000003f3f3ff290 */ /* 0x000ff6000fffe03f */
[----:B------:R-:W-:Y:S01]  /*1a170*/  @!UPT UIADD3 URZ, URZ, URZ, URZ ;  /* 0x0000003f3f3ff290 */ /* 0x000fe2000fffe03f */
[----:B------:R-:W-:Y:S01]  /*1a180*/  STL.64 [R1+0xa0], R12 ;  /* 0x0000a00c01007387 */ /* 0x000fe20000100a00 */
[----:B------:R0:W-:Y:S03]  /*1a190*/  STL.64 [R1+0xa8], R14 ;  /* 0x0000a80e01007387 */ /* 0x0001e60000100a00 */
[----:B0-----:R-:W3:Y:S01]  /*1a1a0*/  LDL.LU.64 R14, [R1+0x1168] ;  /* 0x00116800010e7983 */ /* 0x001ee20000300a00 */
[----:B------:R-:W2:Y:S02]  /*1a1b0*/  LDL.LU.64 R12, [R1+0x1160] ;  /* 0x00116000010c7983 */ /* 0x000ea40000300a00 */
[----:B------:R-:W3:Y:S02]  /*1a1c0*/  LDL.LU.64 R10, [R1+0x498] ;  /* 0x00049800010a7983 */ /* 0x000ee40000300a00 */
[----:B------:R-:W4:Y:S01]  /*1a1d0*/  LDL.LU R29, [R1+0x7f0] ;  /* 0x0007f000011d7983 */ /* 0x000f220000300800 */
[----:B------:R-:W4:Y:S01]  /*1a1e0*/  LDL.LU R28, [R1+0xe68] ;  /* 0x000e6800011c7983 */ /* 0x000f220000300800 */
[----:B------:R-:W-:-:S04]  /*1a1f0*/  IMAD.MOV.U32 R3, RZ, RZ, c[0x0][0x188] ;  /* 0x00006200ff037624 */ /* 0x000fc800078e00ff */
[----:B------:R-:W-:-:S04]  /*1a200*/  IMAD.SHL.U32 R3, R3, 0x20, RZ ;  /* 0x0000002003037824 */ /* 0x000fc800078e00ff */
[----:B------:R-:W-:-:S05]  /*1a210*/  IMAD.SHL.U32 R3, R3, 0x2, RZ ;  /* 0x0000000203037824 */ /* 0x000fca00078e00ff */
[-C--:B--2---:R-:W-:Y:S02]  /*1a220*/  IADD3 R17, P1, R12, R3.reuse, RZ ;  /* 0x000000030c117210 */ /* 0x084fe40007f3e0ff */
[-C--:B---3--:R-:W-:Y:S01]  /*1a230*/  IADD3 R16, P0, R10, R3.reuse, RZ ;  /* 0x000000030a107210 */ /* 0x088fe20007f1e0ff */
[----:B----4-:R0:W-:Y:S04]  /*1a240*/  STL.64 [R1+0x1138], R28 ;  /* 0x0011381c01007387 */ /* 0x0101e80000100a00 */
[----:B0-----:R-:W2:Y:S01]  /*1a250*/  LDL.LU.64 R28, [R1+0x490] ;  /* 0x00049000011c7983 */ /* 0x001ea20000300a00 */
[----:B------:R-:W-:Y:S02]  /*1a260*/  STL.64 [R1+0x1150], R18 ;  /* 0x0011501201007387 */ /* 0x000fe40000100a00 */
[----:B------:R0:W-:Y:S02]  /*1a270*/  STL.64 [R1+0x1148], R16 ;  /* 0x0011481001007387 */ /* 0x0001e40000100a00 */
[----:B0-----:R-:W3:Y:S01]  /*1a280*/  LDL.LU R16, [R1+0x90] ;  /* 0x0000900001107983 */ /* 0x001ee20000300800 */
[----:B------:R-:W3:Y:S02]  /*1a290*/  LDL.LU R17, [R1+0x94] ;  /* 0x0000940001117983 */ /* 0x000ee40000300800 */
[----:B------:R-:W3:Y:S02]  /*1a2a0*/  LDL.LU R18, [R1+0x98] ;  /* 0x0000980001127983 */ /* 0x000ee40000300800 */
[----:B------:R-:W3:Y:S01]  /*1a2b0*/  LDL.LU R19, [R1+0x9c] ;  /* 0x00009c0001137983 */ /* 0x000ee20000300800 */
[----:B------:R-:W-:Y:S01]  /*1a2c0*/  IADD3 R20, P2, R8, R3, RZ ;  /* 0x0000000308147210 */ /* 0x000fe20007f5e0ff */
[----:B------:R-:W-:-:S04]  /*1a2d0*/  IMAD.X R12, R13, 0x1, R0, P1 ;  /* 0x000000010d0c7824 */ /* 0x000fc800008e0600 */
[--C-:B------:R-:W-:Y:S02]  /*1a2e0*/  IMAD.X R13, R9, 0x1, R0.reuse, P2 ;  /* 0x00000001090d7824 */ /* 0x100fe400010e0600 */
[----:B------:R-:W4:Y:S01]  /*1a2f0*/  LDL.LU.64 R8, [R1+0x1158] ;  /* 0x0011580001087983 */ /* 0x000f220000300a00 */
[----:B---3--:R-:W-:Y:S11]  /*1a300*/  HMMA.16816.F32.BF16 R16, R24, R14, R16 ;  /* 0x0000000e1810723c */ /* 0x008ff60000041810 */
[----:B------:R-:W-:Y:S11]  /*1a310*/  @!UPT UIADD3 URZ, URZ, URZ, URZ ;  /* 0x0000003f3f3ff290 */ /* 0x000ff6000fffe03f */
[----:B------:R-:W-:Y:S01]  /*1a320*/  @!UPT UIADD3 URZ, URZ, URZ, URZ ;  /* 0x0000003f3f3ff290 */ /* 0x000fe2000fffe03f */
[----:B------:R-:W-:Y:S01]  /*1a330*/  STL.64 [R1+0x90], R16 ;  /* 0x0000901001007387 */ /* 0x000fe20000100a00 */
[----:B------:R0:W-:Y:S03]  /*1a340*/  STL.64 [R1+0x98], R18 ;  /* 0x0000981201007387 */ /* 0x0001e60000100a00 */
[----:B0-----:R-:W3:Y:S01]  /*1a350*/  LDL.LU.64 R18, [R1+0x1150] ;  /* 0x0011500001127983 */ /* 0x001ee20000300a00 */
[----:B------:R-:W-:Y:S01]  /*1a360*/  IMAD.X R11, R11, 0x1, R0, P0 ;  /* 0x000000010b0b7824 */ /* 0x000fe200000e0600 */
[-C--:B------:R-:W-:Y:S01]  /*1a370*/  IADD3 R21, P0, R4, R3.reuse, RZ ;  /* 0x0000000304157210 */ /* 0x080fe20007f1e0ff */
[----:B------:R-:W3:Y:S01]  /*1a380*/  LDL.LU.64 R16, [R1+0x1148] ;  /* 0x0011480001107983 */ /* 0x000ee20000300a00 */
[----:B------:R0:W-:Y:S01]  /*1a390*/  STL.64 [R1+0x1130], R12 ;  /* 0x0011300c01007387 */ /* 0x0001e20000100a00 */
[----:B----4-:R-:W-:Y:S02]  /*1a3a0*/  IMAD.MOV.U32 R14, RZ, RZ, R8 ;  /* 0x000000ffff0e7224 */ /* 0x010fe400078e0008 */
[----:B------:R-:W-:Y:S01]  /*1a3b0*/  IMAD.X R4, R5, 0x1, R0, P0 ;  /* 0x0000000105047824 */ /* 0x000fe200000e0600 */
[----:B--2---:R-:W-:Y:S01]  /*1a3c0*/  IADD3 R10, P2, R28, R3, RZ ;  /* 0x000000031c0a7210 */ /* 0x004fe20007f5e0ff */
[----:B------:R-:W-:-:S02]  /*1a3d0*/  IMAD.MOV.U32 R15, RZ, RZ, R2 ;  /* 0x000000ffff0f7224 */ /* 0x000fc400078e0002 */
[----:B0-----:R-:W-:Y:S01]  /*1a3e0*/  IMAD.MOV.U32 R13, RZ, RZ, R9 ;  /* 0x000000ffff0d7224 */ /* 0x001fe200078e0009 */
[-C--:B------:R-:W-:Y:S01]  /*1a3f0*/  IADD3 R9, P0, R6, R3.reuse, RZ ;  /* 0x0000000306097210 */ /* 0x080fe20007f1e0ff */
[----:B------:R-:W2:Y:S01]  /*1a400*/  LDL.LU R12, [R1+0x80] ;  /* 0x00008000010c7983 */ /* 0x000ea20000300800 */
[----:B------:R-:W4:Y:S03]  /*1a410*/  LDL.LU R2, [R1+0xe60] ;  /* 0x000e600001027983 */ /* 0x000f260000300800 */
[----:B------:R-:W-:Y:S01]  /*1a420*/  STL [R1+0x1084], R9 ;  /* 0x0010840901007387 */ /* 0x000fe20000100800 */
[----:B------:R-:W-:Y:S01]  /*1a430*/  STL [R1+0x1088], R10 ;  /* 0x0010880a01007387 */ /* 0x000fe20000100800 */
[----:B---3--:R-:W-:-:S05]  /*1a440*/  IADD3 R8, P1, R18, R3, RZ ;  /* 0x0000000312087210 */ /* 0x008fca0007f3e0ff */
[--C-:B------:R-:W-:Y:S02]  /*1a450*/  IMAD.X R5, R19, 0x1, R0.reuse, P1 ;  /* 0x0000000113057824 */ /* 0x100fe400008e0600 */
[----:B------:R-:W2:Y:S01]  /*1a460*/  LDL.LU.64 R18, [R1+0x1140] ;  /* 0x0011400001127983 */ /* 0x000ea20000300a00 */
[--C-:B------:R-:W-:Y:S01]  /*1a470*/  IMAD.X R6, R7, 0x1, R0.reuse, P0 ;  /* 0x0000000107067824 */ /* 0x100fe200000e0600 */
[----:B------:R-:W-:Y:S01]  /*1a480*/  IADD3 R23, R23, 0x1, RZ ;  /* 0x0000000117177810 */ /* 0x000fe20007ffe0ff */
[----:B------:R-:W-:-:S03]  /*1a490*/  IMAD.X R7, R29, 0x1, R0, P2 ;  /* 0x000000011d077824 */ /* 0x000fc600010e0600 */
[----:B------:R0:W-:Y:S01]  /*1a4a0*/  STL [R1+0x108c], R6 ;  /* 0x00108c0601007387 */ /* 0x0001e20000100800 */
[----:B------:R-:W3:Y:S02]  /*1a4b0*/  LDL.LU.64 R28, [R1+0x1138] ;  /* 0x00113800011c7983 */ /* 0x000ee40000300a00 */
[----:B------:R-:W-:Y:S02]  /*1a4c0*/  STL [R1+0x7e4], R23 ;  /* 0x0007e41701007387 */ /* 0x000fe40000100800 */
[----:B------:R-:W-:Y:S01]  /*1a4d0*/  STL [R1+0x1120], R0 ;  /* 0x0011200001007387 */ /* 0x000fe20000100800 */
[----:B------:R1:W-:Y:S01]  /*1a4e0*/  STL [R1+0x1090], R7 ;  /* 0x0010900701007387 */ /* 0x0003e20000100800 */
[----:B--2---:R-:W-:Y:S03]  /*1a4f0*/  HMMA.16816.F32.BF16 R24, R24, R18, R12 ;  /* 0x000000121818723c */ /* 0x004fe6000004180c */
[----:B------:R-:W2:Y:S01]  /*1a500*/  LDL.LU.64 R12, [R1+0x1130] ;  /* 0x00113000010c7983 */ /* 0x000ea20000300a00 */
[----:B0-----:R-:W-:-:S02]  /*1a510*/  IMAD.MOV.U32 R6, RZ, RZ, R16 ;  /* 0x000000ffff067224 */ /* 0x001fc400078e0010 */
[----:B-1----:R-:W-:Y:S02]  /*1a520*/  IMAD.MOV.U32 R7, RZ, RZ, R11 ;  /* 0x000000ffff077224 */ /* 0x002fe400078e000b */
[----:B------:R-:W-:Y:S11]  /*1a530*/  IMAD.MOV.U32 R10, RZ, RZ, R20 ;  /* 0x000000ffff0a7224 */ /* 0x000ff600078e0014 */
[----:B------:R-:W-:Y:S05]  /*1a540*/  @!UPT UIADD3 URZ, URZ, URZ, URZ ;  /* 0x0000003f3f3ff290 */ /* 0x000fea000fffe03f */
[----:B------:R-:W-:Y:S02]  /*1a550*/  IMAD.MOV.U32 R14, RZ, RZ, R27 ;  /* 0x000000ffff0e7224 */ /* 0x000fe400078e001b */
[----:B------:R-:W-:Y:S01]  /*1a560*/  IMAD.MOV.U32 R15, RZ, RZ, R26 ;  /* 0x000000ffff0f7224 */ /* 0x000fe200078e001a */
[----:B------:R-:W-:Y:S01]  /*1a570*/  STL.64 [R1+0x80], R24 ;  /* 0x0000801801007387 */ /* 0x000fe20000100a00 */
[----:B------:R-:W-:Y:S02]  /*1a580*/  STL.64 [R1+0x88], R26 ;  /* 0x0000881a01007387 */ /* 0x000fe40000100a00 */
[----:B------:R0:W-:Y:S01]  /*1a590*/  STL [R1+0x1098], R14 ;  /* 0x0010980e01007387 */ /* 0x0001e20000100800 */
[----:B------:R-:W-:Y:S01]  /*1a5a0*/  STL [R1+0x1094], R15 ;  /* 0x0010940f01007387 */ /* 0x000fe20000100800 */
[----:B------:R1:W-:Y:S02]  /*1a5b0*/  STL.64 [R1+0x498], R6 ;  /* 0x0004980601007387 */ /* 0x0003e40000100a00 */
[----:B0-----:R-:W-:-:S02]  /*1a5c0*/  IMAD.MOV.U32 R14, RZ, RZ, R17 ;  /* 0x000000ffff0e7224 */ /* 0x001fc400078e0011 */
[----:B-1----:R-:W-:Y:S02]  /*1a5d0*/  IMAD.MOV.U32 R6, RZ, RZ, R21 ;  /* 0x000000ffff067224 */ /* 0x002fe400078e0015 */
[----:B------:R-:W-:Y:S02]  /*1a5e0*/  IMAD.MOV.U32 R7, RZ, RZ, R4 ;  /* 0x000000ffff077224 */ /* 0x000fe400078e0004 */
[----:B------:R-:W-:Y:S02]  /*1a5f0*/  IMAD.MOV.U32 R4, RZ, RZ, R8 ;  /* 0x000000ffff047224 */ /* 0x000fe400078e0008 */
[----:B--2---:R-:W-:Y:S02]  /*1a600*/  IMAD.MOV.U32 R15, RZ, RZ, R12 ;  /* 0x000000ffff0f7224 */ /* 0x004fe400078e000c */
[----:B------:R-:W-:-:S03]  /*1a610*/  IMAD.MOV.U32 R11, RZ, RZ, R13 ;  /* 0x000000ffff0b7224 */ /* 0x000fc600078e000d */
[----:B------:R-:W-:Y:S02]  /*1a620*/  STL.64 [R1+0x4a0], R14 ;  /* 0x0004a00e01007387 */ /* 0x000fe40000100a00 */
[----:B------:R-:W-:Y:S02]  /*1a630*/  STL.64 [R1+0x470], R10 ;  /* 0x0004700a01007387 */ /* 0x000fe40000100a00 */
[----:B------:R-:W-:Y:S02]  /*1a640*/  STL.64 [R1+0x478], R6 ;  /* 0x0004780601007387 */ /* 0x000fe40000100a00 */
[----:B------:R-:W-:Y:S01]  /*1a650*/  STL.64 [R1+0x480], R4 ;  /* 0x0004800401007387 */ /* 0x000fe20000100a00 */
[----:B------:R-:W2:Y:S01]  /*1a660*/  LDL.LU R0, [R1+0xe48] ;  /* 0x000e480001007983 */ /* 0x000ea20000300800 */
[-C--:B---3--:R-:W-:Y:S02]  /*1a670*/  IADD3 R29, P3, R29, R3.reuse, RZ ;  /* 0x000000031d1d7210 */ /* 0x088fe40007f7e0ff */
[-C--:B------:R-:W-:Y:S01]  /*1a680*/  IADD3 R28, P2, R28, R3.reuse, RZ ;  /* 0x000000031c1c7210 */ /* 0x080fe20007f5e0ff */
[----:B--2---:R0:W-:Y:S02]  /*1a690*/  STL [R1+0x1124], R0 ;  /* 0x0011240001007387 */ /* 0x0041e40000100800 */
[----:B------:R-:W-:Y:S02]  /*1a6a0*/  STL [R1+0x7f0], R29 ;  /* 0x0007f01d01007387 */ /* 0x000fe40000100800 */
[----:B0-----:R-:W2:Y:S01]  /*1a6b0*/  LDL.LU R0, [R1+0xe50] ;  /* 0x000e500001007983 */ /* 0x001ea20000300800 */
[----:B------:R-:W-:Y:S01]  /*1a6c0*/  STL [R1+0xe68], R28 ;  /* 0x000e681c01007387 */ /* 0x000fe20000100800 */
[----:B----4-:R-:W-:Y:S01]  /*1a6d0*/  IADD3 R2, P1, R2, R3, RZ ;  /* 0x0000000302027210 */ /* 0x010fe20007f3e0ff */
[----:B------:R-:W-:-:S05]  /*1a6e0*/  IMAD.MOV.U32 R22, RZ, RZ, 0x1f ;  /* 0x0000001fff167424 */ /* 0x000fca00078e00ff */
[----:B------:R-:W-:-:S04]  /*1a6f0*/  IADD3 R9, R22, c[0x0][0x180], RZ ;  /* 0x0000600016097a10 */ /* 0x000fc80007ffe0ff */
[----:B------:R-:W-:Y:S01]  /*1a700*/  SHF.R.S32.HI R22, RZ, 0x1f, R9 ;  /* 0x0000001fff167819 */ /* 0x000fe20000011409 */
[----:B--2---:R0:W-:Y:S04]  /*1a710*/  STL [R1+0x1128], R0 ;  /* 0x0011280001007387 */ /* 0x0041e80000100800 */
[----:B0-----:R-:W2:Y:S01]  /*1a720*/  LDL.LU R0, [R1+0xe58] ;  /* 0x000e580001007983 */ /* 0x001ea20000300800 */
[----:B------:R-:W3:Y:S02]  /*1a730*/  LDL.LU R8, [R1+0xe40] ;  /* 0x000e400001087983 */ /* 0x000ee40000300800 */
[----:B------:R-:W4:Y:S02]  /*1a740*/  LDL.LU R5, [R1+0xe64] ;  /* 0x000e640001057983 */ /* 0x000f240000300800 */
[----:B------:R-:W3:Y:S01]  /*1a750*/  LDL.LU R21, [R1+0xe38] ;  /* 0x000e380001157983 */ /* 0x000ee20000300800 */
[----:B------:R0:W-:Y:S01]  /*1a760*/  STL [R1+0xe60], R2 ;  /* 0x000e600201007387 */ /* 0x0001e20000100800 */
        /* <DEDUP_REMOVED lines=8> */
[----:B------:R-:W3:Y:S01]  /*1a7f0*/  LDL.LU R14, [R1+0xe3c] ;  /* 0x000e3c00010e7983 */ /* 0x000ee20000300800 */
[----:B------:R-:W-:Y:S01]  /*1a800*/  LEA.HI R22, R22, R9, RZ, 0x5 ;  /* 0x0000000916167211 */ /* 0x000fe200078f28ff */
[----:B------:R-:W3:Y:S01]  /*1a810*/  LDL.LU R24, [R1+0xe10] ;  /* 0x000e100001187983 */ /* 0x000ee20000300800 */
[----:B------:R-:W3:Y:S01]  /*1a820*/  LDL.LU R25, [R1+0xe34] ;  /* 0x000e340001197983 */ /* 0x000ee20000300800 */
[----:B------:R-:W3:Y:S02]  /*1a830*/  LDL.LU R26, [R1+0xe08] ;  /* 0x000e0800011a7983 */ /* 0x000ee40000300800 */
[----:B------:R-:W3:Y:S01]  /*1a840*/  LDL.LU R27, [R1+0xe2c] ;  /* 0x000e2c00011b7983 */ /* 0x000ee20000300800 */
[----:B------:R-:W-:Y:S01]  /*1a850*/  SHF.R.S32.HI R22, RZ, 0x5, R22 ;  /* 0x00000005ff167819 */ /* 0x000fe20000011416 */
[----:B------:R-:W3:Y:S01]  /*1a860*/  LDL.LU R18, [R1+0xe00] ;  /* 0x000e000001127983 */ /* 0x000ee20000300800 */
[----:B------:R-:W3:Y:S02]  /*1a870*/  LDL.LU R19, [R1+0xe24] ;  /* 0x000e240001137983 */ /* 0x000ee40000300800 */
[----:B------:R-:W3:Y:S02]  /*1a880*/  LDL.LU R7, [R1+0xdf8] ;  /* 0x000df80001077983 */ /* 0x000ee40000300800 */
[----:B------:R-:W3:Y:S01]  /*1a890*/  LDL.LU R6, [R1+0xe1c] ;  /* 0x000e1c0001067983 */ /* 0x000ee20000300800 */
[----:B------:R-:W3:Y:S01]  /*1a8a0*/  LDL.LU R10, [R1+0xdf0] ;  /* 0x000df000010a7983 */ /* 0x000ee20000300800 */
[----:B------:R-:W-:Y:S01]  /*1a8b0*/  ISETP.NE.U32.AND P0, PT, R23, R22, PT ;  /* 0x000000161700720c */ /* 0x000fe20003f05070 */
[----:B------:R-:W3:Y:S02]  /*1a8c0*/  LDL.LU R9, [R1+0xe14] ;  /* 0x000e140001097983 */ /* 0x000ee40000300800 */
[----:B------:R-:W3:Y:S01]  /*1a8d0*/  LDL.LU R22, [R1+0xde8] ;  /* 0x000de80001167983 */ /* 0x000ee20000300800 */
[----:B------:R-:W3:Y:S01]  /*1a8e0*/  LDL.LU R23, [R1+0xe0c] ;  /* 0x000e0c0001177983 */ /* 0x000ee20000300800 */
[----:B------:R-:W3:Y:S02]  /*1a8f0*/  LDL.LU R29, [R1+0xde0] ;  /* 0x000de000011d7983 */ /* 0x000ee40000300800 */
[----:B------:R-:W3:Y:S02]  /*1a900*/  LDL.LU R28, [R1+0xe04] ;  /* 0x000e0400011c7983 */ /* 0x000ee40000300800 */
[----:B0-----:R-:W3:Y:S01]  /*1a910*/  LDL.LU R2, [R1+0xdd8] ;  /* 0x000dd80001027983 */ /* 0x001ee20000300800 */
[----:B--2---:R-:W-:-:S05]  /*1a920*/  IADD3 R0, P6, R0, R3, RZ ;  /* 0x0000000300007210 */ /* 0x004fca0007fde0ff */
[----:B------:R0:W-:Y:S04]  /*1a930*/  STL [R1+0xe58], R0 ;  /* 0x000e580001007387 */ /* 0x0001e80000100800 */
[----:B0-----:R-:W2:Y:S02]  /*1a940*/  LDL.LU R0, [R1+0x1128] ;  /* 0x0011280001007983 */ /* 0x001ea40000300800 */
[----:B--2---:R-:W-:-:S05]  /*1a950*/  IADD3 R0, P5, R0, R3, RZ ;  /* 0x0000000300007210 */ /* 0x004fca0007fbe0ff */
[----:B------:R0:W-:Y:S04]  /*1a960*/  STL [R1+0xe50], R0 ;  /* 0x000e500001007387 */ /* 0x0001e80000100800 */
[----:B0-----:R-:W2:Y:S02]  /*1a970*/  LDL.LU R0, [R1+0x1124] ;  /* 0x0011240001007983 */ /* 0x001ea40000300800 */
[----:B--2---:R-:W-:-:S05]  /*1a980*/  IADD3 R0, P4, R0, R3, RZ ;  /* 0x0000000300007210 */ /* 0x004fca0007f9e0ff */
[----:B------:R0:W-:Y:S04]  /*1a990*/  STL [R1+0xe48], R0 ;  /* 0x000e480001007387 */ /* 0x0001e80000100800 */
[----:B0-----:R-:W2:Y:S01]  /*1a9a0*/  LDL.LU R0, [R1+0x1120] ;  /* 0x0011200001007983 */ /* 0x001ea20000300800 */
[----:B------:R-:W2:Y:S02]  /*1a9b0*/  LDL.LU R3, [R1+0x7ec] ;  /* 0x0007ec0001037983 */ /* 0x000ea40000300800 */
[----:B--2---:R-:W-:-:S05]  /*1a9c0*/  IMAD.X R3, R3, 0x1, R0, P3 ;  /* 0x0000000103037824 */ /* 0x004fca00018e0600 */
[----:B------:R0:W-:Y:S02]  /*1a9d0*/  STL [R1+0x7ec], R3 ;  /* 0x0007ec0301007387 */ /* 0x0001e40000100800 */
[----:B0-----:R-:W-:-:S04]  /*1a9e0*/  IMAD.MOV.U32 R3, RZ, RZ, c[0x0][0x188] ;  /* 0x00006200ff037624 */ /* 0x001fc800078e00ff */
[----:B------:R-:W-:-:S04]  /*1a9f0*/  IMAD.SHL.U32 R3, R3, 0x20, RZ ;  /* 0x0000002003037824 */ /* 0x000fc800078e00ff */
[----:B------:R-:W-:Y:S02]  /*1aa00*/  IMAD.SHL.U32 R3, R3, 0x2, RZ ;  /* 0x0000000203037824 */ /* 0x000fe400078e00ff */
[--C-:B----4-:R-:W-:Y:S02]  /*1aa10*/  IMAD.X R5, R5, 0x1, R0.reuse, P2 ;  /* 0x0000000105057824 */ /* 0x110fe400010e0600 */
[--C-:B---3--:R-:W-:Y:S01]  /*1aa20*/  IMAD.X R4, R4, 0x1, R0.reuse, P1 ;  /* 0x0000000104047824 */ /* 0x108fe200008e0600 */
[-C--:B------:R-:W-:Y:S02]  /*1aa30*/  IADD3 R8, P3, R8, R3.reuse, RZ ;  /* 0x0000000308087210 */ /* 0x080fe40007f7e0ff */
[-C--:B------:R-:W-:Y:S02]  /*1aa40*/  IADD3 R21, P2, R21, R3.reuse, RZ ;  /* 0x0000000315157210 */ /* 0x080fe40007f5e0ff */
[-C--:B------:R-:W-:Y:S01]  /*1aa50*/  IADD3 R20, P1, R20, R3.reuse, RZ ;  /* 0x0000000314147210 */ /* 0x080fe20007f3e0ff */
[--C-:B------:R-:W-:Y:S01]  /*1aa60*/  IMAD.X R13, R13, 0x1, R0.reuse, P6 ;  /* 0x000000010d0d7824 */ /* 0x100fe200030e0600 */
[-C--:B------:R-:W-:Y:S01]  /*1aa70*/  IADD3 R17, P6, R17, R3.reuse, RZ ;  /* 0x0000000311117210 */ /* 0x080fe20007fde0ff */
[----:B------:R0:W-:Y:S01]  /*1aa80*/  STL [R1+0xe40], R8 ;  /* 0x000e400801007387 */ /* 0x0001e20000100800 */
[----:B------:R-:W-:Y:S02]  /*1aa90*/  STL [R1+0xe64], R5 ;  /* 0x000e640501007387 */ /* 0x000fe40000100800 */
[----:B------:R-:W-:Y:S02]  /*1aaa0*/  STL [R1+0xe38], R21 ;  /* 0x000e381501007387 */ /* 0x000fe40000100800 */
[--C-:B------:R-:W-:Y:S01]  /*1aab0*/  IMAD.X R12, R12, 0x1, R0.reuse, P5 ;  /* 0x000000010c0c7824 */ /* 0x100fe200028e0600 */
[----:B------:R-:W-:Y:S01]  /*1aac0*/  STL [R1+0xe5c], R4 ;  /* 0x000e5c0401007387 */ /* 0x000fe20000100800 */
[-C--:B------:R-:W-:Y:S01]  /*1aad0*/  IADD3 R16, P5, R16, R3.reuse, RZ ;  /* 0x0000000310107210 */ /* 0x080fe20007fbe0ff */
        /* <DEDUP_REMOVED lines=31> */
[----:B------:R-:W-:Y:S01]  /*1acd0*/  STL [R1+0xdf0], R10 ;  /* 0x000df00a01007387 */ /* 0x000fe20000100800 */
[-C--:B------:R-:W-:Y:S01]  /*1ace0*/  IADD3 R29, P3, R29, R3.reuse, RZ ;  /* 0x000000031d1d7210 */ /* 0x080fe20007f7e0ff */
[----:B------:R-:W-:Y:S02]  /*1acf0*/  STL [R1+0xe14], R9 ;  /* 0x000e140901007387 */ /* 0x000fe40000100800 */
[--C-:B------:R-:W-:Y:S01]  /*1ad00*/  IMAD.X R28, R28, 0x1, R0.reuse, P2 ;  /* 0x000000011c1c7824 */ /* 0x100fe200010e0600 */
[----:B------:R-:W-:Y:S01]  /*1ad10*/  STL [R1+0xde8], R22 ;  /* 0x000de81601007387 */ /* 0x000fe20000100800 */
[----:B------:R-:W-:Y:S01]  /*1ad20*/  IADD3 R2, P2, R2, R3, RZ ;  /* 0x0000000302027210 */ /* 0x000fe20007f5e0ff */
[----:B------:R-:W-:Y:S02]  /*1ad30*/  STL [R1+0xe0c], R23 ;  /* 0x000e0c1701007387 */ /* 0x000fe40000100800 */
[----:B------:R-:W2:Y:S01]  /*1ad40*/  LDL.LU R3, [R1+0xdfc] ;  /* 0x000dfc0001037983 */ /* 0x000ea20000300800 */
[----:B------:R-:W-:Y:S01]  /*1ad50*/  STL [R1+0xde0], R29 ;  /* 0x000de01d01007387 */ /* 0x000fe20000100800 */
[----:B0-----:R-:W3:Y:S02]  /*1ad60*/  LDL.LU R8, [R1+0xdec] ;  /* 0x000dec0001087983 */ /* 0x001ee40000300800 */
[----:B------:R-:W-:Y:S01]  /*1ad70*/  STL [R1+0xe04], R28 ;  /* 0x000e041c01007387 */ /* 0x000fe20000100800 */
[----:B---3--:R0:W-:Y:S01]  /*1ad80*/  STL [R1+0x1118], R8 ;  /* 0x0011180801007387 */ /* 0x0081e20000100800 */
[----:B------:R-:W-:Y:S03]  /*1ad90*/  STL [R1+0xdd8], R2 ;  /* 0x000dd80201007387 */ /* 0x000fe60000100800 */
[----:B0-----:R-:W3:Y:S01]  /*1ada0*/  LDL.LU R8, [R1+0xdc8] ;  /* 0x000dc80001087983 */ /* 0x001ee20000300800 */
[----:B--2---:R-:W-:-:S03]  /*1adb0*/  IMAD.X R3, R3, 0x1, R0, P1 ;  /* 0x0000000103037824 */ /* 0x004fc600008e0600 */
[----:B---3--:R0:W-:Y:S04]  /*1adc0*/  STL [R1+0x111c], R8 ;  /* 0x00111c0801007387 */ /* 0x0081e80000100800 */
        /* <DEDUP_REMOVED lines=27> */
[----:B------:R0:W-:Y:S02]  /*1af80*/  STL [R1+0xdfc], R3 ;  /* 0x000dfc0301007387 */ /* 0x0001e40000100800 */
[----:B0-----:R-:W-:-:S04]  /*1af90*/  IMAD.MOV.U32 R3, RZ, RZ, c[0x0][0x188] ;  /* 0x00006200ff037624 */ /* 0x001fc800078e00ff */
[----:B------:R-:W-:-:S04]  /*1afa0*/  IMAD.SHL.U32 R3, R3, 0x20, RZ ;  /* 0x0000002003037824 */ /* 0x000fc800078e00ff */
[----:B------:R-:W-:-:S05]  /*1afb0*/  IMAD.SHL.U32 R3, R3, 0x2, RZ ;  /* 0x0000000203037824 */ /* 0x000fca00078e00ff */
        /* <DEDUP_REMOVED lines=8> */
[----:B------:R-:W-:-:S05]  /*1b040*/  IMAD.SHL.U32 R3, R3, 0x2, RZ ;  /* 0x0000000203037824 */ /* 0x000fca00078e00ff */
[----:B------:R-:W-:-:S05]  /*1b050*/  IADD3 R8, P6, R8, R3, RZ ;  /* 0x0000000308087210 */ /* 0x000fca0007fde0ff */
[----:B------:R0:W-:Y:S04]  /*1b060*/  STL [R1+0xdc8], R8 ;  /* 0x000dc80801007387 */ /* 0x0001e80000100800 */
[----:B0-----:R-:W2:Y:S01]  /*1b070*/  LDL.LU R8, [R1+0x1118] ;  /* 0x0011180001087983 */ /* 0x001ea20000300800 */
[--C-:B----4-:R-:W-:Y:S01]  /*1b080*/  IMAD.X R21, R21, 0x1, R0.reuse, P4 ;  /* 0x0000000115157824 */ /* 0x110fe200020e0600 */
[-C--:B---3--:R-:W-:Y:S01]  /*1b090*/  IADD3 R4, P4, R4, R3.reuse, RZ ;  /* 0x0000000304047210 */ /* 0x088fe20007f9e0ff */
[--C-:B------:R-:W-:Y:S01]  /*1b0a0*/  IMAD.X R20, R20, 0x1, R0.reuse, P3 ;  /* 0x0000000114147824 */ /* 0x100fe200018e0600 */
[-C--:B------:R-:W-:Y:S01]  /*1b0b0*/  IADD3 R13, P3, R13, R3.reuse, RZ ;  /* 0x000000030d0d7210 */ /* 0x080fe20007f7e0ff */
        /* <DEDUP_REMOVED lines=15> */
[----:B------:R-:W-:Y:S01]  /*1b1b0*/  IADD3 R23, P6, R23, R3, RZ ;  /* 0x0000000317177210 */ /* 0x000fe20007fde0ff */
[----:B------:R-:W-:-:S02]  /*1b1c0*/  IMAD.X R2, R2, 0x1, R0, P4 ;  /* 0x0000000102027824 */ /* 0x000fc400020e0600 */
[----:B--2---:R-:W-:Y:S01]  /*1b1d0*/  IMAD.X R8, R8, 0x1, R0, P5 ;  /* 0x0000000108087824 */ /* 0x004fe200028e0600 */
[----:B------:R-:W-:-:S04]  /*1b1e0*/  IADD3 R5, P5, R5, R3, RZ ;  /* 0x0000000305057210 */ /* 0x000fc80007fbe0ff */
[----:B------:R-:W-:Y:S01]  /*1b1f0*/  STL [R1+0xdec], R8 ;  /* 0x000dec0801007387 */ /* 0x000fe20000100800 */
[----:B------:R-:W-:Y:S02]  /*1b200*/  STL [R1+0xdc0], R5 ;  /* 0x000dc00501007387 */ /* 0x000fe40000100800 */
[----:B------:R-:W-:Y:S02]  /*1b210*/  STL [R1+0xde4], R21 ;  /* 0x000de41501007387 */ /* 0x000fe40000100800 */
[----:B------:R-:W-:Y:S01]  /*1b220*/  STL [R1+0xdb8], R4 ;  /* 0x000db80401007387 */ /* 0x000fe20000100800 */
[----:B------:R-:W-:Y:S01]  /*1b230*/  STL [R1+0xddc], R20 ;  /* 0x000ddc1401007387 */ /* 0x000fe20000100800 */
[----:B------:R-:W-:Y:S02]  /*1b240*/  STL [R1+0xdb0], R13 ;  /* 0x000db00d01007387 */ /* 0x000fe40000100800 */
[----:B------:R-:W-:Y:S02]  /*1b250*/  STL [R1+0xdd4], R17 ;  /* 0x000dd41101007387 */ /* 0x000fe40000100800 */
[----:B------:R-:W-:Y:S02]  /*1b260*/  STL [R1+0xda8], R12 ;  /* 0x000da80c01007387 */ /* 0x000fe40000100800 */
[--C-:B------:R-:W-:Y:S01]  /*1b270*/  IMAD.X R24, R24, 0x1, R0.reuse, P5 ;  /* 0x0000000118187824 */ /* 0x100fe200028e0600 */
[----:B------:R-:W-:Y:S01]  /*1b280*/  STL [R1+0xdcc], R16 ;  /* 0x000dcc1001007387 */ /* 0x000fe20000100800 */
[----:B------:R-:W-:Y:S01]  /*1b290*/  IADD3 R25, P5, R25, R3, RZ ;  /* 0x0000000319197210 */ /* 0x000fe20007fbe0ff */
[----:B------:R-:W-:Y:S02]  /*1b2a0*/  STL [R1+0xda0], R11 ;  /* 0x000da00b01007387 */ /* 0x000fe40000100800 */
[----:B------:R-:W-:Y:S01]  /*1b2b0*/  STL [R1+0xdc4], R15 ;  /* 0x000dc40f01007387 */ /* 0x000fe20000100800 */
[----:B------:R-:W-:Y:S01]  /*1b2c0*/  STL [R1+0xd98], R14 ;  /* 0x000d980e01007387 */ /* 0x000fe20000100800 */
[----:B------:R-:W-:Y:S02]  /*1b2d0*/  STL [R1+0xdbc], R24 ;  /* 0x000dbc1801007387 */ /* 0x000fe40000100800 */
        /* <DEDUP_REMOVED lines=8> */
[----:B------:R-:W-:-:S02]  /*1b360*/  IMAD.X R29, R29, 0x1, R0, P5 ;  /* 0x000000011d1d7824 */ /* 0x000fc400028e0600 */
[----:B------:R-:W-:Y:S01]  /*1b370*/  STL [R1+0xd70], R9 ;  /* 0x000d700901007387 */ /* 0x000fe20000100800 */
[-C--:B------:R-:W-:Y:S01]  /*1b380*/  IADD3 R28, P5, R28, R3.reuse, RZ ;  /* 0x000000031c1c7210 */ /* 0x080fe20007fbe0ff */
[----:B------:R-:W-:Y:S01]  /*1b390*/  STL [R1+0xd94], R22 ;  /* 0x000d941601007387 */ /* 0x000fe20000100800 */
[----:B------:R-:W-:Y:S02]  /*1b3a0*/  STL [R1+0xd68], R23 ;  /* 0x000d681701007387 */ /* 0x000fe40000100800 */
[----:B------:R0:W-:Y:S02]  /*1b3b0*/  STL [R1+0x1114], R0 ;  /* 0x0011140001007387 */ /* 0x0001e40000100800 */
[----:B------:R-:W-:Y:S01]  /*1b3c0*/  STL [R1+0xd8c], R29 ;  /* 0x000d8c1d01007387 */ /* 0x000fe20000100800 */
[----:B0-----:R-:W2:Y:S01]  /*1b3d0*/  LDL.LU R0, [R1+0xd58] ;  /* 0x000d580001007983 */ /* 0x001ea20000300800 */
[----:B------:R-:W-:Y:S02]  /*1b3e0*/  STL [R1+0xd60], R28 ;  /* 0x000d601c01007387 */ /* 0x000fe40000100800 */
[----:B------:R-:W3:Y:S02]  /*1b3f0*/  LDL.LU R8, [R1+0xd48] ;  /* 0x000d480001087983 */ /* 0x000ee40000300800 */
[----:B------:R-:W-:Y:S01]  /*1b400*/  STL [R1+0xd84], R2 ;  /* 0x000d840201007387 */ /* 0x000fe20000100800 */
[----:B---3--:R0:W-:Y:S04]  /*1b410*/  STL [R1+0x1110], R8 ;  /* 0x0011100801007387 */ /* 0x0081e80000100800 */
[----:B0-----:R-:W3:Y:S01]  /*1b420*/  LDL.LU R8, [R1+0xd50] ;  /* 0x000d500001087983 */ /* 0x001ee20000300800 */
[----:B------:R-:W4:Y:S02]  /*1b430*/  LDL.LU R5, [R1+0xd6c] ;  /* 0x000d6c0001057983 */ /* 0x000f240000300800 */
        /* <DEDUP_REMOVED lines=20> */
[----:B------:R-:W3:Y:S01]  /*1b580*/  LDL.LU R22, [R1+0xcf0] ;  /* 0x000cf00001167983 */ /* 0x000ee20000300800 */
[----:B--2---:R-:W-:Y:S01]  /*1b590*/  IADD3 R0, P4, R0, R3, RZ ;  /* 0x0000000300007210 */ /* 0x004fe20007f9e0ff */
[----:B------:R-:W2:Y:S01]  /*1b5a0*/  LDL.LU R23, [R1+0xd14] ;  /* 0x000d140001177983 */ /* 0x000ea20000300800 */
[----:B------:R-:W2:Y:S02]  /*1b5b0*/  LDL.LU R29, [R1+0xce8] ;  /* 0x000ce800011d7983 */ /* 0x000ea40000300800 */
[----:B------:R-:W2:Y:S02]  /*1b5c0*/  LDL.LU R28, [R1+0xd0c] ;  /* 0x000d0c00011c7983 */ /* 0x000ea40000300800 */
[----:B------:R-:W2:Y:S01]  /*1b5d0*/  LDL.LU R2, [R1+0xce0] ;  /* 0x000ce00001027983 */ /* 0x000ea20000300800 */
        /* <DEDUP_REMOVED lines=8> */
[----:B---3--:R-:W-:-:S05]  /*1b660*/  IADD3 R8, P3, R8, R3, RZ ;  /* 0x0000000308087210 */ /* 0x008fca0007f7e0ff */
[----:B------:R0:W-:Y:S04]  /*1b670*/  STL [R1+0xd50], R8 ;  /* 0x000d500801007387 */ /* 0x0001e80000100800 */
[----:B0-----:R-:W2:Y:S01]  /*1b680*/  LDL.LU R8, [R1+0x1110] ;  /* 0x0011100001087983 */ /* 0x001ea20000300800 */
[----:B------:R-:W3:Y:S02]  /*1b690*/  LDL.LU R3, [R1+0xd74] ;  /* 0x000d740001037983 */ /* 0x000ee40000300800 */
[--C-:B----4-:R-:W-:Y:S02]  /*1b6a0*/  IMAD.X R5, R5, 0x1, R0.reuse, P1 ;  /* 0x0000000105057824 */ /* 0x110fe400008e0600 */
[--C-:B------:R-:W-:Y:S02]  /*1b6b0*/  IMAD.X R4, R4, 0x1, R0.reuse, P6 ;  /* 0x0000000104047824 */ /* 0x100fe400030e0600 */
[----:B------:R-:W-:-:S02]  /*1b6c0*/  IMAD.X R13, R13, 0x1, R0, P5 ;  /* 0x000000010d0d7824 */ /* 0x000fc400028e0600 */
[--C-:B------:R-:W-:Y:S02]  /*1b6d0*/  IMAD.X R12, R12, 0x1, R0.reuse, P4 ;  /* 0x000000010c0c7824 */ /* 0x100fe400020e0600 */
[--C-:B------:R-:W-:Y:S02]  /*1b6e0*/  IMAD.X R11, R11, 0x1, R0.reuse, P3 ;  /* 0x000000010b0b7824 */ /* 0x100fe400018e0600 */
[----:B---3--:R-:W-:-:S05]  /*1b6f0*/  IMAD.X R3, R3, 0x1, R0, P2 ;  /* 0x0000000103037824 */ /* 0x008fca00010e0600 */
[----:B------:R0:W-:Y:S02]  /*1b700*/  STL [R1+0xd74], R3 ;  /* 0x000d740301007387 */ /* 0x0001e40000100800 */
[----:B0-----:R-:W-:-:S04]  /*1b710*/  IMAD.MOV.U32 R3, RZ, RZ, c[0x0][0x188] ;  /* 0x00006200ff037624 */ /* 0x001fc800078e00ff */
[----:B------:R-:W-:-:S04]  /*1b720*/  IMAD.SHL.U32 R3, R3, 0x20, RZ ;  /* 0x0000002003037824 */ /* 0x000fc800078e00ff */
[----:B------:R-:W-:-:S05]  /*1b730*/  IMAD.SHL.U32 R3, R3, 0x2, RZ ;  /* 0x0000000203037824 */ /* 0x000fca00078e00ff */
[-C--:B--2---:R-:W-:Y:S02]  /*1b740*/  IADD3 R8, P2, R8, R3.reuse, RZ ;  /* 0x0000000308087210 */ /* 0x084fe40007f5e0ff */
[-C--:B------:R-:W-:Y:S02]  /*1b750*/  IADD3 R21, P1, R21, R3.reuse, RZ ;  /* 0x0000000315157210 */ /* 0x080fe40007f3e0ff */
[-C--:B------:R-:W-:Y:S02]  /*1b760*/  IADD3 R20, P6, R20, R3.reuse, RZ ;  /* 0x0000000314147210 */ /* 0x080fe40007fde0ff */
[-C--:B------:R-:W-:Y:S01]  /*1b770*/  IADD3 R17, P5, R17, R3.reuse, RZ ;  /* 0x0000000311117210 */ /* 0x080fe20007fbe0ff */
[----:B------:R0:W-:Y:S01]  /*1b780*/  STL [R1+0xd48], R8 ;  /* 0x000d480801007387 */ /* 0x0001e20000100800 */
[----:B------:R-:W-:Y:S02]  /*1b790*/  STL [R1+0xd6c], R5 ;  /* 0x000d6c0501007387 */ /* 0x000fe40000100800 */
[----:B------:R-:W-:Y:S02]  /*1b7a0*/  STL [R1+0xd40], R21 ;  /* 0x000d401501007387 */ /* 0x000fe40000100800 */
[----:B------:R-:W-:Y:S01]  /*1b7b0*/  STL [R1+0xd64], R4 ;  /* 0x000d640401007387 */ /* 0x000fe20000100800 */
[-C--:B------:R-:W-:Y:S01]  /*1b7c0*/  IADD3 R16, P4, R16, R3.reuse, RZ ;  /* 0x0000000310107210 */ /* 0x080fe20007f9e0ff */
[----:B------:R-:W-:Y:S01]  /*1b7d0*/  STL [R1+0xd38], R20 ;  /* 0x000d381401007387 */ /* 0x000fe20000100800 */
        /* <DEDUP_REMOVED lines=1340> */
[--C-:B------:R-:W-:Y:S01]  /*20ba0*/  IMAD.X R10, R10, 0x1, R0.reuse, P6 ;  /* 0x000000010a0a7824 */ /* 0x100fe200030e0600 */
[----:B------:R-:W-:Y:S01]  /*20bb0*/  IADD3 R9, P6, R9, UR8, RZ ;  /* 0x0000000809097c10 */ /* 0x000fe2000ffde0ff */
[--C-:B------:R-:W-:Y:S01]  /*20bc0*/  IMAD.X R22, R22, 0x1, R0.reuse, P5 ;  /* 0x0000000116167824 */ /* 0x100fe200028e0600 */
[----:B------:R-:W-:Y:S01]  /*20bd0*/  IADD3 R23, P5, R23, UR8, RZ ;  /* 0x0000000817177c10 */ /* 0x000fe2000ffbe0ff */
        /* <DEDUP_REMOVED lines=28> */
[----:B------:R-:W-:Y:S01]  /*20da0*/  IADD3 R28, P4, R28, UR8, RZ ;  /* 0x000000081c1c7c10 */ /* 0x000fe2000ff9e0ff */
        /* <DEDUP_REMOVED lines=10> */
[----:B--2---:R-:W-:-:S03]  /*20e50*/  IADD3 R0, P3, R0, UR8, RZ ;  /* 0x0000000800007c10 */ /* 0x004fc6000ff7e0ff */
[----:B---3--:R0:W-:Y:S04]  /*20e60*/  STL [R1+0x10a0], R14 ;  /* 0x0010a00e01007387 */ /* 0x0081e80000100800 */
[----:B0-----:R-:W2:Y:S01]  /*20e70*/  LDL.LU R14, [R1+0xfbc] ;  /* 0x000fbc00010e7983 */ /* 0x001ea20000300800 */
[----:B------:R-:W3:Y:S02]  /*20e80*/  LDL.LU R15, [R1+0x1024] ;  /* 0x00102400010f7983 */ /* 0x000ee40000300800 */
[----:B------:R-:W4:Y:S02]  /*20e90*/  LDL.LU R7, [R1+0xffc] ;  /* 0x000ffc0001077983 */ /* 0x000f240000300800 */
        /* <DEDUP_REMOVED lines=25> */
[----:B------:R0:W-:Y:S04]  /*21030*/  STL [R1+0x101c], R0 ;  /* 0x00101c0001007387 */ /* 0x0001e80000100800 */
[----:B0-----:R-:W2:Y:S02]  /*21040*/  LDL.LU R0, [R1+0x10a4] ;  /* 0x0010a40001007983 */ /* 0x001ea40000300800 */
[----:B--2---:R-:W-:-:S05]  /*21050*/  IMAD.X R14, R14, 0x1, R0, P2 ;  /* 0x000000010e0e7824 */ /* 0x004fca00010e0600 */
[----:B------:R0:W-:Y:S04]  /*21060*/  STL [R1+0xfbc], R14 ;  /* 0x000fbc0e01007387 */ /* 0x0001e80000100800 */
[----:B0-----:R-:W2:Y:S02]  /*21070*/  LDL.LU R14, [R1+0x10a0] ;  /* 0x0010a000010e7983 */ /* 0x001ea40000300800 */
[----:B--2---:R-:W-:-:S05]  /*21080*/  IADD3 R14, P2, R14, UR8, RZ ;  /* 0x000000080e0e7c10 */ /* 0x004fca000ff5e0ff */
[----:B------:R0:W-:Y:S04]  /*21090*/  STL [R1+0x1020], R14 ;  /* 0x0010200e01007387 */ /* 0x0001e80000100800 */
[----:B0-----:R-:W2:Y:S01]  /*210a0*/  LDL.LU R14, [R1+0x109c] ;  /* 0x00109c00010e7983 */ /* 0x001ea20000300800 */
[----:B----4-:R-:W-:Y:S01]  /*210b0*/  IADD3.X R7, R7, UR5, RZ, P6, !PT ;  /* 0x0000000507077c10 */ /* 0x010fe2000b7fe4ff */
[----:B------:R-:W-:Y:S01]  /*210c0*/  IADD3 R6, P6, R6, UR8, RZ ;  /* 0x0000000806067c10 */ /* 0x000fe2000ffde0ff */
[----:B------:R-:W-:Y:S01]  /*210d0*/  IADD3.X R10, R10, UR5, RZ, P5, !PT ;  /* 0x000000050a0a7c10 */ /* 0x000fe2000affe4ff */
[----:B------:R-:W-:Y:S01]  /*210e0*/  IADD3 R9, P5, R9, UR8, RZ ;  /* 0x0000000809097c10 */ /* 0x000fe2000ffbe0ff */
[----:B------:R-:W-:Y:S01]  /*210f0*/  IADD3.X R29, R29, UR5, RZ, P4, !PT ;  /* 0x000000051d1d7c10 */ /* 0x000fe2000a7fe4ff */
[----:B------:R-:W-:-:S02]  /*21100*/  IADD3 R28, P4, R28, UR8, RZ ;  /* 0x000000081c1c7c10 */ /* 0x000fc4000ff9e0ff */
[----:B--2---:R-:W-:Y:S01]  /*21110*/  IMAD.X R14, R14, 0x1, R0, P1 ;  /* 0x000000010e0e7824 */ /* 0x004fe200008e0600 */
[----:B---3--:R-:W-:-:S04]  /*21120*/  IADD3 R15, P1, R15, UR8, RZ ;  /* 0x000000080f0f7c10 */ /* 0x008fc8000ff3e0ff */
[----:B------:R0:W-:Y:S04]  /*21130*/  STL [R1+0xfcc], R14 ;  /* 0x000fcc0e01007387 */ /* 0x0001e80000100800 */
[----:B0-----:R0:W5:Y:S01]  /*21140*/  LDL.LU R14, [R1+0x1098] ;  /* 0x00109800010e7983 */ /* 0x0011620000300800 */
[----:B------:R1:W-:Y:S03]  /*21150*/  STL [R1+0x1024], R15 ;  /* 0x0010240f01007387 */ /* 0x0003e60000100800 */
[----:B-1----:R0:W5:Y:S01]  /*21160*/  LDL.LU R15, [R1+0x1094] ;  /* 0x00109400010f7983 */ /* 0x0021620000300800 */
[----:B------:R1:W-:Y:S03]  /*21170*/  STL [R1+0xffc], R7 ;  /* 0x000ffc0701007387 */ /* 0x0003e60000100800 */
[----:B-1----:R-:W2:Y:S01]  /*21180*/  LDL.LU R7, [R1+0x1090] ;  /* 0x0010900001077983 */ /* 0x002ea20000300800 */
[----:B------:R1:W-:Y:S03]  /*21190*/  STL [R1+0x1028], R6 ;  /* 0x0010280601007387 */ /* 0x0003e60000100800 */
[----:B-1----:R-:W3:Y:S01]  /*211a0*/  LDL.LU R6, [R1+0x108c] ;  /* 0x00108c0001067983 */ /* 0x002ee20000300800 */
[----:B------:R1:W-:Y:S03]  /*211b0*/  STL [R1+0x1000], R10 ;  /* 0x0010000a01007387 */ /* 0x0003e60000100800 */
[----:B-1----:R-:W4:Y:S01]  /*211c0*/  LDL.LU R10, [R1+0x1088] ;  /* 0x00108800010a7983 */ /* 0x002f220000300800 */
[----:B------:R1:W-:Y:S03]  /*211d0*/  STL [R1+0x102c], R9 ;  /* 0x00102c0901007387 */ /* 0x0003e60000100800 */
[----:B-1----:R-:W3:Y:S01]  /*211e0*/  LDL.LU R9, [R1+0x1084] ;  /* 0x0010840001097983 */ /* 0x002ee20000300800 */
[----:B------:R-:W-:Y:S01]  /*211f0*/  IADD3.X R3, R3, UR5, RZ, P3, !PT ;  /* 0x0000000503037c10 */ /* 0x000fe20009ffe4ff */
[----:B------:R1:W-:Y:S01]  /*21200*/  STL [R1+0xff8], R29 ;  /* 0x000ff81d01007387 */ /* 0x0003e20000100800 */
[----:B------:R-:W-:-:S02]  /*21210*/  IADD3 R2, P3, R2, UR8, RZ ;  /* 0x0000000802027c10 */ /* 0x000fc4000ff7e0ff */
[----:B------:R-:W-:Y:S01]  /*21220*/  IADD3.X R8, R8, UR5, RZ, P2, !PT ;  /* 0x0000000508087c10 */ /* 0x000fe200097fe4ff */
[----:B------:R-:W-:Y:S01]  /*21230*/  IADD3 R5, P2, R5, UR8, RZ ;  /* 0x0000000805057c10 */ /* 0x000fe2000ff5e0ff */
[----:B------:R-:W-:Y:S01]  /*21240*/  IADD3.X R21, R21, UR5, RZ, P1, !PT ;  /* 0x0000000515157c10 */ /* 0x000fe20008ffe4ff */
[----:B------:R-:W-:Y:S01]  /*21250*/  IADD3 R4, P1, R4, UR8, RZ ;  /* 0x0000000804047c10 */ /* 0x000fe2000ff3e0ff */
[----:B------:R-:W-:Y:S01]  /*21260*/  IADD3.X R20, R20, UR5, RZ, P6, !PT ;  /* 0x0000000514147c10 */ /* 0x000fe2000b7fe4ff */
[----:B-1----:R0:W5:Y:S01]  /*21270*/  LDL.LU R29, [R1+0x1080] ;  /* 0x00108000011d7983 */ /* 0x0021620000300800 */
[----:B------:R1:W-:Y:S01]  /*21280*/  STL [R1+0x1030], R28 ;  /* 0x0010301c01007387 */ /* 0x0003e20000100800 */
[----:B------:R-:W-:Y:S02]  /*21290*/  IADD3 R13, P6, R13, UR8, RZ ;  /* 0x000000080d0d7c10 */ /* 0x000fe4000ffde0ff */
[----:B------:R-:W-:Y:S01]  /*212a0*/  IADD3.X R17, R17, UR5, RZ, P5, !PT ;  /* 0x0000000511117c10 */ /* 0x000fe2000affe4ff */
[----:B------:R-:W-:Y:S01]  /*212b0*/  IADD3 R12, P5, R12, UR8, RZ ;  /* 0x000000080c0c7c10 */ /* 0x000fe2000ffbe0ff */
[----:B------:R-:W-:Y:S01]  /*212c0*/  IADD3.X R16, R16, UR5, RZ, P4, !PT ;  /* 0x0000000510107c10 */ /* 0x000fe2000a7fe4ff */
[----:B-1----:R0:W5:Y:S01]  /*212d0*/  LDL.LU R28, [R1+0x107c] ;  /* 0x00107c00011c7983 */ /* 0x0021620000300800 */
[----:B------:R-:W-:Y:S02]  /*212e0*/  STL [R1+0xff0], R3 ;  /* 0x000ff00301007387 */ /* 0x000fe40000100800 */
[----:B------:R1:W-:Y:S02]  /*212f0*/  STL [R1+0xfe4], R2 ;  /* 0x000fe40201007387 */ /* 0x0003e40000100800 */
[----:B------:R-:W-:Y:S01]  /*21300*/  STL [R1+0xfec], R8 ;  /* 0x000fec0801007387 */ /* 0x000fe20000100800 */
[----:B------:R2:W-:Y:S01]  /*21310*/  STL [R1+0xfdc], R5 ;  /* 0x000fdc0501007387 */ /* 0x0005e20000100800 */
[----:B------:R-:W-:Y:S02]  /*21320*/  STL [R1+0x1004], R21 ;  /* 0x0010041501007387 */ /* 0x000fe40000100800 */
[----:B------:R4:W-:Y:S02]  /*21330*/  STL [R1+0xfd4], R4 ;  /* 0x000fd40401007387 */ /* 0x0009e40000100800 */
[----:B------:R0:W-:Y:S01]  /*21340*/  STL [R1+0xfe8], R20 ;  /* 0x000fe81401007387 */ /* 0x0001e20000100800 */
[----:B------:R-:W-:Y:S01]  /*21350*/  IADD3 R11, P4, R11, UR8, RZ ;  /* 0x000000080b0b7c10 */ /* 0x000fe2000ff9e0ff */
[----:B------:R0:W-:Y:S01]  /*21360*/  STL [R1+0xfc4], R13 ;  /* 0x000fc40d01007387 */ /* 0x0001e20000100800 */
[----:B------:R-:W-:Y:S01]  /*21370*/  IADD3.X R24, R24, UR5, RZ, P3, !PT ;  /* 0x0000000518187c10 */ /* 0x000fe20009ffe4ff */
[----:B------:R0:W-:Y:S01]  /*21380*/  STL [R1+0x1010], R17 ;  /* 0x0010101101007387 */ /* 0x0001e20000100800 */
[----:B------:R-:W-:Y:S01]  /*21390*/  IADD3 R25, P3, R25, UR8, RZ ;  /* 0x0000000819197c10 */ /* 0x000fe2000ff7e0ff */
[----:B------:R0:W-:Y:S01]  /*213a0*/  STL [R1+0xfa4], R12 ;  /* 0x000fa40c01007387 */ /* 0x0001e20000100800 */
[----:B------:R-:W-:Y:S01]  /*213b0*/  IADD3.X R26, R26, UR5, RZ, P2, !PT ;  /* 0x000000051a1a7c10 */ /* 0x000fe200097fe4ff */
[----:B------:R0:W-:Y:S01]  /*213c0*/  STL [R1+0x100c], R16 ;  /* 0x00100c1001007387 */ /* 0x0001e20000100800 */
[----:B------:R-:W-:Y:S01]  /*213d0*/  IADD3.X R27, R27, UR5, RZ, P1, !PT ;  /* 0x000000051b1b7c10 */ /* 0x000fe20008ffe4ff */
[----:B------:R0:W-:Y:S01]  /*213e0*/  STL [R1+0xf94], R11 ;  /* 0x000f940b01007387 */ /* 0x0001e20000100800 */
[----:B------:R-:W-:-:S03]  /*213f0*/  IADD3.X R18, R18, UR5, RZ, P6, !PT ;  /* 0x0000000512127c10 */ /* 0x000fc6000b7fe4ff */
[----:B-1----:R-:W1:Y:S01]  /*21400*/  S2R R2, SR_TID.X ;  /* 0x0000000000027919 */ /* 0x002e620000002100 */
[----:B------:R0:W-:Y:S01]  /*21410*/  STL [R1+0xfe0], R24 ;  /* 0x000fe01801007387 */ /* 0x0001e20000100800 */
[----:B------:R-:W-:Y:S01]  /*21420*/  IADD3.X R19, R19, UR5, RZ, P5, !PT ;  /* 0x0000000513137c10 */ /* 0x000fe2000affe4ff */
[----:B------:R0:W-:Y:S01]  /*21430*/  STL [R1+0xf8c], R25 ;  /* 0x000f8c1901007387 */ /* 0x0001e20000100800 */
[----:B------:R-:W-:Y:S01]  /*21440*/  IADD3.X R22, R22, UR5, RZ, P4, !PT ;  /* 0x0000000516167c10 */ /* 0x000fe2000a7fe4ff */
[----:B------:R0:W-:Y:S01]  /*21450*/  STL [R1+0xfd8], R26 ;  /* 0x000fd81a01007387 */ /* 0x0001e20000100800 */
[----:B------:R0:W-:Y:S01]  /*21460*/  STL [R1+0xfc8], R27 ;  /* 0x000fc81b01007387 */ /* 0x0001e20000100800 */
[----:B------:R-:W-:Y:S01]  /*21470*/  IADD3.X R23, R23, UR5, RZ, P3, !PT ;  /* 0x0000000517177c10 */ /* 0x000fe20009ffe4ff */
[----:B------:R0:W-:Y:S01]  /*21480*/  STL [R1+0xfb8], R18 ;  /* 0x000fb81201007387 */ /* 0x0001e20000100800 */
[----:B------:R0:W-:Y:S01]  /*21490*/  STL [R1+0xfa0], R19 ;  /* 0x000fa01301007387 */ /* 0x0001e20000100800 */
[----:B------:R0:W-:Y:S02]  /*214a0*/  STL [R1+0xf90], R22 ;  /* 0x000f901601007387 */ /* 0x0001e40000100800 */
[----:B------:R-:W-:-:S04]  /*214b0*/  IMAD.MOV.U32 R3, RZ, RZ, c[0x0][0x188] ;  /* 0x00006200ff037624 */ /* 0x000fc800078e00ff */
[----:B------:R-:W-:-:S04]  /*214c0*/  IMAD.SHL.U32 R3, R3, 0x20, RZ ;  /* 0x0000002003037824 */ /* 0x000fc800078e00ff */
[----:B------:R-:W-:Y:S01]  /*214d0*/  IMAD.SHL.U32 R3, R3, 0x2, RZ ;  /* 0x0000000203037824 */ /* 0x000fe200078e00ff */
[----:B-1----:R-:W-:-:S05]  /*214e0*/  LOP3.LUT R2, R2, 0x3f, RZ, 0xc0, !PT ;  /* 0x0000003f02027812 */ /* 0x002fca00078ec0ff */
[----:B------:R-:W-:Y:S02]  /*214f0*/  IMAD.SHL.U32 R2, R2, 0x2, RZ ;  /* 0x0000000202027824 */ /* 0x000fe400078e00ff */
[----:B--2---:R-:W-:Y:S02]  /*21500*/  IMAD.MOV.U32 R5, RZ, RZ, R7 ;  /* 0x000000ffff057224 */ /* 0x004fe400078e0007 */
[----:B----4-:R-:W-:-:S05]  /*21510*/  IMAD.MOV.U32 R4, RZ, RZ, R10 ;  /* 0x000000ffff047224 */ /* 0x010fca00078e000a */
[----:B------:R0:W-:Y:S01]  /*21520*/  STL.64 [R1+0x490], R4 ;  /* 0x0004900401007387 */ /* 0x0001e20000100a00 */
[----:B------:R0:W-:Y:S02]  /*21530*/  STL [R1+0x7f4], R23 ;  /* 0x0007f41701007387 */ /* 0x0001e40000100800 */
[----:B---3--:R-:W-:Y:S02]  /*21540*/  IMAD.MOV.U32 R8, RZ, RZ, R9 ;  /* 0x000000ffff087224 */ /* 0x008fe400078e0009 */
[----:B------:R-:W-:-:S05]  /*21550*/  IMAD.MOV.U32 R9, RZ, RZ, R6 ;  /* 0x000000ffff097224 */ /* 0x000fca00078e0006 */
[----:B------:R0:W-:Y:S01]  /*21560*/  STL.64 [R1+0x488], R8 ;  /* 0x0004880801007387 */ /* 0x0001e20000100a00 */
[----:B------:R-:W-:Y:S01]  /*21570*/  @!P0 CALL.REL.NOINC `(.L_x_2) ;  /* 0x0000001000008944 */ /* 0x000fe20003c00000 */
[----:B------:R-:W-:Y:S05]  /*21580*/  BRA `(.L_x_3) ;  /* 0xfffe576000007947 */ /* 0x000fea000383ffff */
.L_x_2:
[----:B0-----:R-:W2:Y:S04]  /*21590*/  LDL.LU R22, [R1+0x108] ;  /* 0x0001080001167983 */ /* 0x001ea80000300800 */
[----:B--2---:R-:W-:Y:S04]  /*215a0*/  STL [R1+0x1220], R22 ;  /* 0x0012201601007387 */ /* 0x004fe80000100800 */
[----:B------:R-:W2:Y:S04]  /*215b0*/  LDL.LU R23, [R1+0x10c] ;  /* 0x00010c0001177983 */ /* 0x000ea80000300800 */
[----:B--2---:R0:W-:Y:S04]  /*215c0*/  STL [R1+0x1224], R23 ;  /* 0x0012241701007387 */ /* 0x0041e80000100800 */
[----:B0-----:R-:W2:Y:S04]  /*215d0*/  LDL.LU R23, [R1+0xd8] ;  /* 0x0000d80001177983 */ /* 0x001ea80000300800 */
        /* <DEDUP_REMOVED lines=33> */
[----:B------:R-:W2:Y:S01]  /*217f0*/  LDL.LU R22, [R1+0xec] ;  /* 0x0000ec0001167983 */ /* 0x000ea20000300800 */
[----:B0----5:R-:W-:-:S03]  /*21800*/  IMAD.MOV.U32 R23, RZ, RZ, R15 ;  /* 0x000000ffff177224 */ /* 0x021fc600078e000f */
        /* <DEDUP_REMOVED lines=35> */
[----:B------:R-:W2:Y:S04]  /*21a40*/  LDL.LU R2, [R1+0xe8] ;  /* 0x0000e80001027983 */ /* 0x000ea80000300800 */
[----:B------:R-:W3:Y:S04]  /*21a50*/  LDL.LU R0, [R1+0x7c] ;  /* 0x00007c0001007983 */ /* 0x000ee80000300800 */
[----:B------:R-:W3:Y:S04]  /*21a60*/  LDL.LU R3, [R1+0x78] ;  /* 0x0000780001037983 */ /* 0x000ee80000300800 */
[----:B------:R-:W4:Y:S04]  /*21a70*/  LDL.LU R28, [R1+0xc4] ;  /* 0x0000c400011c7983 */ /* 0x000f280000300800 */
[----:B------:R-:W4:Y:S04]  /*21a80*/  LDL.LU R29, [R1+0xc0] ;  /* 0x0000c000011d7983 */ /* 0x000f280000300800 */
[----:B------:R-:W2:Y:S04]  /*21a90*/  LDL.LU R10, [R1+0xd4] ;  /* 0x0000d400010a7983 */ /* 0x000ea80000300800 */
        /* <DEDUP_REMOVED lines=8> */
[----:B------:R-:W2:Y:S01]  /*21b20*/  LDL.LU R13, [R1+0x378] ;  /* 0x00037800010d7983 */ /* 0x000ea20000300800 */
[----:B0-----:R-:W-:-:S03]  /*21b30*/  IMAD.MOV.U32 R22, RZ, RZ, R14 ;  /* 0x000000ffff167224 */ /* 0x001fc600078e000e */
[----:B------:R-:W2:Y:S04]  /*21b40*/  LDL.LU R17, [R1+0x26c] ;  /* 0x00026c0001117983 */ /* 0x000ea80000300800 */
[----:B------:R-:W2:Y:S04]  /*21b50*/  LDL.LU R12, [R1+0x268] ;  /* 0x00026800010c7983 */ /* 0x000ea80000300800 */
[----:B------:R-:W2:Y:S04]  /*21b60*/  LDL.LU R16, [R1+0x15c] ;  /* 0x00015c0001107983 */ /* 0x000ea80000300800 */
[----:B------:R-:W2:Y:S04]  /*21b70*/  LDL.LU R11, [R1+0x158] ;  /* 0x00015800010b7983 */ /* 0x000ea80000300800 */
[----:B------:R-:W2:Y:S01]  /*21b80*/  LDL.LU R24, [R1+0x404] ;  /* 0x0004040001187983 */ /* 0x000ea20000300800 */
[----:B------:R-:W-:-:S03]  /*21b90*/  F2FP.BF16.PACK_AB R23, R22, R23 ;  /* 0x000000171617723e */ /* 0x000fc600000010ff */
        /* <DEDUP_REMOVED lines=8> */
[----:B------:R0:W-:Y:S04]  /*21c20*/  STL [R1+0x4ac], R23 ;  /* 0x0004ac1701007387 */ /* 0x0001e80000100800 */
[----:B0-----:R-:W2:Y:S02]  /*21c30*/  LDL.LU R23, [R1+0x12ac] ;  /* 0x0012ac0001177983 */ /* 0x001ea40000300800 */
[----:B--2---:R-:W-:-:S02]  /*21c40*/  F2FP.BF16.PACK_AB R23, R22, R23 ;  /* 0x000000171617723e */ /* 0x004fc400000010ff */
        /* <DEDUP_REMOVED lines=64> */
[----:B------:R-:W2:Y:S01]  /*22050*/  LDL.LU R22, [R1+0x1228] ;  /* 0x0012280001167983 */ /* 0x000ea20000300800 */
[----:B---3--:R-:W-:-:S03]  /*22060*/  F2FP.BF16.PACK_AB R0, R0, R3 ;  /* 0x000000030000723e */ /* 0x008fc600000010ff */
[----:B------:R0:W-:Y:S01]  /*22070*/  STL [R1+0x458], R23 ;  /* 0x0004581701007387 */ /* 0x0001e20000100800 */
[----:B----4-:R-:W-:-:S03]  /*22080*/  F2FP.BF16.PACK_AB R3, R28, R29 ;  /* 0x0000001d1c03723e */ /* 0x010fc600000010ff */
[----:B0-----:R-:W3:Y:S01]  /*22090*/  LDL.LU R23, [R1+0x1224] ;  /* 0x0012240001177983 */ /* 0x001ee20000300800 */
[----:B--2---:R-:W-:-:S03]  /*220a0*/  F2FP.BF16.PACK_AB R2, R22, R2 ;  /* 0x000000021602723e */ /* 0x004fc600000010ff */
[----:B------:R-:W2:Y:S04]  /*220b0*/  LDL.LU R22, [R1+0x1220] ;  /* 0x0012200001167983 */ /* 0x000ea80000300800 */
[----:B------:R0:W-:Y:S04]  /*220c0*/  STL [R1+0x454], R2 ;  /* 0x0004540201007387 */ /* 0x0001e80000100800 */
[----:B------:R1:W-:Y:S01]  /*220d0*/  STL [R1+0x450], R0 ;  /* 0x0004500001007387 */ /* 0x0003e20000100800 */
[----:B0-----:R-:W-:-:S03]  /*220e0*/  F2FP.BF16.PACK_AB R2, R10, R7 ;  /* 0x000000070a02723e */ /* 0x001fc600000010ff */
[----:B------:R0:W-:Y:S01]  /*220f0*/  STL [R1+0x44c], R3 ;  /* 0x00044c0301007387 */ /* 0x0001e20000100800 */
[----:B-1----:R-:W-:-:S03]  /*22100*/  F2FP.BF16.PACK_AB R0, R9, R6 ;  /* 0x000000060900723e */ /* 0x002fc600000010ff */
[----:B------:R1:W-:Y:S04]  /*22110*/  STL [R1+0x448], R2 ;  /* 0x0004480201007387 */ /* 0x0003e80000100800 */
[----:B------:R4:W-:Y:S01]  /*22120*/  STL [R1+0x444], R0 ;  /* 0x0004440001007387 */ /* 0x0009e20000100800 */
[----:B0-----:R-:W-:Y:S02]  /*22130*/  F2FP.BF16.PACK_AB R3, R8, R5 ;  /* 0x000000050803723e */ /* 0x001fe400000010ff */
[----:B-1----:R-:W-:-:S03]  /*22140*/  F2FP.BF16.PACK_AB R2, R21, R4 ;  /* 0x000000041502723e */ /* 0x002fc600000010ff */
[----:B------:R0:W-:Y:S01]  /*22150*/  STL [R1+0x440], R3 ;  /* 0x0004400301007387 */ /* 0x0001e20000100800 */
[----:B----4-:R-:W-:-:S03]  /*22160*/  F2FP.BF16.PACK_AB R0, R20, R13 ;  /* 0x0000000d1400723e */ /* 0x010fc600000010ff */
        /* <DEDUP_REMOVED lines=10> */
[----:B------:R-:W-:Y:S01]  /*22210*/  STL [R1+0x268], R3 ;  /* 0x0002680301007387 */ /* 0x000fe20000100800 */
[----:B----4-:R-:W-:-:S03]  /*22220*/  F2FP.BF16.PACK_AB R0, R14, R15 ;  /* 0x0000000f0e00723e */ /* 0x010fc600000010ff */
[----:B------:R0:W-:Y:S04]  /*22230*/  STL [R1+0x264], R2 ;  /* 0x0002640201007387 */ /* 0x0001e80000100800 */
[----:B------:R-:W-:Y:S04]  /*22240*/  STL [R1+0x260], R0 ;  /* 0x0002600001007387 */ /* 0x000fe80000100800 */
[----:B0-----:R-:W4:Y:S04]  /*22250*/  LDL.LU R2, [R1+0x1e8] ;  /* 0x0001e80001027983 */ /* 0x001f280000300800 */
[----:B----4-:R0:W-:Y:S04]  /*22260*/  STL [R1+0x1198], R2 ;  /* 0x0011980201007387 */ /* 0x0101e80000100800 */
        /* <DEDUP_REMOVED lines=31> */
[----:B----4-:R-:W-:Y:S04]  /*22460*/  STL [R1+0x1218], R2 ;  /* 0x0012180201007387 */ /* 0x010fe80000100800 */
[----:B------:R-:W4:Y:S04]  /*22470*/  LDL.LU R0, [R1+0x1fc] ;  /* 0x0001fc0001007983 */ /* 0x000f280000300800 */
        /* <DEDUP_REMOVED lines=33> */
[----:B0-----:R-:W4:Y:S01]  /*22690*/  LDL.LU R0, [R1+0x16c] ;  /* 0x00016c0001007983 */ /* 0x001f220000300800 */
[----:B--2---:R-:W-:-:S03]  /*226a0*/  IMAD.MOV.U32 R2, RZ, RZ, R22 ;  /* 0x000000ffff027224 */ /* 0x004fc600078e0016 */
[----:B----4-:R3:W-:Y:S04]  /*226b0*/  STL [R1+0x121c], R0 ;  /* 0x00121c0001007387 */ /* 0x0107e80000100800 */
[----:B------:R-:W2:Y:S04]  /*226c0*/  LDL.LU R3, [R1+0x1f8] ;  /* 0x0001f80001037983 */ /* 0x000ea80000300800 */
        /* <DEDUP_REMOVED lines=14> */
[----:B---3--:R-:W-:-:S03]  /*227b0*/  IMAD.MOV.U32 R0, RZ, RZ, R23 ;  /* 0x000000ffff007224 */ /* 0x008fc600078e0017 */
[----:B------:R-:W3:Y:S04]  /*227c0*/  LDL.LU R16, [R1+0x1bc] ;  /* 0x0001bc0001107983 */ /* 0x000ee80000300800 */
[----:B------:R-:W3:Y:S04]  /*227d0*/  LDL.LU R11, [R1+0x1b8] ;  /* 0x0001b800010b7983 */ /* 0x000ee80000300800 */
        /* <DEDUP_REMOVED lines=80> */
[----:B------:R0:W-:Y:S02]  /*22ce0*/  STL [R1+0xd8], R2 ;  /* 0x0000d80201007387 */ /* 0x0001e40000100800 */
[----:B0-----:R-:W-:Y:S02]  /*22cf0*/  F2FP.BF16.PACK_AB R2, R10, R7 ;  /* 0x000000070a02723e */ /* 0x001fe400000010ff */
[----:B--2---:R-:W-:Y:S02]  /*22d00*/  F2FP.BF16.PACK_AB R3, R0, R3 ;  /* 0x000000030003723e */ /* 0x004fe400000010ff */
[----:B----4-:R-:W-:-:S03]  /*22d10*/  F2FP.BF16.PACK_AB R0, R28, R29 ;  /* 0x0000001d1c00723e */ /* 0x010fc600000010ff */
[----:B------:R0:W-:Y:S04]  /*22d20*/  STL [R1+0xd4], R3 ;  /* 0x0000d40301007387 */ /* 0x0001e80000100800 */
[----:B------:R1:W-:Y:S04]  /*22d30*/  STL [R1+0xd0], R0 ;  /* 0x0000d00001007387 */ /* 0x0003e80000100800 */
[----:B------:R2:W-:Y:S01]  /*22d40*/  STL [R1+0xcc], R2 ;  /* 0x0000cc0201007387 */ /* 0x0005e20000100800 */
[----:B0-----:R-:W-:Y:S02]  /*22d50*/  F2FP.BF16.PACK_AB R3, R9, R6 ;  /* 0x000000060903723e */ /* 0x001fe400000010ff */
[----:B-1----:R-:W-:-:S03]  /*22d60*/  F2FP.BF16.PACK_AB R0, R8, R5 ;  /* 0x000000050800723e */ /* 0x002fc600000010ff */
[----:B------:R0:W-:Y:S01]  /*22d70*/  STL [R1+0xc8], R3 ;  /* 0x0000c80301007387 */ /* 0x0001e20000100800 */
[----:B--2---:R-:W-:-:S03]  /*22d80*/  F2FP.BF16.PACK_AB R2, R21, R4 ;  /* 0x000000041502723e */ /* 0x004fc600000010ff */
[----:B------:R1:W-:Y:S04]  /*22d90*/  STL [R1+0xc4], R0 ;  /* 0x0000c40001007387 */ /* 0x0003e80000100800 */
[----:B------:R3:W-:Y:S01]  /*22da0*/  STL [R1+0xc0], R2 ;  /* 0x0000c00201007387 */ /* 0x0007e20000100800 */
[----:B0-----:R-:W-:Y:S02]  /*22db0*/  F2FP.BF16.PACK_AB R3, R20, R13 ;  /* 0x0000000d1403723e */ /* 0x001fe400000010ff */
[----:B-1----:R-:W-:-:S03]  /*22dc0*/  F2FP.BF16.PACK_AB R0, R17, R12 ;  /* 0x0000000c1100723e */ /* 0x002fc600000010ff */
[----:B------:R0:W-:Y:S01]  /*22dd0*/  STL [R1+0xbc], R3 ;  /* 0x0000bc0301007387 */ /* 0x0001e20000100800 */
[----:B---3--:R-:W-:-:S03]  /*22de0*/  F2FP.BF16.PACK_AB R2, R16, R11 ;  /* 0x0000000b1002723e */ /* 0x008fc600000010ff */
[----:B------:R1:W-:Y:S04]  /*22df0*/  STL [R1+0xb8], R0 ;  /* 0x0000b80001007387 */ /* 0x0003e80000100800 */
[----:B------:R2:W-:Y:S01]  /*22e00*/  STL [R1+0xb4], R2 ;  /* 0x0000b40201007387 */ /* 0x0005e20000100800 */
[----:B0-----:R-:W-:Y:S02]  /*22e10*/  F2FP.BF16.PACK_AB R3, R24, R25 ;  /* 0x000000191803723e */ /* 0x001fe400000010ff */
[----:B-1----:R-:W-:-:S03]  /*22e20*/  F2FP.BF16.PACK_AB R0, R26, R27 ;  /* 0x0000001b1a00723e */ /* 0x002fc600000010ff */
[----:B------:R-:W-:Y:S01]  /*22e30*/  STL [R1+0xb0], R3 ;  /* 0x0000b00301007387 */ /* 0x000fe20000100800 */
[----:B--2---:R-:W-:-:S03]  /*22e40*/  F2FP.BF16.PACK_AB R2, R18, R19 ;  /* 0x000000131202723e */ /* 0x004fc600000010ff */
[----:B------:R-:W-:Y:S04]  /*22e50*/  STL [R1+0xac], R0 ;  /* 0x0000ac0001007387 */ /* 0x000fe80000100800 */
[----:B------:R0:W-:Y:S04]  /*22e60*/  STL [R1+0xa8], R2 ;  /* 0x0000a80201007387 */ /* 0x0001e80000100800 */
[----:B0-----:R-:W2:Y:S01]  /*22e70*/  LDL.LU R2, [R1+0x2f8] ;  /* 0x0002f80001027983 */ /* 0x001ea20000300800 */
[----:B------:R-:W-:Y:S02]  /*22e80*/  F2FP.BF16.PACK_AB R3, R14, R15 ;  /* 0x0000000f0e03723e */ /* 0x000fe400000010ff */
[----:B------:R-:W-:-:S03]  /*22e90*/  F2FP.BF16.PACK_AB R0, R22, R23 ;  /* 0x000000171600723e */ /* 0x000fc600000010ff */
[----:B------:R-:W-:Y:S04]  /*22ea0*/  STL [R1+0xa4], R3 ;  /* 0x0000a40301007387 */ /* 0x000fe80000100800 */
[----:B--2---:R0:W-:Y:S04]  /*22eb0*/  STL [R1+0x110c], R2 ;  /* 0x00110c0201007387 */ /* 0x0041e80000100800 */
[----:B------:R-:W-:Y:S04]  /*22ec0*/  STL [R1+0xa0], R0 ;  /* 0x0000a00001007387 */ /* 0x000fe80000100800 */
        /* <DEDUP_REMOVED lines=33> */
[----:B------:R-:W3:Y:S04]  /*230e0*/  LDL.LU R0, [R1+0x30c] ;  /* 0x00030c0001007983 */ /* 0x000ee80000300800 */
[----:B---3--:R0:W-:Y:S04]  /*230f0*/  STL [R1+0x1108], R0 ;  /* 0x0011080001007387 */ /* 0x0081e80000100800 */
[----:B0-----:R-:W3:Y:S04]  /*23100*/  LDL.LU R0, [R1+0x2fc] ;  /* 0x0002fc0001007983 */ /* 0x001ee80000300800 */
        /* <DEDUP_REMOVED lines=33> */
[----:B0-----:R-:W2:Y:S04]  /*23320*/  LDL.LU R0, [R1+0x21c] ;  /* 0x00021c0001007983 */ /* 0x001ea80000300800 */
[----:B------:R-:W3:Y:S04]  /*23330*/  LDL.LU R3, [R1+0x308] ;  /* 0x0003080001037983 */ /* 0x000ee80000300800 */
[----:B------:R-:W4:Y:S04]  /*23340*/  LDL.LU R28, [R1+0x31c] ;  /* 0x00031c00011c7983 */ /* 0x000f280000300800 */
[----:B------:R-:W4:Y:S04]  /*23350*/  LDL.LU R29, [R1+0x318] ;  /* 0x00031800011d7983 */ /* 0x000f280000300800 */
[----:B------:R-:W3:Y:S04]  /*23360*/  LDL.LU R10, [R1+0x2a4] ;  /* 0x0002a400010a7983 */ /* 0x000ee80000300800 */
        /* <DEDUP_REMOVED lines=22> */
[----:B------:R-:W3:Y:S01]  /*234d0*/  LDL.LU R23, [R1+0x2d0] ;  /* 0x0002d00001177983 */ /* 0x000ee20000300800 */
[----:B--2---:R-:W-:-:S03]  /*234e0*/  F2FP.BF16.PACK_AB R2, R0, R2 ;  /* 0x000000020002723e */ /* 0x004fc600000010ff */
        /* <DEDUP_REMOVED lines=68> */
[----:B------:R-:W3:Y:S04]  /*23930*/  LDL.LU R0, [R1+0x1108] ;  /* 0x0011080001007983 */ /* 0x000ee80000300800 */
[----:B------:R3:W-:Y:S02]  /*23940*/  STL [R1+0x58], R2 ;  /* 0x0000580201007387 */ /* 0x0007e40000100800 */
[----:B---3--:R-:W-:Y:S02]  /*23950*/  F2FP.BF16.PACK_AB R2, R0, R3 ;  /* 0x000000030002723e */ /* 0x008fe400000010ff */
[----:B----4-:R-:W-:Y:S02]  /*23960*/  F2FP.BF16.PACK_AB R0, R28, R29 ;  /* 0x0000001d1c00723e */ /* 0x010fe400000010ff */
[----:B------:R-:W-:Y:S01]  /*23970*/  F2FP.BF16.PACK_AB R3, R10, R7 ;  /* 0x000000070a03723e */ /* 0x000fe200000010ff */
[----:B------:R0:W-:Y:S04]  /*23980*/  STL [R1+0x54], R2 ;  /* 0x0000540201007387 */ /* 0x0001e80000100800 */
[----:B------:R1:W-:Y:S04]  /*23990*/  STL [R1+0x50], R0 ;  /* 0x0000500001007387 */ /* 0x0003e80000100800 */
[----:B------:R2:W-:Y:S01]  /*239a0*/  STL [R1+0x4c], R3 ;  /* 0x00004c0301007387 */ /* 0x0005e20000100800 */
[----:B0-----:R-:W-:-:S02]  /*239b0*/  F2FP.BF16.PACK_AB R2, R9, R6 ;  /* 0x000000060902723e */ /* 0x001fc400000010ff */
        /* <DEDUP_REMOVED lines=16> */
[----:B------:R-:W-:Y:S04]  /*23ac0*/  STL [R1+0x28], R3 ;  /* 0x0000280301007387 */ /* 0x000fe80000100800 */
[----:B------:R-:W2:Y:S01]  /*23ad0*/  LDL.LU R7, [R1+0x2e8] ;  /* 0x0002e80001077983 */ /* 0x000ea20000300800 */
[----:B0-----:R-:W-:Y:S02]  /*23ae0*/  F2FP.BF16.PACK_AB R2, R14, R15 ;  /* 0x0000000f0e02723e */ /* 0x001fe400000010ff */
[----:B-1----:R-:W-:-:S03]  /*23af0*/  F2FP.BF16.PACK_AB R0, R22, R23 ;  /* 0x000000171600723e */ /* 0x002fc600000010ff */
        /* <DEDUP_REMOVED lines=38> */
[----:B---3--:R0:W-:Y:S04]  /*23d60*/  STL [R1+0x10c0], R5 ;  /* 0x0010c00501007387 */ /* 0x0081e80000100800 */
[----:B0-----:R-:W3:Y:S04]  /*23d70*/  LDL.LU R5, [R1+0x33c] ;  /* 0x00033c0001057983 */ /* 0x001ee80000300800 */
[----:B------:R-:W4:Y:S04]  /*23d80*/  LDL.LU R4, [R1+0x358] ;  /* 0x0003580001047983 */ /* 0x000f280000300800 */
[----:B----4-:R0:W-:Y:S04]  /*23d90*/  STL [R1+0x10bc], R4 ;  /* 0x0010bc0401007387 */ /* 0x0101e80000100800 */
[----:B0-----:R-:W4:Y:S04]  /*23da0*/  LDL.LU R4, [R1+0x34c] ;  /* 0x00034c0001047983 */ /* 0x001f280000300800 */
[----:B------:R-:W2:Y:S04]  /*23db0*/  LDL.LU R11, [R1+0x2e0] ;  /* 0x0002e000010b7983 */ /* 0x000ea80000300800 */
[----:B--2---:R0:W-:Y:S04]  /*23dc0*/  STL [R1+0x10b8], R11 ;  /* 0x0010b80b01007387 */ /* 0x0041e80000100800 */
[----:B0-----:R-:W2:Y:S04]  /*23dd0*/  LDL.LU R11, [R1+0x35c] ;  /* 0x00035c00010b7983 */ /* 0x001ea80000300800 */
        /* <DEDUP_REMOVED lines=42> */
[----:B------:R-:W2:Y:S01]  /*24080*/  LDL.LU R2, [R1+0x3ec] ;  /* 0x0003ec0001027983 */ /* 0x000ea20000300800 */
[----:B------:R-:W-:-:S03]  /*24090*/  F2FP.BF16.PACK_AB R7, R6, R7 ;  /* 0x000000070607723e */ /* 0x000fc600000010ff */
[----:B--2---:R0:W-:Y:S04]  /*240a0*/  STL [R1+0x107c], R2 ;  /* 0x00107c0201007387 */ /* 0x0041e80000100800 */
[----:B0-----:R-:W2:Y:S04]  /*240b0*/  LDL.LU R2, [R1+0x3dc] ;  /* 0x0003dc0001027983 */ /* 0x001ea80000300800 */
        /* <DEDUP_REMOVED lines=38> */
[----:B------:R0:W-:Y:S04]  /*24320*/  STL [R1], R7 ;  /* 0x0000000701007387 */ /* 0x0001e80000100800 */
[----:B0-----:R-:W2:Y:S02]  /*24330*/  LDL.LU R7, [R1+0x10c8] ;  /* 0x0010c80001077983 */ /* 0x001ea40000300800 */
[----:B--2---:R-:W-:-:S02]  /*24340*/  F2FP.BF16.PACK_AB R7, R6, R7 ;  /* 0x000000070607723e */ /* 0x004fc400000010ff */
[----:B------:R-:W3:Y:S02]  /*24350*/  LDL.LU R6, [R1+0x10c4] ;  /* 0x0010c40001067983 */ /* 0x000ee40000300800 */
[----:B---3--:R-:W-:Y:S02]  /*24360*/  F2FP.BF16.PACK_AB R6, R5, R6 ;  /* 0x000000060506723e */ /* 0x008fe400000010ff */
[----:B------:R-:W4:Y:S02]  /*24370*/  LDL.LU R5, [R1+0x10c0] ;  /* 0x0010c00001057983 */ /* 0x000f240000300800 */
[----:B----4-:R-:W-:Y:S02]  /*24380*/  F2FP.BF16.PACK_AB R5, R4, R5 ;  /* 0x000000050405723e */ /* 0x010fe400000010ff */
[----:B------:R-:W2:Y:S02]  /*24390*/  LDL.LU R4, [R1+0x10bc] ;  /* 0x0010bc0001047983 */ /* 0x000ea40000300800 */
[----:B--2---:R-:W-:-:S02]  /*243a0*/  F2FP.BF16.PACK_AB R4, R11, R4 ;  /* 0x000000040b04723e */ /* 0x004fc400000010ff */
[----:B------:R-:W2:Y:S02]  /*243b0*/  LDL.LU R11, [R1+0x10b8] ;  /* 0x0010b800010b7983 */ /* 0x000ea40000300800 */
[----:B--2---:R-:W-:Y:S02]  /*243c0*/  F2FP.BF16.PACK_AB R11, R10, R11 ;  /* 0x0000000b0a0b723e */ /* 0x004fe400000010ff */
[----:B------:R-:W2:Y:S02]  /*243d0*/  LDL.LU R10, [R1+0x10b4] ;  /* 0x0010b400010a7983 */ /* 0x000ea40000300800 */
[----:B--2---:R-:W-:Y:S02]  /*243e0*/  F2FP.BF16.PACK_AB R10, R9, R10 ;  /* 0x0000000a090a723e */ /* 0x004fe400000010ff */
        /* <DEDUP_REMOVED lines=26> */
[----:B------:R-:W2:Y:S01]  /*24590*/  LDL.LU R2, [R1+0x107c] ;  /* 0x00107c0001027983 */ /* 0x000ea20000300800 */
[----:B------:R-:W-:Y:S02]  /*245a0*/  F2FP.BF16.PACK_AB R27, R0, R27 ;  /* 0x0000001b001b723e */ /* 0x000fe400000010ff */
[----:B------:R-:W-:Y:S02]  /*245b0*/  F2FP.BF16.PACK_AB R26, R3, R26 ;  /* 0x0000001a031a723e */ /* 0x000fe400000010ff */
[----:B------:R-:W-:Y:S02]  /*245c0*/  F2FP.BF16.PACK_AB R25, R28, R25 ;  /* 0x000000191c19723e */ /* 0x000fe400000010ff */
[----:B------:R-:W-:Y:S02]  /*245d0*/  F2FP.BF16.PACK_AB R24, R29, R24 ;  /* 0x000000181d18723e */ /* 0x000fe400000010ff */
[----:B--2---:R-:W-:Y:S02]  /*245e0*/  F2FP.BF16.PACK_AB R20, R2, R20 ;  /* 0x000000140214723e */ /* 0x004fe400000010ff */
.L_x_1:
[----:B------:R-:W2:Y:S04]  /*245f0*/  LDL.LU R28, [R1+0x1078] ;  /* 0x00107800011c7983 */ /* 0x000ea80000300800 */
[----:B------:R1:W-:Y:S04]  /*24600*/  STL.64 [R1+0x1328], R6 ;  /* 0x0013280601007387 */ /* 0x0003e80000100a00 */
[----:B------:R-:W3:Y:S04]  /*24610*/  S2R R29, SR_TID.X ;  /* 0x00000000001d7919 */ /* 0x000ee80000002100 */
[----:B-1----:R-:W4:Y:S04]  /*24620*/  LDL R6, [R1+0x1038] ;  /* 0x0010380001067983 */ /* 0x002f280000100800 */
[----:B------:R-:W-:Y:S01]  /*24630*/  STL.64 [R1+0x1320], R4 ;  /* 0x0013200401007387 */ /* 0x000fe20000100a00 */
[C---:B0--3--:R-:W-:Y:S01]  /*24640*/  IMAD.SHL.U32 R0, R29.reuse, 0x80, RZ ;  /* 0x000000801d007824 */ /* 0x049fe200078e00ff */
[C---:B------:R-:W-:Y:S01]  /*24650*/  LOP3.LUT R7, R29.reuse, 0x20, RZ, 0xc0, !PT ;  /* 0x000000201d077812 */ /* 0x040fe200078ec0ff */
[----:B------:R-:W-:-:S02]  /*24660*/  IMAD.SHL.U32 R3, R29, 0x20, RZ ;  /* 0x000000201d037824 */ /* 0x000fc400078e00ff */
[C---:B------:R-:W-:Y:S01]  /*24670*/  IMAD.SHL.U32 R2, R29.reuse, 0x4, RZ ;  /* 0x000000041d027824 */ /* 0x040fe200078e00ff */
[----:B------:R-:W-:Y:S02]  /*24680*/  LOP3.LUT R0, R0, 0xc00, RZ, 0xc0, !PT ;  /* 0x00000c0000007812 */ /* 0x000fe400078ec0ff */
[----:B------:R-:W-:Y:S02]  /*24690*/  LOP3.LUT R29, R29, 0x3f, RZ, 0xc0, !PT ;  /* 0x0000003f1d1d7812 */ /* 0x000fe400078ec0ff */
[----:B------:R-:W-:-:S04]  /*246a0*/  LOP3.LUT R0, R0, 0x60, R3, 0xf8, !PT ;  /* 0x0000006000007812 */ /* 0x000fc800078ef803 */
[----:B------:R-:W-:-:S05]  /*246b0*/  LOP3.LUT R0, R0, 0x70, R2, 0x78, !PT ;  /* 0x0000007000007812 */ /* 0x000fca00078e7802 */
[----:B------:R-:W-:Y:S01]  /*246c0*/  IMAD R0, R7, 0x8, R0 ;  /* 0x0000000807007824 */ /* 0x000fe200078e0200 */
[----:B------:R-:W-:Y:S06]  /*246d0*/  BAR.SYNC.DEFER_BLOCKING 0x0 ;  /* 0x0000000000007b1d */ /* 0x000fec0000010000 */
[----:B------:R-:W-:Y:S04]  /*246e0*/  STS.128 [R0], R24 ;  /* 0x0000001800007388 */ /* 0x000fe80000000c00 */
[----:B------:R0:W-:Y:S04]  /*246f0*/  STS.128 [R0+0x80], R20 ;  /* 0x0000801400007388 */ /* 0x0001e80000000c00 */
[----:B------:R1:W-:Y:S04]  /*24700*/  STS.128 [R0+0x200], R16 ;  /* 0x0002001000007388 */ /* 0x0003e80000000c00 */
[----:B------:R-:W-:Y:S04]  /*24710*/  STS.128 [R0+0x280], R12 ;  /* 0x0002800c00007388 */ /* 0x000fe80000000c00 */
[----:B0-----:R-:W3:Y:S04]  /*24720*/  LDL.LU R20, [R1+0x20] ;  /* 0x0000200001147983 */ /* 0x001ee80000300800 */
[----:B------:R-:W3:Y:S04]  /*24730*/  LDL.LU R21, [R1+0x24] ;  /* 0x0000240001157983 */ /* 0x000ee80000300800 */
[----:B------:R-:W3:Y:S04]  /*24740*/  LDL.LU R22, [R1+0x28] ;  /* 0x0000280001167983 */ /* 0x000ee80000300800 */
[----:B------:R-:W3:Y:S04]  /*24750*/  LDL.LU R23, [R1+0x2c] ;  /* 0x00002c0001177983 */ /* 0x000ee80000300800 */
[----:B------:R-:W-:Y:S06]  /*24760*/  BAR.SYNC.DEFER_BLOCKING 0x0 ;  /* 0x0000000000007b1d */ /* 0x000fec0000010000 */
[----:B-1----:R-:W5:Y:S04]  /*24770*/  LDL.LU R16, [R1+0x10] ;  /* 0x0000100001107983 */ /* 0x002f680000300800 */
[----:B------:R-:W5:Y:S04]  /*24780*/  LDL.LU R17, [R1+0x14] ;  /* 0x0000140001117983 */ /* 0x000f680000300800 */
[----:B------:R-:W5:Y:S04]  /*24790*/  LDL.LU R18, [R1+0x18] ;  /* 0x0000180001127983 */ /* 0x000f680000300800 */
[----:B------:R-:W5:Y:S01]  /*247a0*/  LDL.LU R19, [R1+0x1c] ;  /* 0x00001c0001137983 */ /* 0x000f620000300800 */
[----:B--2---:R-:W-:-:S05]  /*247b0*/  LOP3.LUT R28, R28, 0xc00, RZ, 0xc0, !PT ;  /* 0x00000c001c1c7812 */ /* 0x004fca00078ec0ff */
[----:B------:R-:W-:Y:S01]  /*247c0*/  IMAD R28, R29, 0x10, R28 ;  /* 0x000000101d1c7824 */ /* 0x000fe200078e021c */
[C---:B----4-:R-:W-:Y:S02]  /*247d0*/  IADD3 R2, R6.reuse, 0x1, RZ ;  /* 0x0000000106027810 */ /* 0x050fe40007ffe0ff */
[----:B------:R-:W-:Y:S02]  /*247e0*/  IADD3 R3, R6, 0x2, RZ ;  /* 0x0000000206037810 */ /* 0x000fe40007ffe0ff */
[----:B------:R-:W0:Y:S01]  /*247f0*/  LDS.128 R4, [R28] ;  /* 0x000000001c047984 */ /* 0x000e220000000c00 */
[----:B------:R-:W-:Y:S02]  /*24800*/  LOP3.LUT R26, R28, 0x20, RZ, 0x3c, !PT ;  /* 0x000000201c1a7812 */ /* 0x000fe400078e3cff */
[----:B------:R-:W-:Y:S02]  /*24810*/  ISETP.GE.AND P0, PT, R3, c[0x0][0x17c], PT ;  /* 0x00005f0003007a0c */ /* 0x000fe40003f06270 */
[----:B------:R-:W-:Y:S01]  /*24820*/  ISETP.GE.AND P2, PT, R2, c[0x0][0x17c], PT ;  /* 0x00005f0002007a0c */ /* 0x000fe20003f46270 */
[----:B------:R-:W-:Y:S01]  /*24830*/  STL [R1+0x110], R26 ;  /* 0x0001101a01007387 */ /* 0x000fe20000100800 */
[----:B------:R-:W-:-:S02]  /*24840*/  LOP3.LUT R3, R28, 0x40, RZ, 0x3c, !PT ;  /* 0x000000401c037812 */ /* 0x000fc400078e3cff */
[----:B------:R-:W-:Y:S01]  /*24850*/  LOP3.LUT R2, R28, 0x60, RZ, 0x3c, !PT ;  /* 0x000000601c027812 */ /* 0x000fe200078e3cff */
[----:B0-----:R-:W-:Y:S01]  /*24860*/  STL.64 [R1+0x140], R4 ;  /* 0x0001400401007387 */ /* 0x001fe20000100a00 */
[----:B------:R-:W-:-:S03]  /*24870*/  IMAD.MOV.U32 R12, RZ, RZ, R4 ;  /* 0x000000ffff0c7224 */ /* 0x000fc600078e0004 */
[----:B------:R-:W-:Y:S04]  /*24880*/  STL.64 [R1+0x148], R6 ;  /* 0x0001480601007387 */ /* 0x000fe80000100a00 */
[----:B------:R-:W0:Y:S04]  /*24890*/  LDS.128 R4, [R26] ;  /* 0x000000001a047984 */ /* 0x000e280000000c00 */
[----:B------:R-:W-:Y:S04]  /*248a0*/  STL [R1+0x114], R3 ;  /* 0x0001140301007387 */ /* 0x000fe80000100800 */
[----:B------:R-:W-:Y:S04]  /*248b0*/  STL [R1+0x118], R2 ;  /* 0x0001180201007387 */ /* 0x000fe80000100800 */
[----:B------:R1:W-:Y:S04]  /*248c0*/  STL [R1+0x1260], R12 ;  /* 0x0012600c01007387 */ /* 0x0003e80000100800 */
[----:B-1----:R-:W2:Y:S04]  /*248d0*/  LDL.LU R12, [R1] ;  /* 0x00000000010c7983 */ /* 0x002ea80000300800 */
[----:B------:R-:W2:Y:S04]  /*248e0*/  LDL.LU R13, [R1+0x4] ;  /* 0x00000400010d7983 */ /* 0x000ea80000300800 */
[----:B------:R-:W2:Y:S04]  /*248f0*/  LDL.LU R14, [R1+0x8] ;  /* 0x00000800010e7983 */ /* 0x000ea80000300800 */
[----:B------:R-:W2:Y:S04]  /*24900*/  LDL.LU R15, [R1+0xc] ;  /* 0x00000c00010f7983 */ /* 0x000ea80000300800 */
[----:B0-----:R-:W-:Y:S04]  /*24910*/  STL.64 [R1+0x190], R4 ;  /* 0x0001900401007387 */ /* 0x001fe80000100a00 */
[----:B------:R-:W-:Y:S04]  /*24920*/  STL.64 [R1+0x198], R6 ;  /* 0x0001980601007387 */ /* 0x000fe80000100a00 */
[----:B------:R-:W0:Y:S04]  /*24930*/  LDS.128 R4, [R3] ;  /* 0x0000000003047984 */ /* 0x000e280000000c00 */
[----:B0-----:R-:W-:Y:S04]  /*24940*/  STL.64 [R1+0x1d0], R4 ;  /* 0x0001d00401007387 */ /* 0x001fe80000100a00 */
[----:B------:R-:W-:Y:S04]  /*24950*/  STL.64 [R1+0x1d8], R6 ;  /* 0x0001d80601007387 */ /* 0x000fe80000100a00 */
[----:B------:R-:W0:Y:S04]  /*24960*/  LDS.128 R4, [R2] ;  /* 0x0000000002047984 */ /* 0x000e280000000c00 */
[----:B------:R-:W-:Y:S06]  /*24970*/  BAR.SYNC.DEFER_BLOCKING 0x0 ;  /* 0x0000000000007b1d */ /* 0x000fec0000010000 */
[----:B0-----:R-:W-:Y:S04]  /*24980*/  STL.64 [R1+0x210], R4 ;  /* 0x0002100401007387 */ /* 0x001fe80000100a00 */
[----:B------:R0:W-:Y:S04]  /*24990*/  STL.64 [R1+0x218], R6 ;  /* 0x0002180601007387 */ /* 0x0001e80000100a00 */
[----:B0-----:R-:W4:Y:S04]  /*249a0*/  LDL.LU.64 R6, [R1+0x1328] ;  /* 0x0013280001067983 */ /* 0x001f280000300a00 */
[----:B------:R-:W4:Y:S04]  /*249b0*/  LDL.LU.64 R4, [R1+0x1320] ;  /* 0x0013200001047983 */ /* 0x000f280000300a00 */
[----:B------:R-:W-:Y:S04]  /*249c0*/  STS.128 [R0], R8 ;  /* 0x0000000800007388 */ /* 0x000fe80000000c00 */
[----:B-----5:R-:W-:Y:S04]  /*249d0*/  STS.128 [R0+0x280], R16 ;  /* 0x0002801000007388 */ /* 0x020fe80000000c00 */
[----:B--2---:R-:W-:Y:S04]  /*249e0*/  STS.128 [R0+0x200], R12 ;  /* 0x0002000c00007388 */ /* 0x004fe80000000c00 */
[----:B----4-:R-:W-:Y:S04]  /*249f0*/  STS.128 [R0+0x80], R4 ;  /* 0x0000800400007388 */ /* 0x010fe80000000c00 */
[----:B------:R-:W-:Y:S06]  /*24a00*/  BAR.SYNC.DEFER_BLOCKING 0x0 ;  /* 0x0000000000007b1d */ /* 0x000fec0000010000 */
[----:B------:R-:W0:Y:S04]  /*24a10*/  LDS.128 R4, [R28] ;  /* 0x000000001c047984 */ /* 0x000e280000000c00 */
[----:B------:R-:W1:Y:S04]  /*24a20*/  LDS.128 R12, [R26] ;  /* 0x000000001a0c7984 */ /* 0x000e680000000c00 */
[----:B------:R-:W2:Y:S04]  /*24a30*/  LDS.128 R8, [R3] ;  /* 0x0000000003087984 */ /* 0x000ea80000000c00 */
[----:B0-----:R-:W-:Y:S04]  /*24a40*/  STL.64 [R1+0x130], R4 ;  /* 0x0001300401007387 */ /* 0x001fe80000100a00 */
[----:B------:R-:W-:Y:S04]  /*24a50*/  STL.64 [R1+0x138], R6 ;  /* 0x0001380601007387 */ /* 0x000fe80000100a00 */
[----:B------:R-:W0:Y:S04]  /*24a60*/  LDS.128 R4, [R2] ;  /* 0x0000000002047984 */ /* 0x000e280000000c00 */
[----:B-1----:R-:W-:Y:S04]  /*24a70*/  STL.64 [R1+0x180], R12 ;  /* 0x0001800c01007387 */ /* 0x002fe80000100a00 */
[----:B------:R-:W-:Y:S04]  /*24a80*/  STL.64 [R1+0x188], R14 ;  /* 0x0001880e01007387 */ /* 0x000fe80000100a00 */
[----:B--2---:R1:W-:Y:S04]  /*24a90*/  STL.64 [R1+0x1c0], R8 ;  /* 0x0001c00801007387 */ /* 0x0043e80000100a00 */
[----:B------:R2:W-:Y:S04]  /*24aa0*/  STL.64 [R1+0x1c8], R10 ;  /* 0x0001c80a01007387 */ /* 0x0005e80000100a00 */
[----:B------:R-:W-:Y:S06]  /*24ab0*/  BAR.SYNC.DEFER_BLOCKING 0x0 ;  /* 0x0000000000007b1d */ /* 0x000fec0000010000 */
[----:B0-----:R0:W-:Y:S04]  /*24ac0*/  STL.64 [R1+0x220], R4 ;  /* 0x0002200401007387 */ /* 0x0011e80000100a00 */
[----:B------:R4:W-:Y:S04]  /*24ad0*/  STL.64 [R1+0x228], R6 ;  /* 0x0002280601007387 */ /* 0x0009e80000100a00 */
[----:B-1----:R-:W5:Y:S04]  /*24ae0*/  LDL.LU R8, [R1+0xc0] ;  /* 0x0000c00001087983 */ /* 0x002f680000300800 */
[----:B------:R-:W5:Y:S04]  /*24af0*/  LDL.LU R9, [R1+0xc4] ;  /* 0x0000c40001097983 */ /* 0x000f680000300800 */
[----:B--2---:R-:W2:Y:S04]  /*24b00*/  LDL.LU R10, [R1+0xc8] ;  /* 0x0000c800010a7983 */ /* 0x004ea80000300800 */
[----:B------:R-:W2:Y:S04]  /*24b10*/  LDL.LU R11, [R1+0xcc] ;  /* 0x0000cc00010b7983 */ /* 0x000ea80000300800 */
[----:B--2---:R-:W-:Y:S04]  /*24b20*/  STL.64 [R1+0x12c8], R10 ;  /* 0x0012c80a01007387 */ /* 0x004fe80000100a00 */
[----:B-----5:R-:W-:Y:S04]  /*24b30*/  STL.64 [R1+0x12c0], R8 ;  /* 0x0012c00801007387 */ /* 0x020fe80000100a00 */
[----:B0-----:R-:W2:Y:S04]  /*24b40*/  LDL.LU R4, [R1+0xb0] ;  /* 0x0000b00001047983 */ /* 0x001ea80000300800 */
[----:B------:R-:W2:Y:S04]  /*24b50*/  LDL.LU R5, [R1+0xb4] ;  /* 0x0000b40001057983 */ /* 0x000ea80000300800 */
[----:B----4-:R-:W4:Y:S04]  /*24b60*/  LDL.LU R6, [R1+0xb8] ;  /* 0x0000b80001067983 */ /* 0x010f280000300800 */
[----:B------:R-:W4:Y:S04]  /*24b70*/  LDL.LU R7, [R1+0xbc] ;  /* 0x0000bc0001077983 */ /* 0x000f280000300800 */
[----:B----4-:R-:W-:Y:S04]  /*24b80*/  STL.64 [R1+0x12d8], R6 ;  /* 0x0012d80601007387 */ /* 0x010fe80000100a00 */
[----:B--2---:R0:W-:Y:S04]  /*24b90*/  STL.64 [R1+0x12d0], R4 ;  /* 0x0012d00401007387 */ /* 0x0041e80000100a00 */
[----:B0-----:R-:W2:Y:S04]  /*24ba0*/  LDL.LU R4, [R1+0x90] ;  /* 0x0000900001047983 */ /* 0x001ea80000300800 */
[----:B------:R-:W2:Y:S04]  /*24bb0*/  LDL.LU R5, [R1+0x94] ;  /* 0x0000940001057983 */ /* 0x000ea80000300800 */
[----:B------:R-:W4:Y:S04]  /*24bc0*/  LDL.LU R6, [R1+0x98] ;  /* 0x0000980001067983 */ /* 0x000f280000300800 */
[----:B------:R-:W4:Y:S04]  /*24bd0*/  LDL.LU R7, [R1+0x9c] ;  /* 0x00009c0001077983 */ /* 0x000f280000300800 */
[----:B------:R-:W5:Y:S04]  /*24be0*/  LDL.LU R16, [R1+0x40] ;  /* 0x0000400001107983 */ /* 0x000f680000300800 */
[----:B------:R-:W5:Y:S04]  /*24bf0*/  LDL.LU R17, [R1+0x44] ;  /* 0x0000440001117983 */ /* 0x000f680000300800 */
[----:B------:R-:W5:Y:S04]  /*24c00*/  LDL.LU R18, [R1+0x48] ;  /* 0x0000480001127983 */ /* 0x000f680000300800 */
[----:B---3--:R0:W-:Y:S04]  /*24c10*/  STS.128 [R0], R20 ;  /* 0x0000001400007388 */ /* 0x0081e80000000c00 */
[----:B------:R-:W5:Y:S04]  /*24c20*/  LDL.LU R19, [R1+0x4c] ;  /* 0x00004c0001137983 */ /* 0x000f680000300800 */
[----:B0-----:R-:W3:Y:S04]  /*24c30*/  LDL.LU R20, [R1+0x50] ;  /* 0x0000500001147983 */ /* 0x001ee80000300800 */
[----:B------:R-:W3:Y:S04]  /*24c40*/  LDL.LU R21, [R1+0x54] ;  /* 0x0000540001157983 */ /* 0x000ee80000300800 */
[----:B------:R-:W3:Y:S04]  /*24c50*/  LDL.LU R22, [R1+0x58] ;  /* 0x0000580001167983 */ /* 0x000ee80000300800 */
[----:B------:R-:W3:Y:S04]  /*24c60*/  LDL.LU R23, [R1+0x5c] ;  /* 0x00005c0001177983 */ /* 0x000ee80000300800 */
[----:B----4-:R-:W-:Y:S04]  /*24c70*/  STL.64 [R1+0x12e8], R6 ;  /* 0x0012e80601007387 */ /* 0x010fe80000100a00 */
[----:B--2---:R0:W-:Y:S04]  /*24c80*/  STL.64 [R1+0x12e0], R4 ;  /* 0x0012e00401007387 */ /* 0x0041e80000100a00 */
[----:B0-----:R-:W2:Y:S04]  /*24c90*/  LDL.LU R4, [R1+0x80] ;  /* 0x0000800001047983 */ /* 0x001ea80000300800 */
[----:B------:R-:W2:Y:S04]  /*24ca0*/  LDL.LU R5, [R1+0x84] ;  /* 0x0000840001057983 */ /* 0x000ea80000300800 */
[----:B------:R-:W4:Y:S04]  /*24cb0*/  LDL.LU R6, [R1+0x88] ;  /* 0x0000880001067983 */ /* 0x000f280000300800 */
[----:B------:R-:W4:Y:S04]  /*24cc0*/  LDL.LU R7, [R1+0x8c] ;  /* 0x00008c0001077983 */ /* 0x000f280000300800 */
        /* <DEDUP_REMOVED lines=16> */
[----:B------:R-:W2:Y:S04]  /*24dd0*/  LDL.LU R6, [R1+0x38] ;  /* 0x0000380001067983 */ /* 0x000ea80000300800 */
[----:B------:R-:W2:Y:S04]  /*24de0*/  LDL.LU R7, [R1+0x3c] ;  /* 0x00003c0001077983 */ /* 0x000ea80000300800 */
[----:B-----5:R-:W-:Y:S04]  /*24df0*/  STS.128 [R0+0x200], R16 ;  /* 0x0002001000007388 */ /* 0x020fe80000000c00 */
[----:B---3--:R0:W-:Y:S04]  /*24e00*/  STS.128 [R0+0x280], R20 ;  /* 0x0002801400007388 */ /* 0x0081e80000000c00 */
[----:B------:R-:W3:Y:S04]  /*24e10*/  LDL.LU R8, [R1+0xa0] ;  /* 0x0000a00001087983 */ /* 0x000ee80000300800 */
[----:B------:R-:W3:Y:S04]  /*24e20*/  LDL.LU R9, [R1+0xa4] ;  /* 0x0000a40001097983 */ /* 0x000ee80000300800 */
[----:B------:R-:W3:Y:S04]  /*24e30*/  LDL.LU R10, [R1+0xa8] ;  /* 0x0000a800010a7983 */ /* 0x000ee80000300800 */
[----:B------:R-:W3:Y:S04]  /*24e40*/  LDL.LU R11, [R1+0xac] ;  /* 0x0000ac00010b7983 */ /* 0x000ee80000300800 */
[----:B------:R-:W4:Y:S04]  /*24e50*/  LDL.LU R12, [R1+0xd0] ;  /* 0x0000d000010c7983 */ /* 0x000f280000300800 */
[----:B------:R-:W4:Y:S04]  /*24e60*/  LDL.LU R13, [R1+0xd4] ;  /* 0x0000d400010d7983 */ /* 0x000f280000300800 */
[----:B------:R-:W4:Y:S04]  /*24e70*/  LDL.LU R14, [R1+0xd8] ;  /* 0x0000d800010e7983 */ /* 0x000f280000300800 */
[----:B------:R-:W4:Y:S04]  /*24e80*/  LDL.LU R15, [R1+0xdc] ;  /* 0x0000dc00010f7983 */ /* 0x000f280000300800 */
[----:B0-----:R-:W5:Y:S04]  /*24e90*/  LDL.LU R20, [R1+0xf0] ;  /* 0x0000f00001147983 */ /* 0x001f680000300800 */
[----:B------:R-:W5:Y:S04]  /*24ea0*/  LDL.LU R21, [R1+0xf4] ;  /* 0x0000f40001157983 */ /* 0x000f680000300800 */
[----:B------:R-:W5:Y:S04]  /*24eb0*/  LDL.LU R22, [R1+0xf8] ;  /* 0x0000f80001167983 */ /* 0x000f680000300800 */
[----:B------:R-:W5:Y:S04]  /*24ec0*/  LDL.LU R23, [R1+0xfc] ;  /* 0x0000fc0001177983 */ /* 0x000f680000300800 */
[----:B------:R-:W3:Y:S04]  /*24ed0*/  LDL.LU R16, [R1+0xe0] ;  /* 0x0000e00001107983 */ /* 0x000ee80000300800 */
[----:B------:R-:W3:Y:S04]  /*24ee0*/  LDL.LU R17, [R1+0xe4] ;  /* 0x0000e40001117983 */ /* 0x000ee80000300800 */
[----:B------:R-:W3:Y:S04]  /*24ef0*/  LDL.LU R18, [R1+0xe8] ;  /* 0x0000e80001127983 */ /* 0x000ee80000300800 */
[----:B------:R-:W3:Y:S04]  /*24f00*/  LDL.LU R19, [R1+0xec] ;  /* 0x0000ec0001137983 */ /* 0x000ee80000300800 */
[----:B--2---:R-:W-:Y:S04]  /*24f10*/  STS.128 [R0+0x80], R4 ;  /* 0x0000800400007388 */ /* 0x004fe80000000c00 */
[----:B------:R-:W-:Y:S06]  /*24f20*/  BAR.SYNC.DEFER_BLOCKING 0x0 ;  /* 0x0000000000007b1d */ /* 0x000fec0000010000 */
[----:B------:R-:W0:Y:S04]  /*24f30*/  LDS.128 R4, [R28] ;  /* 0x000000001c047984 */ /* 0x000e280000000c00 */
[----:B0-----:R-:W-:Y:S04]  /*24f40*/  STL.64 [R1+0x120], R4 ;  /* 0x0001200401007387 */ /* 0x001fe80000100a00 */
[----:B------:R-:W-:Y:S04]  /*24f50*/  STL.64 [R1+0x128], R6 ;  /* 0x0001280601007387 */ /* 0x000fe80000100a00 */
        /* <DEDUP_REMOVED lines=8> */
[----:B------:R0:W-:Y:S04]  /*24fe0*/  STL.64 [R1+0x208], R6 ;  /* 0x0002080601007387 */ /* 0x0001e80000100a00 */
[----:B0-----:R-:W2:Y:S04]  /*24ff0*/  LDL.LU.64 R6, [R1+0x1318] ;  /* 0x0013180001067983 */ /* 0x001ea80000300a00 */
[----:B------:R-:W2:Y:S04]  /*25000*/  LDL.LU.64 R4, [R1+0x1310] ;  /* 0x0013100001047983 */ /* 0x000ea80000300a00 */
[----:B------:R-:W-:Y:S06]  /*25010*/  BAR.SYNC.DEFER_BLOCKING 0x0 ;  /* 0x0000000000007b1d */ /* 0x000fec0000010000 */
[----:B--2---:R0:W-:Y:S04]  /*25020*/  STS.128 [R0], R4 ;  /* 0x0000000400007388 */ /* 0x0041e80000000c00 */
[----:B0-----:R-:W2:Y:S04]  /*25030*/  LDL.LU.64 R6, [R1+0x1308] ;  /* 0x0013080001067983 */ /* 0x001ea80000300a00 */
[----:B------:R-:W2:Y:S04]  /*25040*/  LDL.LU.64 R4, [R1+0x1300] ;  /* 0x0013000001047983 */ /* 0x000ea80000300a00 */
[----:B--2---:R0:W-:Y:S04]  /*25050*/  STS.128 [R0+0x80], R4 ;  /* 0x0000800400007388 */ /* 0x0041e80000000c00 */
[----:B0-----:R-:W2:Y:S04]  /*25060*/  LDL.LU.64 R6, [R1+0x12f8] ;  /* 0x0012f80001067983 */ /* 0x001ea80000300a00 */
[----:B------:R-:W2:Y:S04]  /*25070*/  LDL.LU.64 R4, [R1+0x12f0] ;  /* 0x0012f00001047983 */ /* 0x000ea80000300a00 */
[----:B--2---:R0:W-:Y:S04]  /*25080*/  STS.128 [R0+0x200], R4 ;  /* 0x0002000400007388 */ /* 0x0041e80000000c00 */
[----:B0-----:R-:W2:Y:S04]  /*25090*/  LDL.LU.64 R6, [R1+0x12e8] ;  /* 0x0012e80001067983 */ /* 0x001ea80000300a00 */
[----:B------:R-:W2:Y:S04]  /*250a0*/  LDL.LU.64 R4, [R1+0x12e0] ;  /* 0x0012e00001047983 */ /* 0x000ea80000300a00 */
        /* <DEDUP_REMOVED lines=12> */
[----:B------:R-:W-:Y:S06]  /*25170*/  BAR.SYNC.DEFER_BLOCKING 0x0 ;  /* 0x0000000000007b1d */ /* 0x000fec0000010000 */
[----:B---3--:R-:W-:Y:S04]  /*25180*/  STS.128 [R0], R8 ;  /* 0x0000000800007388 */ /* 0x008fe80000000c00 */
[----:B0-----:R-:W-:Y:S04]  /*25190*/  STL.64 [R1+0x1f0], R4 ;  /* 0x0001f00401007387 */ /* 0x001fe80000100a00 */
[----:B------:R0:W-:Y:S04]  /*251a0*/  STL.64 [R1+0x1f8], R6 ;  /* 0x0001f80601007387 */ /* 0x0001e80000100a00 */
[----:B0-----:R-:W2:Y:S04]  /*251b0*/  LDL.LU.64 R6, [R1+0x12d8] ;  /* 0x0012d80001067983 */ /* 0x001ea80000300a00 */
[----:B------:R-:W2:Y:S04]  /*251c0*/  LDL.LU.64 R4, [R1+0x12d0] ;  /* 0x0012d00001047983 */ /* 0x000ea80000300a00 */
[----:B------:R-:W3:Y:S04]  /*251d0*/  LDL.LU.64 R10, [R1+0x12c8] ;  /* 0x0012c800010a7983 */ /* 0x000ee80000300a00 */
[----:B------:R-:W3:Y:S04]  /*251e0*/  LDL.LU.64 R8, [R1+0x12c0] ;  /* 0x0012c00001087983 */ /* 0x000ee80000300a00 */
[----:B----4-:R-:W-:Y:S04]  /*251f0*/  STS.128 [R0+0x280], R12 ;  /* 0x0002800c00007388 */ /* 0x010fe80000000c00 */
[----:B--2---:R-:W-:Y:S04]  /*25200*/  STS.128 [R0+0x80], R4 ;  /* 0x0000800400007388 */ /* 0x004fe80000000c00 */
[----:B---3--:R-:W-:Y:S04]  /*25210*/  STS.128 [R0+0x200], R8 ;  /* 0x0002000800007388 */ /* 0x008fe80000000c00 */
[----:B------:R-:W-:Y:S06]  /*25220*/  BAR.SYNC.DEFER_BLOCKING 0x0 ;  /* 0x0000000000007b1d */ /* 0x000fec0000010000 */
[----:B------:R-:W0:Y:S04]  /*25230*/  LDS.128 R4, [R28] ;  /* 0x000000001c047984 */ /* 0x000e280000000c00 */
[----:B------:R-:W-:Y:S04]  /*25240*/  LDS.128 R8, [R3] ;  /* 0x0000000003087984 */ /* 0x000fe80000000c00 */
[----:B0-----:R-:W-:Y:S04]  /*25250*/  STL [R1+0x44], R5 ;  /* 0x0000440501007387 */ /* 0x001fe80000100800 */
[----:B------:R-:W-:Y:S04]  /*25260*/  STL.64 [R1+0x48], R6 ;  /* 0x0000480601007387 */ /* 0x000fe80000100a00 */
[----:B------:R-:W2:Y:S01]  /*25270*/  LDL R27, [R1+0x1038] ;  /* 0x00103800011b7983 */ /* 0x000ea20000100800 */
[----:B------:R-:W-:-:S03]  /*25280*/  IMAD.MOV.U32 R29, RZ, RZ, R4 ;  /* 0x000000ffff1d7224 */ /* 0x000fc600078e0004 */
[----:B------:R-:W0:Y:S04]  /*25290*/  LDS.128 R4, [R26] ;  /* 0x000000001a047984 */ /* 0x000e280000000c00 */
[----:B--2---:R-:W-:Y:S04]  /*252a0*/  STL [R1+0x1264], R27 ;  /* 0x0012641b01007387 */ /* 0x004fe80000100800 */
[----:B0-----:R-:W-:Y:S04]  /*252b0*/  STL.64 [R1+0x90], R4 ;  /* 0x0000900401007387 */ /* 0x001fe80000100a00 */
[----:B------:R-:W-:Y:S04]  /*252c0*/  STL.64 [R1+0x98], R6 ;  /* 0x0000980601007387 */ /* 0x000fe80000100a00 */
[----:B------:R-:W0:Y:S04]  /*252d0*/  LDS.128 R4, [R2] ;  /* 0x0000000002047984 */ /* 0x000e280000000c00 */
[----:B------:R-:W-:Y:S04]  /*252e0*/  STL [R1+0x12b8], R26 ;  /* 0x0012b81a01007387 */ /* 0x000fe80000100800 */
[----:B------:R1:W-:Y:S04]  /*252f0*/  STL.64 [R1+0xb0], R8 ;  /* 0x0000b00801007387 */ /* 0x0003e80000100a00 */
[----:B------:R2:W-:Y:S04]  /*25300*/  STL.64 [R1+0xb8], R10 ;  /* 0x0000b80a01007387 */ /* 0x0005e80000100a00 */
[----:B------:R-:W-:Y:S06]  /*25310*/  BAR.SYNC.DEFER_BLOCKING 0x0 ;  /* 0x0000000000007b1d */ /* 0x000fec0000010000 */
[----:B0-----:R-:W-:Y:S04]  /*25320*/  STL.64 [R1+0x1e0], R4 ;  /* 0x0001e00401007387 */ /* 0x001fe80000100a00 */
[----:B------:R-:W-:Y:S04]  /*25330*/  STL.64 [R1+0x1e8], R6 ;  /* 0x0001e80601007387 */ /* 0x000fe80000100a00 */
[----:B-1----:R-:W3:Y:S04]  /*25340*/  LDL.LU R8, [R1+0x470] ;  /* 0x0004700001087983 */ /* 0x002ee80000300800 */
[----:B------:R-:W3:Y:S04]  /*25350*/  LDL.LU R9, [R1+0x474] ;  /* 0x0004740001097983 */ /* 0x000ee80000300800 */
[----:B--2---:R-:W2:Y:S04]  /*25360*/  LDL.LU R10, [R1+0x478] ;  /* 0x00047800010a7983 */ /* 0x004ea80000300800 */
[----:B------:R-:W2:Y:S04]  /*25370*/  LDL.LU R11, [R1+0x47c] ;  /* 0x00047c00010b7983 */ /* 0x000ea80000300800 */
[----:B--2---:R-:W-:Y:S04]  /*25380*/  STL.64 [R1+0x1270], R10 ;  /* 0x0012700a01007387 */ /* 0x004fe80000100a00 */
[----:B---3--:R0:W-:Y:S04]  /*25390*/  STL.64 [R1+0x1268], R8 ;  /* 0x0012680801007387 */ /* 0x0081e80000100a00 */
[----:B0-----:R-:W2:Y:S04]  /*253a0*/  LDL.LU R8, [R1+0x450] ;  /* 0x0004500001087983 */ /* 0x001ea80000300800 */
[----:B------:R-:W2:Y:S04]  /*253b0*/  LDL.LU R9, [R1+0x454] ;  /* 0x0004540001097983 */ /* 0x000ea80000300800 */
[----:B------:R-:W3:Y:S04]  /*253c0*/  LDL.LU R10, [R1+0x458] ;  /* 0x00045800010a7983 */ /* 0x000ee80000300800 */
[----:B------:R-:W3:Y:S04]  /*253d0*/  LDL.LU R11, [R1+0x45c] ;  /* 0x00045c00010b7983 */ /* 0x000ee80000300800 */
[----:B---3--:R-:W-:Y:S04]  /*253e0*/  STL.64 [R1+0x1280], R10 ;  /* 0x0012800a01007387 */ /* 0x008fe80000100a00 */
[----:B--2---:R0:W-:Y:S04]  /*253f0*/  STL.64 [R1+0x1278], R8 ;  /* 0x0012780801007387 */ /* 0x0041e80000100a00 */
[----:B0-----:R-:W2:Y:S04]  /*25400*/  LDL.LU R8, [R1+0x440] ;  /* 0x0004400001087983 */ /* 0x001ea80000300800 */
[----:B------:R-:W2:Y:S04]  /*25410*/  LDL.LU R9, [R1+0x444] ;  /* 0x0004440001097983 */ /* 0x000ea80000300800 */
[----:B------:R-:W3:Y:S04]  /*25420*/  LDL.LU R10, [R1+0x448] ;  /* 0x00044800010a7983 */ /* 0x000ee80000300800 */
[----:B------:R-:W3:Y:S04]  /*25430*/  LDL.LU R11, [R1+0x44c] ;  /* 0x00044c00010b7983 */ /* 0x000ee80000300800 */
[----:B------:R-:W4:Y:S04]  /*25440*/  LDL.LU R24, [R1+0x100] ;  /* 0x0001000001187983 */ /* 0x000f280000300800 */
[----:B------:R-:W4:Y:S04]  /*25450*/  LDL.LU R25, [R1+0x104] ;  /* 0x0001040001197983 */ /* 0x000f280000300800 */
[----:B------:R-:W4:Y:S04]  /*25460*/  LDL.LU R26, [R1+0x108] ;  /* 0x00010800011a7983 */ /* 0x000f280000300800 */
[----:B------:R-:W4:Y:S04]  /*25470*/  LDL.LU R27, [R1+0x10c] ;  /* 0x00010c00011b7983 */ /* 0x000f280000300800 */
[----:B---3--:R-:W-:Y:S04]  /*25480*/  STL.64 [R1+0x1290], R10 ;  /* 0x0012900a01007387 */ /* 0x008fe80000100a00 */
[----:B--2---:R0:W-:Y:S04]  /*25490*/  STL.64 [R1+0x1288], R8 ;  /* 0x0012880801007387 */ /* 0x0041e80000100a00 */
        /* <DEDUP_REMOVED lines=10> */
[----:B-----5:R-:W-:Y:S04]  /*25540*/  STS.128 [R0+0x80], R20 ;  /* 0x0000801400007388 */ /* 0x020fe80000000c00 */
[----:B------:R-:W-:Y:S04]  /*25550*/  STS.128 [R0], R16 ;  /* 0x0000001000007388 */ /* 0x000fe80000000c00 */
[----:B----4-:R-:W-:Y:S04]  /*25560*/  STS.128 [R0+0x200], R24 ;  /* 0x0002001800007388 */ /* 0x010fe80000000c00 */
[----:B---3--:R-:W-:Y:S04]  /*25570*/  STL.64 [R1+0x12b0], R10 ;  /* 0x0012b00a01007387 */ /* 0x008fe80000100a00 */
[----:B--2---:R0:W-:Y:S04]  /*25580*/  STL.64 [R1+0x12a8], R8 ;  /* 0x0012a80801007387 */ /* 0x0041e80000100a00 */
[----:B0-----:R-:W2:Y:S04]  /*25590*/  LDL.LU R8, [R1+0x150] ;  /* 0x0001500001087983 */ /* 0x001ea80000300800 */
[----:B------:R-:W2:Y:S04]  /*255a0*/  LDL.LU R9, [R1+0x154] ;  /* 0x0001540001097983 */ /* 0x000ea80000300800 */
[----:B------:R-:W2:Y:S04]  /*255b0*/  LDL.LU R10, [R1+0x158] ;  /* 0x00015800010a7983 */ /* 0x000ea80000300800 */
[----:B------:R-:W2:Y:S04]  /*255c0*/  LDL.LU R11, [R1+0x15c] ;  /* 0x00015c00010b7983 */ /* 0x000ea80000300800 */
        /* <DEDUP_REMOVED lines=8> */
[----:B------:R-:W5:Y:S04]  /*25650*/  LDL R4, [R1+0x1034] ;  /* 0x0010340001047983 */ /* 0x000f680000100800 */
[----:B------:R-:W3:Y:S04]  /*25660*/  LDL.LU R16, [R1+0x4a0] ;  /* 0x0004a00001107983 */ /* 0x000ee80000300800 */
        /* <DEDUP_REMOVED lines=9> */
[----:B---3--:R-:W0:Y:S04]  /*25700*/  LDS.128 R8, [R26] ;  /* 0x000000001a087984 */ /* 0x008e280000000c00 */
        /* <DEDUP_REMOVED lines=23> */
[----:B------:R-:W1:Y:S04]  /*25880*/  LDS.128 R24, [R26] ;  /* 0x000000001a187984 */ /* 0x000e680000000c00 */
[----:B0-----:R-:W-:Y:S04]  /*25890*/  STL.64 [R1+0x30], R8 ;  /* 0x0000300801007387 */ /* 0x001fe80000100a00 */
[----:B------:R0:W-:Y:S04]  /*258a0*/  STL.64 [R1+0x38], R10 ;  /* 0x0000380a01007387 */ /* 0x0001e80000100a00 */
[----:B0-----:R-:W2:Y:S04]  /*258b0*/  LDL.LU.64 R10, [R1+0x1270] ;  /* 0x00127000010a7983 */ /* 0x001ea80000300a00 */
[----:B------:R-:W2:Y:S04]  /*258c0*/  LDL.LU.64 R8, [R1+0x1268] ;  /* 0x0012680001087983 */ /* 0x000ea80000300a00 */
[----:B-1----:R-:W-:Y:S04]  /*258d0*/  STL.64 [R1+0x70], R24 ;  /* 0x0000701801007387 */ /* 0x002fe80000100a00 */
        /* <DEDUP_REMOVED lines=8> */
[----:B0-----:R-:W3:Y:S04]  /*25960*/  LDL.LU R27, [R1+0x1264] ;  /* 0x00126400011b7983 */ /* 0x001ee80000300800 */
[----:B----4-:R-:W-:Y:S04]  /*25970*/  STS.128 [R0+0x200], R12 ;  /* 0x0002000c00007388 */ /* 0x010fe80000000c00 */
[----:B--2---:R0:W-:Y:S04]  /*25980*/  STS.128 [R0], R8 ;  /* 0x0000000800007388 */ /* 0x0041e80000000c00 */
[----:B0-----:R-:W2:Y:S04]  /*25990*/  LDL R10, [R1+0x103c] ;  /* 0x00103c00010a7983 */ /* 0x001ea80000100800 */
[----:B------:R-:W4:Y:S04]  /*259a0*/  LDL R9, [R1+0x1040] ;  /* 0x0010400001097983 */ /* 0x000f280000100800 */
[----:B------:R-:W2:Y:S04]  /*259b0*/  LDL.LU R12, [R1+0x1260] ;  /* 0x00126000010c7983 */ /* 0x000ea80000300800 */
[----:B------:R0:W-:Y:S04]  /*259c0*/  STS.128 [R0+0x80], R20 ;  /* 0x0000801400007388 */ /* 0x0001e80000000c00 */
[----:B------:R1:W-:Y:S04]  /*259d0*/  STS.128 [R0+0x280], R16 ;  /* 0x0002801000007388 */ /* 0x0003e80000000c00 */
[----:B------:R-:W-:Y:S01]  /*259e0*/  BAR.SYNC.DEFER_BLOCKING 0x0 ;  /* 0x0000000000007b1d */ /* 0x000fe20000010000 */
[C---:B-----5:R-:W-:Y:S01]  /*259f0*/  ISETP.GE.AND P3, PT, R4.reuse, c[0x0][0x178], PT ;  /* 0x00005e0004007a0c */ /* 0x060fe20003f66270 */
[----:B------:R-:W-:-:S04]  /*25a00*/  IMAD R4, R4, c[0x0][0x194], RZ ;  /* 0x0000650004047a24 */ /* 0x000fc800078e02ff */
[----:B------:R-:W5:Y:S01]  /*25a10*/  LDL R8, [R1+0x1048] ;  /* 0x0010480001087983 */ /* 0x000f620000100800 */
[----:B------:R-:W-:-:S04]  /*25a20*/  LEA R2, P1, R4, c[0x0][0x170], 0x1 ;  /* 0x00005c0004027a11 */ /* 0x000fc800078208ff */
[----:B------:R-:W-:Y:S01]  /*25a30*/  LEA.HI.X.SX32 R3, R4, c[0x0][0x174], 0x1, P1 ;  /* 0x00005d0004037a11 */ /* 0x000fe200008f0eff */
[----:B0-----:R-:W-:-:S04]  /*25a40*/  IMAD.MOV.U32 R23, RZ, RZ, c[0x0][0x194] ;  /* 0x00006500ff177624 */ /* 0x001fc800078e00ff */
[----:B-1----:R-:W-:-:S04]  /*25a50*/  IMAD R0, R23, 0x40, R4 ;  /* 0x0000004017007824 */ /* 0x002fc800078e0204 */
[----:B------:R-:W-:Y:S01]  /*25a60*/  IMAD R5, R23, 0x40, R0 ;  /* 0x0000004017057824 */ /* 0x000fe200078e0200 */
[C---:B------:R-:W-:Y:S01]  /*25a70*/  LEA R20, P4, R0.reuse, c[0x0][0x170], 0x1 ;  /* 0x00005c0000147a11 */ /* 0x040fe200078808ff */
[----:B------:R0:W-:Y:S03]  /*25a80*/  STL [R1+0x125c], R2 ;  /* 0x00125c0201007387 */ /* 0x0001e60000100800 */
[----:B------:R-:W-:Y:S02]  /*25a90*/  LEA.HI.X.SX32 R21, R0, c[0x0][0x174], 0x1, P4 ;  /* 0x00005d0000157a11 */ /* 0x000fe400020f0eff */
[----:B------:R-:W-:Y:S01]  /*25aa0*/  LEA R4, P5, R5, c[0x0][0x170], 0x1 ;  /* 0x00005c0005047a11 */ /* 0x000fe200078a08ff */
[----:B------:R1:W-:Y:S01]  /*25ab0*/  STL [R1+0x1258], R3 ;  /* 0x0012580301007387 */ /* 0x0003e20000100800 */
[C---:B---3--:R-:W-:Y:S01]  /*25ac0*/  ISETP.LT.AND P3, PT, R27.reuse, c[0x0][0x17c], !P3 ;  /* 0x00005f001b007a0c */ /* 0x048fe20005f61270 */
[----:B------:R-:W-:-:S04]  /*25ad0*/  IMAD R22, R27, c[0x0][0x198], RZ ;  /* 0x000066001b167a24 */ /* 0x000fc800078e02ff */
[----:B------:R-:W-:Y:S01]  /*25ae0*/  IMAD.WIDE R6, R22, 0x2, R2 ;  /* 0x0000000216067825 */ /* 0x000fe200078e0202 */
[----:B------:R-:W-:Y:S01]  /*25af0*/  ISETP.GE.AND P1, PT, R27, c[0x0][0x17c], PT ;  /* 0x00005f001b007a0c */ /* 0x000fe20003f26270 */
[----:B0-----:R-:W3:Y:S04]  /*25b00*/  LDL R2, [R1+0x20] ;  /* 0x0000200001027983 */ /* 0x001ee80000100800 */
[----:B------:R-:W3:Y:S04]  /*25b10*/  LDL R27, [R1+0x1054] ;  /* 0x00105400011b7983 */ /* 0x000ee80000100800 */
[----:B-1----:R-:W3:Y:S04]  /*25b20*/  LDL R3, [R1+0x30] ;  /* 0x0000300001037983 */ /* 0x002ee80000100800 */
[----:B--2---:R0:W-:Y:S04]  /*25b30*/  @P3 STG.E.U16 [R6.64], R12 ;  /* 0x0000000c06003986 */ /* 0x0041e8000c101506 */
[----:B------:R1:W2:Y:S01]  /*25b40*/  LDS.128 R12, [R28] ;  /* 0x000000001c0c7984 */ /* 0x0002a20000000c00 */
[----:B0-----:R-:W-:-:S03]  /*25b50*/  IMAD R6, R23, 0x40, R5 ;  /* 0x0000004017067824 */ /* 0x001fc600078e0205 */
[----:B-1----:R-:W3:Y:S01]  /*25b60*/  LDL.LU R28, [R1+0x50] ;  /* 0x00005000011c7983 */ /* 0x002ee20000300800 */
[----:B------:R-:W-:Y:S01]  /*25b70*/  IMAD R0, R23, 0x40, R6 ;  /* 0x0000004017007824 */ /* 0x000fe200078e0206 */
[----:B------:R-:W-:-:S04]  /*25b80*/  LEA.HI.X.SX32 R5, R5, c[0x0][0x174], 0x1, P5 ;  /* 0x00005d0005057a11 */ /* 0x000fc800028f0eff */
[----:B------:R-:W-:-:S04]  /*25b90*/  LEA R16, P5, R0, c[0x0][0x170], 0x1 ;  /* 0x00005c0000107a11 */ /* 0x000fc800078a08ff */
[----:B------:R-:W-:Y:S01]  /*25ba0*/  LEA.HI.X.SX32 R17, R0, c[0x0][0x174], 0x1, P5 ;  /* 0x00005d0000117a11 */ /* 0x000fe200028f0eff */
[----:B------:R-:W-:Y:S01]  /*25bb0*/  IMAD R0, R23, 0x40, R0 ;  /* 0x0000004017007824 */ /* 0x000fe200078e0200 */
[----:B--2---:R0:W-:Y:S04]  /*25bc0*/  STL [R1+0x11c0], R13 ;  /* 0x0011c00d01007387 */ /* 0x0041e80000100800 */
[----:B0-----:R-:W2:Y:S04]  /*25bd0*/  LDL R13, [R1+0x1034] ;  /* 0x00103400010d7983 */ /* 0x001ea80000100800 */
[----:B------:R0:W-:Y:S04]  /*25be0*/  STL [R1+0x114c], R14 ;  /* 0x00114c0e01007387 */ /* 0x0001e80000100800 */
[----:B0-----:R-:W2:Y:S04]  /*25bf0*/  LDL R14, [R1+0x103c] ;  /* 0x00103c00010e7983 */ /* 0x001ea80000100800 */
[----:B------:R0:W-:Y:S04]  /*25c00*/  STL [R1+0x10e8], R15 ;  /* 0x0010e80f01007387 */ /* 0x0001e80000100800 */
[----:B------:R-:W2:Y:S01]  /*25c10*/  LDL R23, [R1+0x130] ;  /* 0x0001300001177983 */ /* 0x000ea20000100800 */
[----:B------:R-:W-:-:S02]  /*25c20*/  ISETP.LT.AND P3, PT, R10, c[0x0][0x178], !P1 ;  /* 0x00005e000a007a0c */ /* 0x000fc40004f61270 */
[C---:B------:R-:W-:Y:S01]  /*25c30*/  LEA R18, P6, R6.reuse, c[0x0][0x170], 0x1 ;  /* 0x00005c0006127a11 */ /* 0x040fe200078c08ff */
[----:B------:R-:W3:Y:S04]  /*25c40*/  LDL R26, [R1+0x1050] ;  /* 0x00105000011a7983 */ /* 0x000ee80000100800 */
[----:B0-----:R-:W3:Y:S01]  /*25c50*/  LDL R15, [R1+0x1044] ;  /* 0x00104400010f7983 */ /* 0x001ee20000100800 */
[----:B------:R-:W-:Y:S01]  /*25c60*/  LEA.HI.X.SX32 R19, R6, c[0x0][0x174], 0x1, P6 ;  /* 0x00005d0006137a11 */ /* 0x000fe200030f0eff */
[----:B------:R-:W-:Y:S01]  /*25c70*/  IMAD.WIDE R6, R22, 0x2, R20 ;  /* 0x0000000216067825 */ /* 0x000fe200078e0214 */
[----:B----4-:R-:W-:-:S04]  /*25c80*/  ISETP.LT.AND P4, PT, R9, c[0x0][0x178], !P1 ;  /* 0x00005e0009007a0c */ /* 0x010fc80004f81270 */
[----:B--2---:R0:W-:Y:S04]  /*25c90*/  @P3 STG.E.U16 [R6.64], R23 ;  /* 0x0000001706003986 */ /* 0x0041e8000c101506 */
[----:B0-----:R-:W2:Y:S04]  /*25ca0*/  LDL R6, [R1+0x120] ;  /* 0x0001200001067983 */ /* 0x001ea80000100800 */
[----:B------:R-:W4:Y:S01]  /*25cb0*/  LDL R7, [R1+0x104c] ;  /* 0x00104c0001077983 */ /* 0x000f220000100800 */
[----:B---3--:R-:W-:Y:S02]  /*25cc0*/  ISETP.LT.AND P6, PT, R15, c[0x0][0x178], !P1 ;  /* 0x00005e000f007a0c */ /* 0x008fe40004fc1270 */
[----:B-----5:R-:W-:Y:S01]  /*25cd0*/  ISETP.LT.AND P5, PT, R8, c[0x0][0x178], !P1 ;  /* 0x00005e0008007a0c */ /* 0x020fe20004fa1270 */
[----:B------:R-:W-:-:S04]  /*25ce0*/  IMAD.WIDE R8, R22, 0x2, R4 ;  /* 0x0000000216087825 */ /* 0x000fc800078e0204 */
[----:B------:R-:W-:-:S04]  /*25cf0*/  IMAD.WIDE R10, R22, 0x2, R18 ;  /* 0x00000002160a7825 */ /* 0x000fc800078e0212 */
[----:B------:R-:W-:Y:S02]  /*25d00*/  IMAD.MOV.U32 R23, RZ, RZ, c[0x0][0x194] ;  /* 0x00006500ff177624 */ /* 0x000fe400078e00ff */
[----:B------:R-:W-:Y:S01]  /*25d10*/  IMAD.WIDE R24, R22, 0x2, R16 ;  /* 0x0000000216187825 */ /* 0x000fe200078e0210 */
[----:B------:R-:W-:Y:S01]  /*25d20*/  ISETP.LT.AND P3, PT, R27, c[0x0][0x178], !P1 ;  /* 0x00005e001b007a0c */ /* 0x000fe20004f61270 */
[----:B------:R-:W-:Y:S04]  /*25d30*/  STL [R1+0x1250], R13 ;  /* 0x0012500d01007387 */ /* 0x000fe80000100800 */
[----:B--2---:R0:W-:Y:S04]  /*25d40*/  @P4 STG.E.U16 [R8.64], R6 ;  /* 0x0000000608004986 */ /* 0x0041e8000c101506 */
[----:B------:R1:W-:Y:S01]  /*25d50*/  @P6 STG.E.U16 [R10.64], R28 ;  /* 0x0000001c0a006986 */ /* 0x0003e2000c101506 */
[----:B----4-:R-:W-:-:S03]  /*25d60*/  ISETP.LT.AND P4, PT, R7, c[0x0][0x178], !P1 ;  /* 0x00005e0007007a0c */ /* 0x010fc60004f81270 */
[----:B------:R2:W-:Y:S01]  /*25d70*/  @P5 STG.E.U16 [R24.64], R29 ;  /* 0x0000001d18005986 */ /* 0x0005e2000c101506 */
[----:B0-----:R-:W-:Y:S01]  /*25d80*/  IMAD R6, R23, 0x40, R0 ;  /* 0x0000004017067824 */ /* 0x001fe200078e0200 */
[----:B-1----:R-:W-:-:S04]  /*25d90*/  LEA R10, P5, R0, c[0x0][0x170], 0x1 ;  /* 0x00005c00000a7a11 */ /* 0x002fc800078a08ff */
[----:B------:R-:W-:Y:S02]  /*25da0*/  LEA R8, P6, R6, c[0x0][0x170], 0x1 ;  /* 0x00005c0006087a11 */ /* 0x000fe400078c08ff */
[----:B------:R-:W-:Y:S02]  /*25db0*/  LEA.HI.X.SX32 R11, R0, c[0x0][0x174], 0x1, P5 ;  /* 0x00005d00000b7a11 */ /* 0x000fe400028f0eff */
[----:B------:R-:W-:Y:S02]  /*25dc0*/  LEA.HI.X.SX32 R9, R6, c[0x0][0x174], 0x1, P6 ;  /* 0x00005d0006097a11 */ /* 0x000fe400030f0eff */
[----:B------:R-:W-:Y:S01]  /*25dd0*/  ISETP.LT.AND P1, PT, R26, c[0x0][0x178], !P1 ;  /* 0x00005e001a007a0c */ /* 0x000fe20004f21270 */
[C---:B------:R-:W-:Y:S01]  /*25de0*/  IMAD.WIDE R26, R22.reuse, 0x2, R10 ;  /* 0x00000002161a7825 */ /* 0x040fe200078e020a */
[----:B------:R-:W-:Y:S03]  /*25df0*/  STL [R1+0x1254], R11 ;  /* 0x0012540b01007387 */ /* 0x000fe60000100800 */
[----:B--2---:R-:W-:Y:S01]  /*25e00*/  IMAD.WIDE R24, R22, 0x2, R8 ;  /* 0x0000000216187825 */ /* 0x004fe200078e0208 */
[----:B------:R0:W-:Y:S04]  /*25e10*/  @P4 STG.E.U16 [R26.64], R2 ;  /* 0x000000021a004986 */ /* 0x0001e8000c101506 */
[----:B------:R1:W-:Y:S04]  /*25e20*/  @P3 STG.E.U16 [R24.64], R3 ;  /* 0x0000000318003986 */ /* 0x0003e8000c101506 */
[----:B0-----:R-:W2:Y:S04]  /*25e30*/  LDL.LU R2, [R1+0x125c] ;  /* 0x00125c0001027983 */ /* 0x001ea80000300800 */
[----:B------:R-:W3:Y:S04]  /*25e40*/  LDL.LU R27, [R1+0x120] ;  /* 0x00012000011b7983 */ /* 0x000ee80000300800 */
[----:B-1----:R-:W4:Y:S04]  /*25e50*/  LDL.LU R3, [R1+0x1258] ;  /* 0x0012580001037983 */ /* 0x002f280000300800 */
[----:B------:R-:W5:Y:S01]  /*25e60*/  LDL.LU R25, [R1+0x140] ;  /* 0x0001400001197983 */ /* 0x000f620000300800 */
[----:B------:R-:W-:-:S05]  /*25e70*/  IMAD R7, R23, 0x40, R6 ;  /* 0x0000004017077824 */ /* 0x000fca00078e0206 */
[----:B------:R-:W-:-:S04]  /*25e80*/  LEA R6, P5, R7, c[0x0][0x170], 0x1 ;  /* 0x00005c0007067a11 */ /* 0x000fc800078a08ff */
[----:B------:R-:W-:Y:S02]  /*25e90*/  LEA.HI.X.SX32 R7, R7, c[0x0][0x174], 0x1, P5 ;  /* 0x00005d0007077a11 */ /* 0x000fe400028f0eff */
[----:B------:R-:W-:-:S03]  /*25ea0*/  IADD3 R0, R22, c[0x0][0x198], RZ ;  /* 0x0000660016007a10 */ /* 0x000fc60007ffe0ff */
[----:B------:R-:W-:-:S05]  /*25eb0*/  IMAD.WIDE R22, R22, 0x2, R6 ;  /* 0x0000000216167825 */ /* 0x000fca00078e0206 */
[----:B------:R-:W-:Y:S04]  /*25ec0*/  @P1 STG.E.U16 [R22.64], R12 ;  /* 0x0000000c16001986 */ /* 0x000fe8000c101506 */
[----:B--2---:R0:W-:Y:S01]  /*25ed0*/  STL [R1+0x124c], R2 ;  /* 0x00124c0201007387 */ /* 0x0041e20000100800 */
[----:B-----5:R-:W-:Y:S01]  /*25ee0*/  PRMT R26, R25, 0x7632, R26 ;  /* 0x00007632191a7816 */ /* 0x020fe2000000001a */
[----:B----4-:R-:W-:Y:S02]  /*25ef0*/  IMAD.WIDE R24, R0, 0x2, R2 ;  /* 0x0000000200187825 */ /* 0x010fe400078e0202 */
[----:B0-----:R-:W2:Y:S04]  /*25f00*/  LDL R2, [R1+0x1040] ;  /* 0x0010400001027983 */ /* 0x001ea80000100800 */
[----:B------:R-:W-:Y:S04]  /*25f10*/  STL [R1+0x1248], R3 ;  /* 0x0012480301007387 */ /* 0x000fe80000100800 */
[----:B------:R-:W4:Y:S01]  /*25f20*/  LDL.LU R23, [R1+0x130] ;  /* 0x0001300001177983 */ /* 0x000f220000300800 */
[----:B------:R-:W-:-:S02]  /*25f30*/  ISETP.LT.AND P6, PT, R13, c[0x0][0x178], !P2 ;  /* 0x00005e000d007a0c */ /* 0x000fc400057c1270 */
[----:B---3--:R-:W-:Y:S02]  /*25f40*/  PRMT R11, R27, 0x7632, R11 ;  /* 0x000076321b0b7816 */ /* 0x008fe4000000000b */
[----:B------:R-:W-:Y:S02]  /*25f50*/  PRMT R13, R28, 0x7632, R13 ;  /* 0x000076321c0d7816 */ /* 0x000fe4000000000d */
[----:B------:R-:W-:-:S07]  /*25f60*/  PRMT R12, R29, 0x7632, R12 ;  /* 0x000076321d0c7816 */ /* 0x000fce000000000c */
[----:B------:R0:W-:Y:S01]  /*25f70*/  @P6 STG.E.U16 [R24.64], R26 ;  /* 0x0000001a18006986 */ /* 0x0001e2000c101506 */
[----:B------:R-:W-:-:S03]  /*25f80*/  IMAD.WIDE R28, R0, 0x2, R16 ;  /* 0x00000002001c7825 */ /* 0x000fc600078e0210 */
[----:B0-----:R-:W3:Y:S01]  /*25f90*/  LDL R25, [R1+0x1048] ;  /* 0x0010480001197983 */ /* 0x001ee20000100800 */
[----:B------:R-:W-:Y:S01]  /*25fa0*/  IMAD.WIDE R26, R0, 0x2, R18 ;  /* 0x00000002001a7825 */ /* 0x000fe200078e0212 */
[----:B----4-:R-:W-:-:S05]  /*25fb0*/  PRMT R22, R23, 0x7632, R22 ;  /* 0x0000763217167816 */ /* 0x010fca0000000016 */
[----:B------:R-:W-:Y:S04]  /*25fc0*/  STL.S16 [R1+0x8], R22 ;  /* 0x0000081601007387 */ /* 0x000fe80000100600 */
[----:B------:R0:W-:Y:S04]  /*25fd0*/  STL [R1+0x123c], R18 ;  /* 0x00123c1201007387 */ /* 0x0001e80000100800 */
[----:B0-----:R-:W4:Y:S04]  /*25fe0*/  LDL.LU R18, [R1+0x20] ;  /* 0x0000200001127983 */ /* 0x001f280000300800 */
[----:B------:R0:W-:Y:S04]  /*25ff0*/  STL [R1+0x1238], R19 ;  /* 0x0012381301007387 */ /* 0x0001e80000100800 */
[----:B0-----:R-:W5:Y:S04]  /*26000*/  LDL R19, [R1+0x104c] ;  /* 0x00104c0001137983 */ /* 0x001f680000100800 */
[----:B------:R-:W-:Y:S04]  /*26010*/  STL [R1+0x1244], R16 ;  /* 0x0012441001007387 */ /* 0x000fe80000100800 */
[----:B------:R0:W-:Y:S04]  /*26020*/  STL [R1+0x1240], R17 ;  /* 0x0012401101007387 */ /* 0x0001e80000100800 */
[----:B0-----:R-:W4:Y:S01]  /*26030*/  LDL.LU.S16 R17, [R1+0x8] ;  /* 0x0000080001117983 */ /* 0x001f220000300600 */
[----:B------:R-:W-:-:S02]  /*26040*/  ISETP.LT.AND P1, PT, R14, c[0x0][0x178], !P2 ;  /* 0x00005e000e007a0c */ /* 0x000fc40005721270 */
[----:B--2---:R-:W-:Y:S02]  /*26050*/  ISETP.LT.AND P3, PT, R2, c[0x0][0x178], !P2 ;  /* 0x00005e0002007a0c */ /* 0x004fe40005761270 */
[----:B------:R-:W-:Y:S01]  /*26060*/  ISETP.LT.AND P4, PT, R15, c[0x0][0x178], !P2 ;  /* 0x00005e000f007a0c */ /* 0x000fe20005781270 */
[----:B------:R-:W-:Y:S01]  /*26070*/  IMAD.WIDE R22, R0, 0x2, R20 ;  /* 0x0000000200167825 */ /* 0x000fe200078e0214 */
[----:B---3--:R-:W-:-:S03]  /*26080*/  ISETP.LT.AND P5, PT, R25, c[0x0][0x178], !P2 ;  /* 0x00005e0019007a0c */ /* 0x008fc600057a1270 */
[----:B------:R-:W-:-:S04]  /*26090*/  IMAD.WIDE R24, R0, 0x2, R4 ;  /* 0x0000000200187825 */ /* 0x000fc800078e0204 */
[----:B----4-:R0:W-:Y:S04]  /*260a0*/  @P1 STG.E.U16 [R22.64], R17 ;  /* 0x0000001116001986 */ /* 0x0101e8000c101506 */
[----:B------:R1:W-:Y:S04]  /*260b0*/  @P3 STG.E.U16 [R24.64], R11 ;  /* 0x0000000b18003986 */ /* 0x0003e8000c101506 */
[----:B------:R2:W-:Y:S04]  /*260c0*/  @P4 STG.E.U16 [R26.64], R13 ;  /* 0x0000000d1a004986 */ /* 0x0005e8000c101506 */
[----:B0-----:R-:W3:Y:S04]  /*260d0*/  LDL R22, [R1+0x1038] ;  /* 0x0010380001167983 */ /* 0x001ee80000100800 */
[----:B------:R-:W4:Y:S04]  /*260e0*/  LDL.LU R23, [R1+0x110] ;  /* 0x0001100001177983 */ /* 0x000f280000300800 */
[----:B-1----:R-:W3:Y:S04]  /*260f0*/  LDL.LU R11, [R1+0x1254] ;  /* 0x00125400010b7983 */ /* 0x002ee80000300800 */
[----:B------:R-:W3:Y:S04]  /*26100*/  LDL R24, [R1+0x1054] ;  /* 0x0010540001187983 */ /* 0x000ee80000100800 */
[----:B------:R-:W4:Y:S04]  /*26110*/  LDL R25, [R1+0x1050] ;  /* 0x0010500001197983 */ /* 0x000f280000100800 */
[----:B--2---:R-:W2:Y:S04]  /*26120*/  LDL.LU R13, [R1+0x1250] ;  /* 0x00125000010d7983 */ /* 0x004ea80000300800 */
[----:B------:R-:W2:Y:S01]  /*26130*/  LDL.LU R27, [R1+0x30] ;  /* 0x00003000011b7983 */ /* 0x000ea20000300800 */
[----:B-----5:R-:W-:-:S02]  /*26140*/  ISETP.LT.AND P1, PT, R19, c[0x0][0x178], !P2 ;  /* 0x00005e0013007a0c */ /* 0x020fc40005721270 */
[----:B------:R-:W-:Y:S01]  /*26150*/  PRMT R3, R18, 0x7632, R3 ;  /* 0x0000763212037816 */ /* 0x000fe20000000003 */
[----:B------:R-:W5:Y:S04]  /*26160*/  LDL R17, [R1+0x1048] ;  /* 0x0010480001117983 */ /* 0x000f680000100800 */
[----:B------:R-:W5:Y:S04]  /*26170*/  LDL R18, [R1+0x190] ;  /* 0x0001900001127983 */ /* 0x000f680000100800 */
[----:B------:R-:W5:Y:S04]  /*26180*/  LDL R19, [R1+0x180] ;  /* 0x0001800001137983 */ /* 0x000f680000100800 */
[----:B------:R0:W-:Y:S01]  /*26190*/  @P5 STG.E.U16 [R28.64], R12 ;  /* 0x0000000c1c005986 */ /* 0x0001e2000c101506 */
[----:B------:R-:W-:-:S02]  /*261a0*/  ISETP.LT.AND P3, PT, R2, c[0x0][0x178], !P0 ;  /* 0x00005e0002007a0c */ /* 0x000fc40004761270 */
[----:B0-----:R-:W-:Y:S02]  /*261b0*/  PRMT R29, R12, 0x7632, R29 ;  /* 0x000076320c1d7816 */ /* 0x001fe4000000001d */
[----:B------:R-:W-:Y:S02]  /*261c0*/  IADD3 R28, R0, c[0x0][0x198], RZ ;  /* 0x00006600001c7a10 */ /* 0x000fe40007ffe0ff */
[----:B---3--:R-:W-:Y:S02]  /*261d0*/  ISETP.LT.AND P6, PT, R24, c[0x0][0x178], !P2 ;  /* 0x00005e0018007a0c */ /* 0x008fe400057c1270 */
[----:B----4-:R-:W-:Y:S02]  /*261e0*/  ISETP.LT.AND P2, PT, R25, c[0x0][0x178], !P2 ;  /* 0x00005e0019007a0c */ /* 0x010fe40005741270 */
[----:B--2---:R-:W-:Y:S02]  /*261f0*/  PRMT R16, R27, 0x7632, R16 ;  /* 0x000076321b107816 */ /* 0x004fe40000000010 */
[----:B------:R0:W1:Y:S04]  /*26200*/  LDS.128 R24, [R23] ;  /* 0x0000000017187984 */ /* 0x0000680000000c00 */
[----:B------:R2:W-:Y:S01]  /*26210*/  STL [R1+0x1234], R13 ;  /* 0x0012340d01007387 */ /* 0x0005e20000100800 */
[----:B------:R-:W-:-:S02]  /*26220*/  IADD3 R12, R22, 0x3, RZ ;  /* 0x00000003160c7810 */ /* 0x000fc40007ffe0ff */
[----:B------:R-:W-:Y:S01]  /*26230*/  ISETP.LT.AND P5, PT, R13, c[0x0][0x178], !P0 ;  /* 0x00005e000d007a0c */ /* 0x000fe200047a1270 */
[C---:B0-----:R-:W-:Y:S01]  /*26240*/  IMAD.WIDE R22, R0.reuse, 0x2, R8 ;  /* 0x0000000200167825 */ /* 0x041fe200078e0208 */
[----:B-1----:R0:W-:Y:S04]  /*26250*/  STL.64 [R1], R24 ;  /* 0x0000001801007387 */ /* 0x0021e80000100a00 */
[----:B------:R1:W-:Y:S04]  /*26260*/  STL.64 [R1+0x8], R26 ;  /* 0x0000081a01007387 */ /* 0x0003e80000100a00 */
[----:B--2---:R-:W2:Y:S01]  /*26270*/  LDL R13, [R1+0x160] ;  /* 0x00016000010d7983 */ /* 0x004ea20000100800 */
[----:B0-----:R-:W-:-:S04]  /*26280*/  IMAD.WIDE R24, R0, 0x2, R10 ;  /* 0x0000000200187825 */ /* 0x001fc800078e020a */
[----:B-1----:R-:W-:Y:S01]  /*26290*/  IMAD.WIDE R26, R0, 0x2, R6 ;  /* 0x00000002001a7825 */ /* 0x002fe200078e0206 */
[----:B------:R0:W-:Y:S04]  /*262a0*/  @P1 STG.E.U16 [R24.64], R3 ;  /* 0x0000000318001986 */ /* 0x0001e8000c101506 */
[----:B------:R-:W3:Y:S04]  /*262b0*/  LDL R0, [R1+0x1038] ;  /* 0x0010380001007983 */ /* 0x000ee80000100800 */
[----:B------:R-:W4:Y:S04]  /*262c0*/  LDL.LU R2, [R1+0x124c] ;  /* 0x00124c0001027983 */ /* 0x000f280000300800 */
[----:B0-----:R-:W4:Y:S01]  /*262d0*/  LDL.LU R3, [R1+0x1248] ;  /* 0x0012480001037983 */ /* 0x001f220000300800 */
[----:B------:R-:W-:-:S03]  /*262e0*/  ISETP.LT.AND P4, PT, R14, c[0x0][0x178], !P0 ;  /* 0x00005e000e007a0c */ /* 0x000fc60004781270 */
[----:B------:R-:W-:Y:S01]  /*262f0*/  @P6 STG.E.U16 [R22.64], R16 ;  /* 0x0000001016006986 */ /* 0x000fe2000c101506 */
[----:B------:R-:W-:Y:S01]  /*26300*/  ISETP.GE.AND P1, PT, R12, c[0x0][0x17c], PT ;  /* 0x00005f000c007a0c */ /* 0x000fe20003f26270 */
[----:B------:R-:W-:Y:S02]  /*26310*/  IMAD.WIDE R24, R28, 0x2, R20 ;  /* 0x000000021c187825 */ /* 0x000fe400078e0214 */
[----:B------:R0:W-:Y:S01]  /*26320*/  STL [R1+0x1230], R12 ;  /* 0x0012300c01007387 */ /* 0x0001e20000100800 */
[----:B-----5:R-:W-:-:S03]  /*26330*/  ISETP.LT.AND P6, PT, R17, c[0x0][0x178], !P0 ;  /* 0x00005e0011007a0c */ /* 0x020fc600047c1270 */
[----:B------:R1:W-:Y:S04]  /*26340*/  @P2 STG.E.U16 [R26.64], R29 ;  /* 0x0000001d1a002986 */ /* 0x0003e8000c101506 */
[----:B0-----:R-:W5:Y:S04]  /*26350*/  LDL R12, [R1+0x70] ;  /* 0x00007000010c7983 */ /* 0x001f680000100800 */
[----:B------:R-:W2:Y:S04]  /*26360*/  LDL.LU R16, [R1+0x1244] ;  /* 0x0012440001107983 */ /* 0x000ea80000300800 */
[----:B-1----:R-:W2:Y:S04]  /*26370*/  LDL.LU R29, [R1] ;  /* 0x00000000011d7983 */ /* 0x002ea80000300800 */
[----:B------:R-:W2:Y:S01]  /*26380*/  LDL.LU R17, [R1+0x1240] ;  /* 0x0012400001117983 */ /* 0x000ea20000300800 */
[----:B----4-:R-:W-:-:S05]  /*26390*/  IMAD.WIDE R22, R28, 0x2, R2 ;  /* 0x000000021c167825 */ /* 0x010fca00078e0202 */
[----:B------:R0:W-:Y:S04]  /*263a0*/  @P5 STG.E.U16 [R22.64], R18 ;  /* 0x0000001216005986 */ /* 0x0001e8000c101506 */
[----:B------:R1:W-:Y:S04]  /*263b0*/  @P4 STG.E.U16 [R24.64], R19 ;  /* 0x0000001318004986 */ /* 0x0003e8000c101506 */
[----:B0-----:R-:W4:Y:S04]  /*263c0*/  LDL.LU R18, [R1+0x123c] ;  /* 0x00123c0001127983 */ /* 0x001f280000300800 */
[----:B------:R-:W2:Y:S04]  /*263d0*/  LDL R22, [R1+0x170] ;  /* 0x0001700001167983 */ /* 0x000ea80000100800 */
[----:B------:R-:W4:Y:S04]  /*263e0*/  LDL R23, [R1+0x1054] ;  /* 0x0010540001177983 */ /* 0x000f280000100800 */
[----:B-1----:R-:W5:Y:S01]  /*263f0*/  LDL.LU R19, [R1+0x1238] ;  /* 0x0012380001137983 */ /* 0x002f620000300800 */
[----:B------:R-:W-:Y:S01]  /*26400*/  ISETP.LT.AND P2, PT, R15, c[0x0][0x178], !P0 ;  /* 0x00005e000f007a0c */ /* 0x000fe20004741270 */
[----:B------:R-:W-:Y:S01]  /*26410*/  IMAD.WIDE R26, R28, 0x2, R4 ;  /* 0x000000021c1a7825 */ /* 0x000fe200078e0204 */
[----:B---3--:R-:W-:Y:S01]  /*26420*/  IADD3 R0, R0, 0x4, RZ ;  /* 0x0000000400007810 */ /* 0x008fe20007ffe0ff */
[----:B------:R-:W3:Y:S04]  /*26430*/  LDL R24, [R1+0x104c] ;  /* 0x00104c0001187983 */ /* 0x000ee80000100800 */
[----:B------:R-:W3:Y:S04]  /*26440*/  LDL R25, [R1+0x1050] ;  /* 0x0010500001197983 */ /* 0x000ee80000100800 */
[----:B--2---:R5:W-:Y:S01]  /*26450*/  @P3 STG.E.U16 [R26.64], R22 ;  /* 0x000000161a003986 */ /* 0x004be2000c101506 */
[----:B----4-:R-:W-:-:S02]  /*26460*/  ISETP.LT.AND P5, PT, R23, c[0x0][0x178], !P0 ;  /* 0x00005e0017007a0c */ /* 0x010fc400047a1270 */
[----:B------:R-:W-:Y:S02]  /*26470*/  ISETP.GE.AND P3, PT, R0, c[0x0][0x17c], PT ;  /* 0x00005f0000007a0c */ /* 0x000fe40003f66270 */
[----:B------:R-:W2:Y:S01]  /*26480*/  LDL R0, [R1+0x80] ;  /* 0x0000800001007983 */ /* 0x000ea20000100800 */
[----:B-----5:R-:W-:-:S05]  /*26490*/  IMAD.WIDE R22, R28, 0x2, R18 ;  /* 0x000000021c167825 */ /* 0x020fca00078e0212 */
[----:B------:R0:W-:Y:S04]  /*264a0*/  @P2 STG.E.U16 [R22.64], R13 ;  /* 0x0000000d16002986 */ /* 0x0001e8000c101506 */
[----:B0-----:R-:W4:Y:S04]  /*264b0*/  LDL.LU R13, [R1+0x1234] ;  /* 0x00123400010d7983 */ /* 0x001f280000300800 */
[----:B------:R-:W5:Y:S01]  /*264c0*/  LDL R23, [R1+0x90] ;  /* 0x0000900001177983 */ /* 0x000f620000100800 */
[----:B---3--:R-:W-:Y:S01]  /*264d0*/  ISETP.LT.AND P4, PT, R24, c[0x0][0x178], !P0 ;  /* 0x00005e0018007a0c */ /* 0x008fe20004781270 */
[----:B------:R-:W-:Y:S01]  /*264e0*/  IMAD.WIDE R26, R28, 0x2, R16 ;  /* 0x000000021c1a7825 */ /* 0x000fe200078e0210 */
[----:B------:R-:W-:-:S03]  /*264f0*/  ISETP.LT.AND P0, PT, R25, c[0x0][0x178], !P0 ;  /* 0x00005e0019007a0c */ /* 0x000fc60004701270 */
[C---:B------:R-:W-:Y:S01]  /*26500*/  IMAD.WIDE R24, R28.reuse, 0x2, R10 ;  /* 0x000000021c187825 */ /* 0x040fe200078e020a */
[----:B------:R-:W-:Y:S04]  /*26510*/  STL [R1+0x1214], R28 ;  /* 0x0012141c01007387 */ /* 0x000fe80000100800 */
[----:B-----5:R0:W-:Y:S04]  /*26520*/  @P6 STG.E.U16 [R26.64], R23 ;  /* 0x000000171a006986 */ /* 0x0201e8000c101506 */
[----:B--2---:R1:W-:Y:S01]  /*26530*/  @P4 STG.E.U16 [R24.64], R0 ;  /* 0x0000000018004986 */ /* 0x0043e2000c101506 */
[C---:B0-----:R-:W-:Y:S01]  /*26540*/  IMAD.WIDE R22, R28.reuse, 0x2, R8 ;  /* 0x000000021c167825 */ /* 0x041fe200078e0208 */
[----:B-1----:R-:W-:-:S03]  /*26550*/  IADD3 R0, R28, c[0x0][0x198], RZ ;  /* 0x000066001c007a10 */ /* 0x002fc60007ffe0ff */
[----:B------:R-:W-:Y:S01]  /*26560*/  IMAD.WIDE R24, R28, 0x2, R6 ;  /* 0x000000021c187825 */ /* 0x000fe200078e0206 */
[----:B------:R0:W-:Y:S04]  /*26570*/  @P5 STG.E.U16 [R22.64], R12 ;  /* 0x0000000c16005986 */ /* 0x0001e8000c101506 */
[----:B------:R-:W2:Y:S04]  /*26580*/  LDL R28, [R1+0x1054] ;  /* 0x00105400011c7983 */ /* 0x000ea80000100800 */
[----:B0-----:R-:W3:Y:S04]  /*26590*/  LDL.LU R12, [R1+0x1230] ;  /* 0x00123000010c7983 */ /* 0x001ee80000300800 */
[----:B------:R-:W5:Y:S04]  /*265a0*/  LDL.LU R22, [R1+0x190] ;  /* 0x0001900001167983 */ /* 0x000f680000300800 */
[----:B------:R-:W2:Y:S01]  /*265b0*/  LDL R23, [R1+0x1040] ;  /* 0x0010400001177983 */ /* 0x000ea20000100800 */
[----:B----4-:R-:W-:-:S03]  /*265c0*/  ISETP.LT.AND P2, PT, R13, c[0x0][0x178], !P1 ;  /* 0x00005e000d007a0c */ /* 0x010fc60004f41270 */
[----:B------:R0:W-:Y:S04]  /*265d0*/  @P0 STG.E.U16 [R24.64], R29 ;  /* 0x0000001d18000986 */ /* 0x0001e8000c101506 */
[----:B0-----:R-:W3:Y:S01]  /*265e0*/  LDL.LU R25, [R1+0x180] ;  /* 0x0001800001197983 */ /* 0x001ee20000300800 */
[----:B-----5:R-:W-:Y:S02]  /*265f0*/  PRMT R26, R22, 0x7632, R26 ;  /* 0x00007632161a7816 */ /* 0x020fe4000000001a */
[----:B--2---:R-:W-:Y:S01]  /*26600*/  ISETP.LT.AND P5, PT, R23, c[0x0][0x178], !P1 ;  /* 0x00005e0017007a0c */ /* 0x004fe20004fa1270 */
[----:B------:R-:W-:-:S05]  /*26610*/  IMAD.WIDE R22, R0, 0x2, R2 ;  /* 0x0000000200167825 */ /* 0x000fca00078e0202 */
[----:B------:R0:W-:Y:S04]  /*26620*/  @P2 STG.E.U16 [R22.64], R26 ;  /* 0x0000001a16002986 */ /* 0x0001e8000c101506 */
[----:B0-----:R-:W2:Y:S04]  /*26630*/  LDL.LU R22, [R1+0x170] ;  /* 0x0001700001167983 */ /* 0x001ea80000300800 */
[----:B------:R-:W4:Y:S01]  /*26640*/  LDL R23, [R1+0x1048] ;  /* 0x0010480001177983 */ /* 0x000f220000100800 */
[----:B------:R-:W-:Y:S02]  /*26650*/  ISETP.LT.AND P4, PT, R14, c[0x0][0x178], !P1 ;  /* 0x00005e000e007a0c */ /* 0x000fe40004f81270 */
[----:B---3--:R-:W-:Y:S01]  /*26660*/  PRMT R12, R25, 0x7632, R12 ;  /* 0x00007632190c7816 */ /* 0x008fe2000000000c */
[----:B------:R-:W-:Y:S01]  /*26670*/  IMAD.WIDE R24, R0, 0x2, R20 ;  /* 0x0000000200187825 */ /* 0x000fe200078e0214 */
[----:B------:R0:W-:Y:S09]  /*26680*/  STL [R1+0x121c], R5 ;  /* 0x00121c0501007387 */ /* 0x0001f20000100800 */
[----:B------:R1:W-:Y:S01]  /*26690*/  @P4 STG.E.U16 [R24.64], R12 ;  /* 0x0000000c18004986 */ /* 0x0003e2000c101506 */
[----:B--2---:R-:W-:-:S02]  /*266a0*/  PRMT R27, R22, 0x7632, R27 ;  /* 0x00007632161b7816 */ /* 0x004fc4000000001b */
[----:B----4-:R-:W-:Y:S01]  /*266b0*/  ISETP.LT.AND P2, PT, R23, c[0x0][0x178], !P1 ;  /* 0x00005e0017007a0c */ /* 0x010fe20004f41270 */
[----:B------:R-:W-:Y:S02]  /*266c0*/  IMAD.WIDE R22, R0, 0x2, R4 ;  /* 0x0000000200167825 */ /* 0x000fe400078e0204 */
[----:B0-----:R-:W2:Y:S04]  /*266d0*/  LDL.LU R5, [R1+0x80] ;  /* 0x0000800001057983 */ /* 0x001ea80000300800 */
[----:B-1----:R-:W3:Y:S04]  /*266e0*/  LDL.LU R24, [R1+0x160] ;  /* 0x0001600001187983 */ /* 0x002ee80000300800 */
[----:B------:R-:W4:Y:S01]  /*266f0*/  LDL R25, [R1+0x104c] ;  /* 0x00104c0001197983 */ /* 0x000f220000100800 */
[----:B------:R-:W-:-:S03]  /*26700*/  ISETP.LT.AND P4, PT, R28, c[0x0][0x178], !P1 ;  /* 0x00005e001c007a0c */ /* 0x000fc60004f81270 */
[----:B------:R0:W-:Y:S04]  /*26710*/  @P5 STG.E.U16 [R22.64], R27 ;  /* 0x0000001b16005986 */ /* 0x0001e8000c101506 */
[----:B0-----:R-:W5:Y:S04]  /*26720*/  LDL.LU R23, [R1+0x90] ;  /* 0x0000900001177983 */ /* 0x001f680000300800 */
[----:B------:R0:W-:Y:S04]  /*26730*/  STL [R1+0x1218], R28 ;  /* 0x0012181c01007387 */ /* 0x0001e80000100800 */
[----:B0-----:R-:W2:Y:S04]  /*26740*/  LDL.LU R28, [R1+0x114] ;  /* 0x00011400011c7983 */ /* 0x001ea80000300800 */
[----:B------:R0:W-:Y:S01]  /*26750*/  STL.64 [R1+0x1228], R18 ;  /* 0x0012281201007387 */ /* 0x0001e20000100a00 */
[----:B---3--:R-:W-:-:S02]  /*26760*/  PRMT R26, R24, 0x7632, R26 ;  /* 0x00007632181a7816 */ /* 0x008fc4000000001a */
[----:B----4-:R-:W-:Y:S01]  /*26770*/  ISETP.LT.AND P6, PT, R25, c[0x0][0x178], !P1 ;  /* 0x00005e0019007a0c */ /* 0x010fe20004fc1270 */
[----:B------:R-:W-:Y:S02]  /*26780*/  IMAD.WIDE R24, R0, 0x2, R18 ;  /* 0x0000000200187825 */ /* 0x000fe400078e0212 */
[----:B0-----:R-:W3:Y:S04]  /*26790*/  LDL R18, [R1+0x1050] ;  /* 0x0010500001127983 */ /* 0x001ee80000100800 */
[----:B------:R-:W4:Y:S01]  /*267a0*/  LDL.LU R19, [R1+0x70] ;  /* 0x0000700001137983 */ /* 0x000f220000300800 */
[----:B------:R-:W-:-:S03]  /*267b0*/  ISETP.LT.AND P0, PT, R15, c[0x0][0x178], !P1 ;  /* 0x00005e000f007a0c */ /* 0x000fc60004f01270 */
[----:B------:R-:W-:Y:S01]  /*267c0*/  STL.64 [R1+0x1220], R16 ;  /* 0x0012201001007387 */ /* 0x000fe20000100a00 */
[----:B-----5:R-:W-:Y:S01]  /*267d0*/  PRMT R12, R23, 0x7632, R12 ;  /* 0x00007632170c7816 */ /* 0x020fe2000000000c */
[----:B------:R-:W-:-:S08]  /*267e0*/  IMAD.WIDE R22, R0, 0x2, R16 ;  /* 0x0000000200167825 */ /* 0x000fd000078e0210 */
[----:B------:R0:W-:Y:S01]  /*267f0*/  @P0 STG.E.U16 [R24.64], R26 ;  /* 0x0000001a18000986 */ /* 0x0001e2000c101506 */
[----:B--2---:R-:W-:-:S03]  /*26800*/  PRMT R27, R5, 0x7632, R27 ;  /* 0x00007632051b7816 */ /* 0x004fc6000000001b */
[----:B------:R-:W2:Y:S04]  /*26810*/  LDL R5, [R1+0x1d0] ;  /* 0x0001d00001057983 */ /* 0x000ea80000100800 */
[----:B------:R1:W-:Y:S01]  /*26820*/  @P2 STG.E.U16 [R22.64], R12 ;  /* 0x0000000c16002986 */ /* 0x0003e2000c101506 */
[----:B0-----:R-:W-:-:S05]  /*26830*/  IMAD.WIDE R24, R0, 0x2, R10 ;  /* 0x0000000200187825 */ /* 0x001fca00078e020a */
[----:B------:R0:W-:Y:S01]  /*26840*/  @P6 STG.E.U16 [R24.64], R27 ;  /* 0x0000001b18006986 */ /* 0x0001e2000c101506 */
[----:B-1----:R-:W-:Y:S01]  /*26850*/  IMAD.WIDE R22, R0, 0x2, R8 ;  /* 0x0000000200167825 */ /* 0x002fe200078e0208 */
[----:B------:R-:W-:-:S03]  /*26860*/  PRMT R12, R29, 0x7632, R12 ;  /* 0x000076321d0c7816 */ /* 0x000fc6000000000c */
[----:B0-----:R-:W-:Y:S01]  /*26870*/  IMAD.WIDE R24, R0, 0x2, R6 ;  /* 0x0000000200187825 */ /* 0x001fe200078e0206 */
[----:B------:R-:W-:Y:S02]  /*26880*/  ISETP.LT.AND P6, PT, R15, c[0x0][0x178], !P3 ;  /* 0x00005e000f007a0c */ /* 0x000fe40005fc1270 */
[----:B---3--:R-:W-:Y:S02]  /*26890*/  ISETP.LT.AND P1, PT, R18, c[0x0][0x178], !P1 ;  /* 0x00005e0012007a0c */ /* 0x008fe40004f21270 */
[----:B----4-:R-:W-:Y:S02]  /*268a0*/  PRMT R26, R19, 0x7632, R26 ;  /* 0x00007632131a7816 */ /* 0x010fe4000000001a */
[----:B------:R-:W0:Y:S04]  /*268b0*/  LDS.128 R16, [R28] ;  /* 0x000000001c107984 */ /* 0x000e280000000c00 */
[----:B------:R-:W-:Y:S05]  /*268c0*/  @P4 STG.E.U16 [R22.64], R26 ;  /* 0x0000001a16004986 */ /* 0x000fea000c101506 */
[----:B------:R-:W-:Y:S04]  /*268d0*/  @P1 STG.E.U16 [R24.64], R12 ;  /* 0x0000000c18001986 */ /* 0x000fe8000c101506 */
[----:B0-----:R-:W-:Y:S04]  /*268e0*/  STL.64 [R1+0x60], R16 ;  /* 0x0000601001007387 */ /* 0x001fe80000100a00 */
[----:B------:R0:W-:Y:S04]  /*268f0*/  STL.64 [R1+0x68], R18 ;  /* 0x0000681201007387 */ /* 0x0001e80000100a00 */
[----:B0-----:R-:W3:Y:S04]  /*26900*/  LDL.LU.64 R18, [R1+0x1228] ;  /* 0x0012280001127983 */ /* 0x001ee80000300a00 */
[----:B------:R-:W4:Y:S04]  /*26910*/  LDL.LU.64 R16, [R1+0x1220] ;  /* 0x0012200001107983 */ /* 0x000f280000300a00 */
[----:B------:R-:W5:Y:S04]  /*26920*/  LDL R28, [R1+0x1b0] ;  /* 0x0001b000011c7983 */ /* 0x000f680000100800 */
[----:B------:R-:W2:Y:S04]  /*26930*/  LDL R27, [R1+0x104c] ;  /* 0x00104c00011b7983 */ /* 0x000ea80000100800 */
[----:B------:R-:W2:Y:S04]  /*26940*/  LDL.LU R29, [R1+0xc0] ;  /* 0x0000c000011d7983 */ /* 0x000ea80000300800 */
[----:B------:R-:W2:Y:S04]  /*26950*/  LDL R22, [R1+0x1038] ;  /* 0x0010380001167983 */ /* 0x000ea80000100800 */
[----:B------:R-:W3:Y:S04]  /*26960*/  LDL R23, [R1+0x1040] ;  /* 0x0010400001177983 */ /* 0x000ee80000100800 */
[----:B------:R-:W4:Y:S04]  /*26970*/  LDL R25, [R1+0x1048] ;  /* 0x0010480001197983 */ /* 0x000f280000100800 */
[----:B------:R0:W-:Y:S04]  /*26980*/  STL [R1+0x120c], R15 ;  /* 0x00120c0f01007387 */ /* 0x0001e80000100800 */
[----:B0-----:R-:W4:Y:S01]  /*26990*/  LDL R15, [R1+0x1040] ;  /* 0x00104000010f7983 */ /* 0x001f220000100800 */
[----:B------:R-:W-:-:S02]  /*269a0*/  ISETP.LT.AND P0, PT, R13, c[0x0][0x178], !P3 ;  /* 0x00005e000d007a0c */ /* 0x000fc40005f01270 */
[----:B------:R-:W-:Y:S02]  /*269b0*/  IADD3 R0, R0, c[0x0][0x198], RZ ;  /* 0x0000660000007a10 */ /* 0x000fe40007ffe0ff */
[C---:B--2---:R-:W-:Y:S02]  /*269c0*/  IADD3 R12, R22.reuse, 0x5, RZ ;  /* 0x00000005160c7810 */ /* 0x044fe40007ffe0ff */
[----:B------:R-:W-:Y:S02]  /*269d0*/  IADD3 R26, R22, 0x6, RZ ;  /* 0x00000006161a7810 */ /* 0x000fe40007ffe0ff */
[----:B---3--:R-:W-:Y:S01]  /*269e0*/  ISETP.LT.AND P4, PT, R23, c[0x0][0x178], !P3 ;  /* 0x00005e0017007a0c */ /* 0x008fe20005f81270 */
[----:B------:R-:W-:Y:S01]  /*269f0*/  IMAD.WIDE R22, R0, 0x2, R2 ;  /* 0x0000000200167825 */ /* 0x000fe200078e0202 */
[----:B------:R-:W-:-:S04]  /*26a00*/  ISETP.GE.AND P1, PT, R12, c[0x0][0x17c], PT ;  /* 0x00005f000c007a0c */ /* 0x000fc80003f26270 */
[----:B------:R-:W-:Y:S01]  /*26a10*/  @P0 STG.E.U16 [R22.64], R5 ;  /* 0x0000000516000986 */ /* 0x000fe2000c101506 */
[----:B------:R-:W-:-:S03]  /*26a20*/  ISETP.GE.AND P0, PT, R26, c[0x0][0x17c], PT ;  /* 0x00005f001a007a0c */ /* 0x000fc60003f06270 */
[----:B----4-:R0:W-:Y:S04]  /*26a30*/  STL [R1+0x1210], R15 ;  /* 0x0012100f01007387 */ /* 0x0101e80000100800 */
[----:B------:R-:W2:Y:S04]  /*26a40*/  LDL R12, [R1+0xb0] ;  /* 0x0000b000010c7983 */ /* 0x000ea80000100800 */
[----:B0-----:R-:W3:Y:S04]  /*26a50*/  LDL R15, [R1+0xa0] ;  /* 0x0000a000010f7983 */ /* 0x001ee80000100800 */
[----:B------:R-:W4:Y:S04]  /*26a60*/  LDL.LU R5, [R1+0x121c] ;  /* 0x00121c0001057983 */ /* 0x000f280000300800 */
[----:B------:R-:W2:Y:S01]  /*26a70*/  LDL R26, [R1+0x1c0] ;  /* 0x0001c000011a7983 */ /* 0x000ea20000100800 */
[----:B------:R-:W-:-:S02]  /*26a80*/  ISETP.LT.AND P2, PT, R14, c[0x0][0x178], !P3 ;  /* 0x00005e000e007a0c */ /* 0x000fc40005f41270 */
[----:B------:R-:W-:Y:S01]  /*26a90*/  ISETP.LT.AND P5, PT, R25, c[0x0][0x178], !P3 ;  /* 0x00005e0019007a0c */ /* 0x000fe20005fa1270 */
[----:B------:R-:W-:-:S04]  /*26aa0*/  IMAD.WIDE R24, R0, 0x2, R20 ;  /* 0x0000000200187825 */ /* 0x000fc800078e0214 */
[C---:B----4-:R-:W-:Y:S01]  /*26ab0*/  IMAD.WIDE R22, R0.reuse, 0x2, R4 ;  /* 0x0000000200167825 */ /* 0x050fe200078e0204 */
[----:B------:R0:W-:Y:S05]  /*26ac0*/  STL [R1+0x1208], R5 ;  /* 0x0012080501007387 */ /* 0x0001ea0000100800 */
[----:B--2---:R-:W-:Y:S04]  /*26ad0*/  @P2 STG.E.U16 [R24.64], R26 ;  /* 0x0000001a18002986 */ /* 0x004fe8000c101506 */
[----:B-----5:R1:W-:Y:S04]  /*26ae0*/  @P4 STG.E.U16 [R22.64], R28 ;  /* 0x0000001c16004986 */ /* 0x0203e8000c101506 */
[----:B0-----:R-:W2:Y:S04]  /*26af0*/  LDL R5, [R1+0x1048] ;  /* 0x0010480001057983 */ /* 0x001ea80000100800 */
[----:B-1----:R-:W4:Y:S04]  /*26b00*/  LDL.LU R28, [R1+0x1218] ;  /* 0x00121800011c7983 */ /* 0x002f280000300800 */
[----:B------:R-:W5:Y:S04]  /*26b10*/  LDL R23, [R1+0x1a0] ;  /* 0x0001a00001177983 */ /* 0x000f680000100800 */
[----:B------:R-:W2:Y:S01]  /*26b20*/  LDL R22, [R1+0x1050] ;  /* 0x0010500001167983 */ /* 0x000ea20000100800 */
[----:B------:R-:W-:Y:S01]  /*26b30*/  ISETP.LT.AND P2, PT, R27, c[0x0][0x178], !P3 ;  /* 0x00005e001b007a0c */ /* 0x000fe20005f41270 */
[----:B------:R-:W-:-:S04]  /*26b40*/  IMAD.WIDE R24, R0, 0x2, R18 ;  /* 0x0000000200187825 */ /* 0x000fc800078e0212 */
[----:B------:R-:W-:Y:S01]  /*26b50*/  IMAD.WIDE R26, R0, 0x2, R16 ;  /* 0x00000002001a7825 */ /* 0x000fe200078e0210 */
[----:B----4-:R-:W-:Y:S02]  /*26b60*/  ISETP.LT.AND P4, PT, R28, c[0x0][0x178], !P3 ;  /* 0x00005e001c007a0c */ /* 0x010fe40005f81270 */
[----:B------:R-:W4:Y:S04]  /*26b70*/  LDL.LU R28, [R1+0x1214] ;  /* 0x00121400011c7983 */ /* 0x000f280000300800 */
[----:B-----5:R0:W-:Y:S01]  /*26b80*/  @P6 STG.E.U16 [R24.64], R23 ;  /* 0x0000001718006986 */ /* 0x0201e2000c101506 */
[----:B--2---:R-:W-:-:S03]  /*26b90*/  ISETP.LT.AND P3, PT, R22, c[0x0][0x178], !P3 ;  /* 0x00005e0016007a0c */ /* 0x004fc60005f61270 */
[----:B------:R-:W-:Y:S01]  /*26ba0*/  @P5 STG.E.U16 [R26.64], R12 ;  /* 0x0000000c1a005986 */ /* 0x000fe2000c101506 */
[----:B0-----:R-:W-:-:S03]  /*26bb0*/  IMAD.WIDE R24, R0, 0x2, R10 ;  /* 0x0000000200187825 */ /* 0x001fc600078e020a */
[----:B------:R-:W-:Y:S01]  /*26bc0*/  STL [R1+0x11f0], R14 ;  /* 0x0011f00e01007387 */ /* 0x000fe20000100800 */
[----:B------:R-:W-:-:S03]  /*26bd0*/  IMAD.WIDE R22, R0, 0x2, R8 ;  /* 0x0000000200167825 */ /* 0x000fc600078e0208 */
[----:B------:R0:W-:Y:S04]  /*26be0*/  @P2 STG.E.U16 [R24.64], R29 ;  /* 0x0000001d18002986 */ /* 0x0001e8000c101506 */
[----:B---3--:R1:W-:Y:S04]  /*26bf0*/  @P4 STG.E.U16 [R22.64], R15 ;  /* 0x0000000f16004986 */ /* 0x0083e8000c101506 */
[----:B0-----:R-:W4:Y:S04]  /*26c00*/  LDL.LU R25, [R1+0x1d0] ;  /* 0x0001d00001197983 */ /* 0x001f280000300800 */
[----:B-1----:R-:W2:Y:S04]  /*26c10*/  LDL.LU R15, [R1+0x1210] ;  /* 0x00121000010f7983 */ /* 0x002ea80000300800 */
[----:B------:R-:W3:Y:S04]  /*26c20*/  LDL R22, [R1+0x60] ;  /* 0x0000600001167983 */ /* 0x000ee80000100800 */
[----:B------:R-:W5:Y:S01]  /*26c30*/  LDL.LU R23, [R1+0x1c0] ;  /* 0x0001c00001177983 */ /* 0x000f620000300800 */
[----:B------:R-:W-:-:S02]  /*26c40*/  ISETP.LT.AND P6, PT, R13, c[0x0][0x178], !P1 ;  /* 0x00005e000d007a0c */ /* 0x000fc40004fc1270 */
[C---:B------:R-:W-:Y:S01]  /*26c50*/  IADD3 R12, R0.reuse, c[0x0][0x198], RZ ;  /* 0x00006600000c7a10 */ /* 0x040fe20007ffe0ff */
[----:B------:R-:W-:Y:S01]  /*26c60*/  IMAD.WIDE R26, R0, 0x2, R6 ;  /* 0x00000002001a7825 */ /* 0x000fe200078e0206 */
[----:B------:R-:W-:Y:S02]  /*26c70*/  ISETP.LT.AND P5, PT, R14, c[0x0][0x178], !P1 ;  /* 0x00005e000e007a0c */ /* 0x000fe40004fa1270 */
[----:B------:R-:W-:Y:S02]  /*26c80*/  ISETP.LT.AND P4, PT, R5, c[0x0][0x178], !P1 ;  /* 0x00005e0005007a0c */ /* 0x000fe40004f81270 */
[----:B----4-:R-:W-:Y:S01]  /*26c90*/  PRMT R28, R25, 0x7632, R28 ;  /* 0x00007632191c7816 */ /* 0x010fe2000000001c */
[----:B------:R-:W-:Y:S01]  /*26ca0*/  IMAD.WIDE R24, R12, 0x2, R2 ;  /* 0x000000020c187825 */ /* 0x000fe200078e0202 */
[----:B--2---:R-:W-:Y:S01]  /*26cb0*/  ISETP.LT.AND P2, PT, R15, c[0x0][0x178], !P1 ;  /* 0x00005e000f007a0c */ /* 0x004fe20004f41270 */
[----:B---3--:R0:W-:Y:S01]  /*26cc0*/  @P3 STG.E.U16 [R26.64], R22 ;  /* 0x000000161a003986 */ /* 0x0081e2000c101506 */
[----:B-----5:R-:W-:-:S03]  /*26cd0*/  PRMT R0, R23, 0x7632, R0 ;  /* 0x0000763217007816 */ /* 0x020fc60000000000 */
[----:B------:R1:W-:Y:S04]  /*26ce0*/  @P6 STG.E.U16 [R24.64], R28 ;  /* 0x0000001c18006986 */ /* 0x0003e8000c101506 */
[----:B0-----:R-:W2:Y:S01]  /*26cf0*/  LDL.LU R26, [R1+0x1a0] ;  /* 0x0001a000011a7983 */ /* 0x001ea20000300800 */
[----:B------:R-:W-:-:S03]  /*26d00*/  IMAD.WIDE R22, R12, 0x2, R20 ;  /* 0x000000020c167825 */ /* 0x000fc600078e0214 */
[----:B------:R-:W3:Y:S04]  /*26d10*/  LDL.LU R27, [R1+0xb0] ;  /* 0x0000b000011b7983 */ /* 0x000ee80000300800 */
[----:B-1----:R-:W4:Y:S04]  /*26d20*/  LDL.LU R28, [R1+0x1b0] ;  /* 0x0001b000011c7983 */ /* 0x002f280000300800 */
[----:B------:R-:W5:Y:S04]  /*26d30*/  LDL.LU R15, [R1+0x120c] ;  /* 0x00120c00010f7983 */ /* 0x000f680000300800 */
[----:B------:R-:W3:Y:S04]  /*26d40*/  LDL.LU R5, [R1+0x1208] ;  /* 0x0012080001057983 */ /* 0x000ee80000300800 */
[----:B------:R0:W-:Y:S04]  /*26d50*/  @P5 STG.E.U16 [R22.64], R0 ;  /* 0x0000000016005986 */ /* 0x0001e8000c101506 */
[----:B0-----:R-:W3:Y:S04]  /*26d60*/  LDL R23, [R1+0x104c] ;  /* 0x00104c0001177983 */ /* 0x001ee80000100800 */
[----:B------:R0:W-:Y:S04]  /*26d70*/  STL.64 [R1+0x1200], R6 ;  /* 0x0012000601007387 */ /* 0x0001e80000100a00 */
[----:B0-----:R-:W3:Y:S01]  /*26d80*/  LDL.LU R7, [R1+0x118] ;  /* 0x0001180001077983 */ /* 0x001ee20000300800 */
[----:B------:R-:W-:-:S02]  /*26d90*/  PRMT R14, R29, 0x7632, R14 ;  /* 0x000076321d0e7816 */ /* 0x000fc4000000000e */
[----:B--2---:R-:W-:-:S04]  /*26da0*/  PRMT R25, R26, 0x7632, R25 ;  /* 0x000076321a197816 */ /* 0x004fc80000000019 */
[----:B------:R-:W-:Y:S02]  /*26db0*/  PRMT R6, R25, 0x7610, R6 ;  /* 0x0000761019067816 */ /* 0x000fe40000000006 */
[----:B----4-:R-:W-:Y:S02]  /*26dc0*/  PRMT R24, R28, 0x7632, R24 ;  /* 0x000076321c187816 */ /* 0x010fe40000000018 */
[----:B-----5:R-:W-:Y:S01]  /*26dd0*/  ISETP.LT.AND P3, PT, R15, c[0x0][0x178], !P1 ;  /* 0x00005e000f007a0c */ /* 0x020fe20004f61270 */
[----:B---3--:R0:W-:Y:S01]  /*26de0*/  STL.64 [R1+0x11f8], R4 ;  /* 0x0011f80401007387 */ /* 0x0081e20000100a00 */
[----:B------:R-:W-:Y:S01]  /*26df0*/  ISETP.LT.AND P5, PT, R23, c[0x0][0x178], !P1 ;  /* 0x00005e0017007a0c */ /* 0x000fe20004fa1270 */
[----:B------:R-:W-:Y:S01]  /*26e00*/  IMAD.WIDE R22, R12, 0x2, R4 ;  /* 0x000000020c167825 */ /* 0x000fe200078e0204 */
[----:B0-----:R-:W-:-:S03]  /*26e10*/  PRMT R5, R24, 0x7610, R5 ;  /* 0x0000761018057816 */ /* 0x001fc60000000005 */
[----:B------:R-:W-:Y:S02]  /*26e20*/  IMAD.WIDE R24, R12, 0x2, R18 ;  /* 0x000000020c187825 */ /* 0x000fe400078e0212 */
[----:B------:R-:W-:Y:S04]  /*26e30*/  @P2 STG.E.U16 [R22.64], R5 ;  /* 0x0000000516002986 */ /* 0x000fe8000c101506 */
[----:B------:R-:W-:Y:S04]  /*26e40*/  @P3 STG.E.U16 [R24.64], R6 ;  /* 0x0000000618003986 */ /* 0x000fe8000c101506 */
[----:B------:R-:W0:Y:S01]  /*26e50*/  LDS.128 R4, [R7] ;  /* 0x0000000007047984 */ /* 0x000e220000000c00 */
[----:B------:R-:W-:-:S03]  /*26e60*/  PRMT R0, R27, 0x7632, R0 ;  /* 0x000076321b007816 */ /* 0x000fc60000000000 */
[----:B------:R1:W-:Y:S01]  /*26e70*/  STL [R1+0x11ec], R18 ;  /* 0x0011ec1201007387 */ /* 0x0003e20000100800 */
[----:B------:R-:W-:-:S03]  /*26e80*/  IMAD.WIDE R26, R12, 0x2, R16 ;  /* 0x000000020c1a7825 */ /* 0x000fc600078e0210 */
[----:B-1----:R-:W2:Y:S04]  /*26e90*/  LDL.LU R18, [R1+0xa0] ;  /* 0x0000a00001127983 */ /* 0x002ea80000300800 */
[----:B------:R1:W-:Y:S01]  /*26ea0*/  STL [R1+0x11e8], R19 ;  /* 0x0011e81301007387 */ /* 0x0003e20000100800 */
[----:B------:R-:W-:-:S03]  /*26eb0*/  IMAD.WIDE R28, R12, 0x2, R10 ;  /* 0x000000020c1c7825 */ /* 0x000fc600078e020a */
[----:B------:R3:W-:Y:S04]  /*26ec0*/  @P4 STG.E.U16 [R26.64], R0 ;  /* 0x000000001a004986 */ /* 0x0007e8000c101506 */
[----:B-1----:R-:W4:Y:S04]  /*26ed0*/  LDL R19, [R1+0x1050] ;  /* 0x0010500001137983 */ /* 0x002f280000100800 */
[----:B------:R-:W5:Y:S04]  /*26ee0*/  LDL.LU R22, [R1+0x60] ;  /* 0x0000600001167983 */ /* 0x000f680000300800 */
[----:B------:R-:W5:Y:S04]  /*26ef0*/  LDL R25, [R1+0x1054] ;  /* 0x0010540001197983 */ /* 0x000f680000100800 */
[----:B------:R-:W5:Y:S04]  /*26f00*/  LDL R23, [R1+0x1038] ;  /* 0x0010380001177983 */ /* 0x000f680000100800 */
[----:B---3--:R-:W3:Y:S04]  /*26f10*/  LDL R27, [R1+0x1040] ;  /* 0x00104000011b7983 */ /* 0x008ee80000100800 */
[----:B0-----:R-:W-:Y:S04]  /*26f20*/  STL.64 [R1+0x10], R4 ;  /* 0x0000100401007387 */ /* 0x001fe80000100a00 */
[----:B------:R0:W-:Y:S04]  /*26f30*/  STL.64 [R1+0x18], R6 ;  /* 0x0000180601007387 */ /* 0x0001e80000100a00 */
[----:B------:R1:W-:Y:S04]  /*26f40*/  @P5 STG.E.U16 [R28.64], R14 ;  /* 0x0000000e1c005986 */ /* 0x0003e8000c101506 */
[----:B0-----:R-:W3:Y:S04]  /*26f50*/  LDL.LU.64 R6, [R1+0x1200] ;  /* 0x0012000001067983 */ /* 0x001ee80000300a00 */
[----:B------:R-:W3:Y:S04]  /*26f60*/  LDL.LU.64 R4, [R1+0x11f8] ;  /* 0x0011f80001047983 */ /* 0x000ee80000300a00 */
[----:B-1----:R-:W3:Y:S01]  /*26f70*/  LDL.LU R14, [R1+0x11f0] ;  /* 0x0011f000010e7983 */ /* 0x002ee20000300800 */
[----:B------:R-:W-:-:S02]  /*26f80*/  ISETP.LT.AND P6, PT, R13, c[0x0][0x178], !P0 ;  /* 0x00005e000d007a0c */ /* 0x000fc400047c1270 */
[----:B--2---:R-:W-:Y:S02]  /*26f90*/  PRMT R0, R18, 0x7632, R0 ;  /* 0x0000763212007816 */ /* 0x004fe40000000000 */
[----:B------:R-:W2:Y:S01]  /*26fa0*/  LDL R18, [R1+0x1048] ;  /* 0x0010480001127983 */ /* 0x000ea20000100800 */
[----:B----4-:R-:W-:-:S03]  /*26fb0*/  ISETP.LT.AND P2, PT, R19, c[0x0][0x178], !P1 ;  /* 0x00005e0013007a0c */ /* 0x010fc60004f41270 */
[----:B------:R-:W4:Y:S01]  /*26fc0*/  LDL R19, [R1+0x220] ;  /* 0x0002200001137983 */ /* 0x000f220000100800 */
[----:B-----5:R-:W-:-:S03]  /*26fd0*/  ISETP.LT.AND P4, PT, R25, c[0x0][0x178], !P1 ;  /* 0x00005e0019007a0c */ /* 0x020fc60004f81270 */
[----:B------:R0:W-:Y:S01]  /*26fe0*/  STL [R1+0x11dc], R13 ;  /* 0x0011dc0d01007387 */ /* 0x0001e20000100800 */
[----:B------:R-:W-:Y:S02]  /*26ff0*/  PRMT R29, R22, 0x7632, R29 ;  /* 0x00007632161d7816 */ /* 0x000fe4000000001d */
[----:B------:R-:W-:Y:S01]  /*27000*/  IADD3 R28, R23, 0x7, RZ ;  /* 0x00000007171c7810 */ /* 0x000fe20007ffe0ff */
[----:B------:R-:W-:Y:S01]  /*27010*/  IMAD.WIDE R22, R12, 0x2, R8 ;  /* 0x000000020c167825 */ /* 0x000fe200078e0208 */
[----:B0-----:R-:W-:Y:S02]  /*27020*/  PRMT R13, R0, 0x7610, R13 ;  /* 0x00007610000d7816 */ /* 0x001fe4000000000d */
[----:B------:R-:W-:-:S03]  /*27030*/  IADD3 R0, R12, c[0x0][0x198], RZ ;  /* 0x000066000c007a10 */ /* 0x000fc60007ffe0ff */
[----:B------:R-:W-:Y:S01]  /*27040*/  @P4 STG.E.U16 [R22.64], R13 ;  /* 0x0000000d16004986 */ /* 0x000fe2000c101506 */
[----:B---3--:R-:W-:-:S03]  /*27050*/  IMAD.WIDE R24, R12, 0x2, R6 ;  /* 0x000000020c187825 */ /* 0x008fc600078e0206 */
[----:B------:R0:W-:Y:S01]  /*27060*/  STL [R1+0x11e0], R14 ;  /* 0x0011e00e01007387 */ /* 0x0001e20000100800 */
[----:B------:R-:W-:-:S03]  /*27070*/  ISETP.LT.AND P3, PT, R14, c[0x0][0x178], !P0 ;  /* 0x00005e000e007a0c */ /* 0x000fc60004761270 */
[----:B------:R-:W3:Y:S04]  /*27080*/  LDL R12, [R1+0x1038] ;  /* 0x00103800010c7983 */ /* 0x000ee80000100800 */
[----:B------:R1:W-:Y:S04]  /*27090*/  STL [R1+0x11e4], R7 ;  /* 0x0011e40701007387 */ /* 0x0003e80000100800 */
[----:B0-----:R-:W5:Y:S04]  /*270a0*/  LDL R14, [R1+0xe0] ;  /* 0x0000e000010e7983 */ /* 0x001f680000100800 */
[----:B------:R0:W-:Y:S04]  /*270b0*/  @P2 STG.E.U16 [R24.64], R29 ;  /* 0x0000001d18002986 */ /* 0x0001e8000c101506 */
[----:B-1----:R-:W2:Y:S04]  /*270c0*/  LDL R7, [R1+0x1f0] ;  /* 0x0001f00001077983 */ /* 0x002ea80000100800 */
[----:B------:R1:W-:Y:S04]  /*270d0*/  STL [R1+0x11d8], R3 ;  /* 0x0011d80301007387 */ /* 0x0003e80000100800 */
[----:B0-----:R-:W2:Y:S01]  /*270e0*/  LDL R25, [R1+0x210] ;  /* 0x0002100001197983 */ /* 0x001ea20000100800 */
[----:B------:R-:W-:Y:S01]  /*270f0*/  ISETP.LT.AND P5, PT, R27, c[0x0][0x178], !P0 ;  /* 0x00005e001b007a0c */ /* 0x000fe200047a1270 */
[----:B------:R-:W-:Y:S01]  /*27100*/  IMAD.WIDE R26, R0, 0x2, R2 ;  /* 0x00000002001a7825 */ /* 0x000fe200078e0202 */
[----:B------:R-:W-:Y:S01]  /*27110*/  ISETP.GE.AND P1, PT, R28, c[0x0][0x17c], PT ;  /* 0x00005f001c007a0c */ /* 0x000fe20003f26270 */
[----:B------:R-:W3:Y:S02]  /*27120*/  LDL R13, [R1+0xd0] ;  /* 0x0000d000010d7983 */ /* 0x000ee40000100800 */
[----:B------:R-:W-:-:S02]  /*27130*/  IMAD.WIDE R22, R0, 0x2, R20 ;  /* 0x0000000200167825 */ /* 0x000fc400078e0214 */
[----:B------:R-:W3:Y:S04]  /*27140*/  LDL R28, [R1+0x1050] ;  /* 0x00105000011c7983 */ /* 0x000ee80000100800 */
[----:B-1----:R-:W3:Y:S04]  /*27150*/  LDL R3, [R1+0x10] ;  /* 0x0000100001037983 */ /* 0x002ee80000100800 */
[----:B------:R-:W3:Y:S04]  /*27160*/  LDL R29, [R1+0x200] ;  /* 0x00020000011d7983 */ /* 0x000ee80000100800 */
[----:B--2---:R0:W-:Y:S01]  /*27170*/  @P6 STG.E.U16 [R26.64], R25 ;  /* 0x000000191a006986 */ /* 0x0041e2000c101506 */
[----:B------:R-:W-:-:S03]  /*27180*/  ISETP.LT.AND P6, PT, R18, c[0x0][0x178], !P0 ;  /* 0x00005e0012007a0c */ /* 0x000fc600047c1270 */
[----:B----4-:R1:W-:Y:S04]  /*27190*/  @P3 STG.E.U16 [R22.64], R19 ;  /* 0x0000001316003986 */ /* 0x0103e8000c101506 */
[----:B0-----:R-:W2:Y:S04]  /*271a0*/  LDL R26, [R1+0x104c] ;  /* 0x00104c00011a7983 */ /* 0x001ea80000100800 */
[----:B------:R-:W4:Y:S04]  /*271b0*/  LDL R27, [R1+0x1054] ;  /* 0x00105400011b7983 */ /* 0x000f280000100800 */
[----:B------:R-:W5:Y:S04]  /*271c0*/  LDL.LU R18, [R1+0x11ec] ;  /* 0x0011ec0001127983 */ /* 0x000f680000300800 */
[----:B-1----:R-:W5:Y:S01]  /*271d0*/  LDL.LU R19, [R1+0x11e8] ;  /* 0x0011e80001137983 */ /* 0x002f620000300800 */
[----:B------:R-:W-:Y:S01]  /*271e0*/  ISETP.LT.AND P2, PT, R15, c[0x0][0x178], !P0 ;  /* 0x00005e000f007a0c */ /* 0x000fe20004741270 */
[----:B------:R-:W-:-:S02]  /*271f0*/  IMAD.WIDE R24, R0, 0x2, R4 ;  /* 0x0000000200187825 */ /* 0x000fc400078e0204 */
[----:B------:R0:W-:Y:S04]  /*27200*/  STL [R1+0x11d4], R10 ;  /* 0x0011d40a01007387 */ /* 0x0001e80000100800 */
[----:B---3--:R-:W-:Y:S01]  /*27210*/  @P5 STG.E.U16 [R24.64], R29 ;  /* 0x0000001d18005986 */ /* 0x008fe2000c101506 */
[----:B--2---:R-:W-:Y:S02]  /*27220*/  ISETP.LT.AND P4, PT, R26, c[0x0][0x178], !P0 ;  /* 0x00005e001a007a0c */ /* 0x004fe40004781270 */
[----:B----4-:R-:W-:Y:S01]  /*27230*/  ISETP.LT.AND P3, PT, R27, c[0x0][0x178], !P0 ;  /* 0x00005e001b007a0c */ /* 0x010fe20004761270 */
[C---:B------:R-:W-:Y:S02]  /*27240*/  IMAD.WIDE R26, R0.reuse, 0x2, R10 ;  /* 0x00000002001a7825 */ /* 0x040fe400078e020a */
[----:B0-----:R-:W2:Y:S02]  /*27250*/  LDL R10, [R1+0x104c] ;  /* 0x00104c00010a7983 */ /* 0x001ea40000100800 */
[----:B-----5:R-:W-:-:S02]  /*27260*/  IMAD.WIDE R22, R0, 0x2, R18 ;  /* 0x0000000200167825 */ /* 0x020fc400078e0212 */
[----:B------:R0:W-:Y:S04]  /*27270*/  STL [R1+0x11d0], R11 ;  /* 0x0011d00b01007387 */ /* 0x0001e80000100800 */
[----:B------:R1:W-:Y:S04]  /*27280*/  @P2 STG.E.U16 [R22.64], R7 ;  /* 0x0000000716002986 */ /* 0x0003e8000c101506 */
[----:B0-----:R-:W3:Y:S04]  /*27290*/  LDL R11, [R1+0x1054] ;  /* 0x00105400010b7983 */ /* 0x001ee80000100800 */
[----:B-1----:R-:W4:Y:S04]  /*272a0*/  LDL.LU R7, [R1+0x11e4] ;  /* 0x0011e40001077983 */ /* 0x002f280000300800 */
[----:B------:R-:W5:Y:S01]  /*272b0*/  LDL R23, [R1+0x1e0] ;  /* 0x0001e00001177983 */ /* 0x000f620000100800 */
[----:B------:R-:W-:Y:S01]  /*272c0*/  IMAD.WIDE R24, R0, 0x2, R16 ;  /* 0x0000000200187825 */ /* 0x000fe200078e0210 */
[----:B------:R-:W-:-:S03]  /*272d0*/  ISETP.LT.AND P0, PT, R28, c[0x0][0x178], !P0 ;  /* 0x00005e001c007a0c */ /* 0x000fc60004701270 */
[C---:B------:R-:W-:Y:S01]  /*272e0*/  IMAD.WIDE R28, R0.reuse, 0x2, R8 ;  /* 0x00000002001c7825 */ /* 0x040fe200078e0208 */
[----:B-----5:R0:W-:Y:S04]  /*272f0*/  @P6 STG.E.U16 [R24.64], R23 ;  /* 0x0000001718006986 */ /* 0x0201e8000c101506 */
[----:B------:R1:W-:Y:S04]  /*27300*/  @P4 STG.E.U16 [R26.64], R14 ;  /* 0x0000000e1a004986 */ /* 0x0003e8000c101506 */
[----:B------:R5:W-:Y:S04]  /*27310*/  @P3 STG.E.U16 [R28.64], R13 ;  /* 0x0000000d1c003986 */ /* 0x000be8000c101506 */
[----:B0-----:R-:W2:Y:S04]  /*27320*/  LDL.LU R24, [R1+0x210] ;  /* 0x0002100001187983 */ /* 0x001ea80000300800 */
[----:B------:R-:W3:Y:S01]  /*27330*/  LDL.LU R25, [R1+0x220] ;  /* 0x0002200001197983 */ /* 0x000ee20000300800 */
[----:B----4-:R-:W-:-:S03]  /*27340*/  IMAD.WIDE R22, R0, 0x2, R6 ;  /* 0x0000000200167825 */ /* 0x010fc600078e0206 */
[----:B-1----:R-:W4:Y:S04]  /*27350*/  LDL.LU R14, [R1+0x11e0] ;  /* 0x0011e000010e7983 */ /* 0x002f280000300800 */
[----:B------:R-:W3:Y:S04]  /*27360*/  LDL.LU R26, [R1+0x200] ;  /* 0x00020000011a7983 */ /* 0x000ee80000300800 */
[----:B------:R-:W3:Y:S04]  /*27370*/  LDL R27, [R1+0x1048] ;  /* 0x00104800011b7983 */ /* 0x000ee80000100800 */
[----:B-----5:R-:W5:Y:S04]  /*27380*/  LDL.LU R13, [R1+0x11dc] ;  /* 0x0011dc00010d7983 */ /* 0x020f680000300800 */
[----:B------:R0:W-:Y:S04]  /*27390*/  @P0 STG.E.U16 [R22.64], R3 ;  /* 0x0000000316000986 */ /* 0x0001e8000c101506 */
[----:B0-----:R-:W4:Y:S04]  /*273a0*/  LDL.LU R3, [R1+0x11d8] ;  /* 0x0011d80001037983 */ /* 0x001f280000300800 */
[----:B------:R-:W4:Y:S01]  /*273b0*/  LDL R23, [R1+0x1040] ;  /* 0x0010400001177983 */ /* 0x000f220000100800 */
[----:B------:R-:W-:-:S03]  /*273c0*/  IADD3 R0, R0, c[0x0][0x198], RZ ;  /* 0x0000660000007a10 */ /* 0x000fc60007ffe0ff */
[----:B------:R0:W-:Y:S01]  /*273d0*/  STL [R1+0x11cc], R5 ;  /* 0x0011cc0501007387 */ /* 0x0001e20000100800 */
[----:B--2---:R-:W-:Y:S02]  /*273e0*/  PRMT R28, R24, 0x7632, R28 ;  /* 0x00007632181c7816 */ /* 0x004fe4000000001c */
[----:B-----5:R-:W-:Y:S02]  /*273f0*/  ISETP.LT.AND P3, PT, R13, c[0x0][0x178], !P1 ;  /* 0x00005e000d007a0c */ /* 0x020fe40004f61270 */
[----:B---3--:R-:W-:Y:S02]  /*27400*/  PRMT R29, R26, 0x7632, R29 ;  /* 0x000076321a1d7816 */ /* 0x008fe4000000001d */
[----:B------:R-:W-:Y:S01]  /*27410*/  ISETP.LT.AND P0, PT, R27, c[0x0][0x178], !P1 ;  /* 0x00005e001b007a0c */ /* 0x000fe20004f01270 */
[C---:B------:R-:W-:Y:S02]  /*27420*/  IMAD.WIDE R26, R0.reuse, 0x2, R4 ;  /* 0x00000002001a7825 */ /* 0x040fe400078e0204 */
[----:B0-----:R-:W2:Y:S01]  /*27430*/  LDL.LU R5, [R1+0x1e0] ;  /* 0x0001e00001057983 */ /* 0x001ea20000300800 */
[----:B----4-:R-:W-:Y:S01]  /*27440*/  ISETP.LT.AND P6, PT, R23, c[0x0][0x178], !P1 ;  /* 0x00005e0017007a0c */ /* 0x010fe20004fc1270 */
[----:B------:R-:W-:-:S05]  /*27450*/  IMAD.WIDE R22, R0, 0x2, R2 ;  /* 0x0000000200167825 */ /* 0x000fca00078e0202 */
[----:B------:R0:W-:Y:S04]  /*27460*/  @P3 STG.E.U16 [R22.64], R28 ;  /* 0x0000001c16003986 */ /* 0x0001e8000c101506 */
[----:B0-----:R-:W3:Y:S01]  /*27470*/  LDL.LU R23, [R1+0x1f0] ;  /* 0x0001f00001177983 */ /* 0x001ee20000300800 */
[----:B------:R-:W-:Y:S02]  /*27480*/  ISETP.LT.AND P2, PT, R14, c[0x0][0x178], !P1 ;  /* 0x00005e000e007a0c */ /* 0x000fe40004f41270 */
[----:B------:R-:W-:Y:S02]  /*27490*/  IADD3 R12, R12, 0x8, RZ ;  /* 0x000000080c0c7810 */ /* 0x000fe40007ffe0ff */
[----:B------:R-:W-:Y:S02]  /*274a0*/  ISETP.LT.AND P4, PT, R15, c[0x0][0x178], !P1 ;  /* 0x00005e000f007a0c */ /* 0x000fe40004f81270 */
[----:B------:R-:W-:-:S02]  /*274b0*/  ISETP.GE.AND P5, PT, R12, c[0x0][0x17c], PT ;  /* 0x00005f000c007a0c */ /* 0x000fc40003fa6270 */
[----:B------:R-:W-:Y:S01]  /*274c0*/  PRMT R12, R25, 0x7632, R12 ;  /* 0x00007632190c7816 */ /* 0x000fe2000000000c */
[----:B------:R-:W-:-:S05]  /*274d0*/  IMAD.WIDE R24, R0, 0x2, R20 ;  /* 0x0000000200187825 */ /* 0x000fca00078e0214 */
[----:B------:R-:W-:Y:S01]  /*274e0*/  @P2 STG.E.U16 [R24.64], R12 ;  /* 0x0000000c18002986 */ /* 0x000fe2000c101506 */
[----:B------:R-:W-:-:S03]  /*274f0*/  ISETP.LT.AND P2, PT, R10, c[0x0][0x178], !P1 ;  /* 0x00005e000a007a0c */ /* 0x000fc60004f41270 */
[----:B------:R0:W-:Y:S01]  /*27500*/  @P6 STG.E.U16 [R26.64], R29 ;  /* 0x0000001d1a006986 */ /* 0x0001e2000c101506 */
[----:B------:R-:W-:-:S03]  /*27510*/  ISETP.LT.AND P3, PT, R11, c[0x0][0x178], !P1 ;  /* 0x00005e000b007a0c */ /* 0x000fc60004f61270 */
[----:B0-----:R-:W4:Y:S04]  /*27520*/  LDL.LU R26, [R1+0xd0] ;  /* 0x0000d000011a7983 */ /* 0x001f280000300800 */
[----:B------:R-:W5:Y:S01]  /*27530*/  LDL.LU R27, [R1+0x10] ;  /* 0x00001000011b7983 */ /* 0x000f620000300800 */
[----:B--2---:R-:W-:-:S03]  /*27540*/  PRMT R12, R5, 0x7632, R12 ;  /* 0x00007632050c7816 */ /* 0x004fc6000000000c */
[----:B------:R-:W2:Y:S04]  /*27550*/  LDL R5, [R1+0x1048] ;  /* 0x0010480001057983 */ /* 0x000ea80000100800 */
[----:B------:R-:W2:Y:S01]  /*27560*/  LDL.LU R10, [R1+0x11d4] ;  /* 0x0011d400010a7983 */ /* 0x000ea20000300800 */
[----:B---3--:R-:W-:Y:S01]  /*27570*/  PRMT R28, R23, 0x7632, R28 ;  /* 0x00007632171c7816 */ /* 0x008fe2000000001c */
[----:B------:R-:W-:-:S05]  /*27580*/  IMAD.WIDE R22, R0, 0x2, R18 ;  /* 0x0000000200167825 */ /* 0x000fca00078e0212 */
[----:B------:R0:W-:Y:S04]  /*27590*/  @P4 STG.E.U16 [R22.64], R28 ;  /* 0x0000001c16004986 */ /* 0x0001e8000c101506 */
[----:B0-----:R-:W3:Y:S04]  /*275a0*/  LDL R22, [R1+0x1050] ;  /* 0x0010500001167983 */ /* 0x001ee80000100800 */
[----:B------:R-:W3:Y:S04]  /*275b0*/  LDL.LU R23, [R1+0xe0] ;  /* 0x0000e00001177983 */ /* 0x000ee80000300800 */
[----:B------:R-:W3:Y:S01]  /*275c0*/  LDL.LU R11, [R1+0x11d0] ;  /* 0x0011d000010b7983 */ /* 0x000ee20000300800 */
[----:B------:R-:W-:-:S05]  /*275d0*/  IMAD.WIDE R24, R0, 0x2, R16 ;  /* 0x0000000200187825 */ /* 0x000fca00078e0210 */
[----:B------:R0:W-:Y:S01]  /*275e0*/  @P0 STG.E.U16 [R24.64], R12 ;  /* 0x0000000c18000986 */ /* 0x0001e2000c101506 */
[----:B----4-:R-:W-:Y:S02]  /*275f0*/  PRMT R29, R26, 0x7632, R29 ;  /* 0x000076321a1d7816 */ /* 0x010fe4000000001d */
[----:B-----5:R-:W-:Y:S01]  /*27600*/  PRMT R28, R27, 0x7632, R28 ;  /* 0x000076321b1c7816 */ /* 0x020fe2000000001c */
[----:B------:R-:W-:-:S04]  /*27610*/  IMAD.WIDE R26, R0, 0x2, R6 ;  /* 0x00000002001a7825 */ /* 0x000fc800078e0206 */
[----:B0-----:R-:W-:Y:S01]  /*27620*/  IMAD.WIDE R24, R0, 0x2, R8 ;  /* 0x0000000200187825 */ /* 0x001fe200078e0208 */
[----:B--2---:R0:W-:Y:S01]  /*27630*/  STL [R1+0x11c8], R10 ;  /* 0x0011c80a01007387 */ /* 0x0041e20000100800 */
[----:B---3--:R-:W-:Y:S02]  /*27640*/  ISETP.LT.AND P1, PT, R22, c[0x0][0x178], !P1 ;  /* 0x00005e0016007a0c */ /* 0x008fe40004f21270 */
[----:B------:R-:W-:Y:S01]  /*27650*/  PRMT R12, R23, 0x7632, R12 ;  /* 0x00007632170c7816 */ /* 0x000fe2000000000c */
[C---:B------:R-:W-:Y:S02]  /*27660*/  IMAD.WIDE R22, R0.reuse, 0x2, R10 ;  /* 0x0000000200167825 */ /* 0x040fe400078e020a */
[----:B0-----:R-:W2:Y:S04]  /*27670*/  LDL R10, [R1+0x124] ;  /* 0x00012400010a7983 */ /* 0x001ea80000100800 */
[----:B------:R0:W-:Y:S04]  /*27680*/  @P2 STG.E.U16 [R22.64], R12 ;  /* 0x0000000c16002986 */ /* 0x0001e8000c101506 */
[----:B------:R1:W-:Y:S04]  /*27690*/  @P3 STG.E.U16 [R24.64], R29 ;  /* 0x0000001d18003986 */ /* 0x0003e8000c101506 */
[----:B------:R3:W-:Y:S04]  /*276a0*/  STL [R1+0x11c4], R11 ;  /* 0x0011c40b01007387 */ /* 0x0007e80000100800 */
[----:B------:R4:W-:Y:S01]  /*276b0*/  @P1 STG.E.U16 [R26.64], R28 ;  /* 0x0000001c1a001986 */ /* 0x0009e2000c101506 */
[----:B0-----:R-:W-:-:S03]  /*276c0*/  IADD3 R12, R0, c[0x0][0x198], RZ ;  /* 0x00006600000c7a10 */ /* 0x001fc60007ffe0ff */
[----:B-1----:R-:W5:Y:S01]  /*276d0*/  LDL R29, [R1+0x1040] ;  /* 0x00104000011d7983 */ /* 0x002f620000100800 */
[----:B------:R-:W-:-:S03]  /*276e0*/  ISETP.LT.AND P6, PT, R5, c[0x0][0x178], !P5 ;  /* 0x00005e0005007a0c */ /* 0x000fc60006fc1270 */
[----:B---3--:R-:W3:Y:S04]  /*276f0*/  LDL R11, [R1+0x1054] ;  /* 0x00105400010b7983 */ /* 0x008ee80000100800 */
[----:B----4-:R-:W4:Y:S04]  /*27700*/  LDL R26, [R1+0x1038] ;  /* 0x00103800011a7983 */ /* 0x010f280000100800 */
[----:B------:R-:W2:Y:S04]  /*27710*/  LDL R27, [R1+0x104c] ;  /* 0x00104c00011b7983 */ /* 0x000ea80000100800 */
[----:B------:R-:W2:Y:S04]  /*27720*/  LDL.LU R28, [R1+0x134] ;  /* 0x00013400011c7983 */ /* 0x000ea80000300800 */
[----:B------:R-:W2:Y:S01]  /*27730*/  LDL.LU R5, [R1+0x11cc] ;  /* 0x0011cc0001057983 */ /* 0x000ea20000300800 */
[----:B----4-:R-:W-:-:S04]  /*27740*/  IADD3 R0, R26, 0x9, RZ ;  /* 0x000000091a007810 */ /* 0x010fc80007ffe0ff */
[----:B------:R-:W-:Y:S02]  /*27750*/  ISETP.GE.AND P3, PT, R0, c[0x0][0x17c], PT ;  /* 0x00005f0000007a0c */ /* 0x000fe40003f66270 */
[----:B------:R-:W4:Y:S01]  /*27760*/  LDL R0, [R1+0x144] ;  /* 0x0001440001007983 */ /* 0x000f220000100800 */
[----:B------:R-:W-:Y:S02]  /*27770*/  ISETP.LT.AND P0, PT, R13, c[0x0][0x178], !P5 ;  /* 0x00005e000d007a0c */ /* 0x000fe40006f01270 */
[----:B------:R-:W-:Y:S02]  /*27780*/  ISETP.LT.AND P4, PT, R14, c[0x0][0x178], !P5 ;  /* 0x00005e000e007a0c */ /* 0x000fe40006f81270 */
[----:B-----5:R-:W-:Y:S01]  /*27790*/  ISETP.LT.AND P2, PT, R29, c[0x0][0x178], !P5 ;  /* 0x00005e001d007a0c */ /* 0x020fe20006f41270 */
[----:B------:R-:W-:-:S04]  /*277a0*/  IMAD.WIDE R22, R12, 0x2, R2 ;  /* 0x000000020c167825 */ /* 0x000fc800078e0202 */
[C---:B------:R-:W-:Y:S01]  /*277b0*/  IMAD.WIDE R24, R12.reuse, 0x2, R20 ;  /* 0x000000020c187825 */ /* 0x040fe200078e0214 */
[----:B--2---:R-:W-:Y:S04]  /*277c0*/  STL [R1+0x11bc], R5 ;  /* 0x0011bc0501007387 */ /* 0x004fe80000100800 */
[----:B----4-:R0:W-:Y:S04]  /*277d0*/  @P0 STG.E.U16 [R22.64], R0 ;  /* 0x0000000016000986 */ /* 0x0101e8000c101506 */
[----:B------:R-:W-:Y:S01]  /*277e0*/  @P4 STG.E.U16 [R24.64], R28 ;  /* 0x0000001c18004986 */ /* 0x000fe2000c101506 */
[----:B0-----:R-:W-:-:S03]  /*277f0*/  IMAD.WIDE R22, R12, 0x2, R4 ;  /* 0x000000020c167825 */ /* 0x001fc600078e0204 */
[----:B------:R-:W2:Y:S04]  /*27800*/  LDL R5, [R1+0x1048] ;  /* 0x0010480001057983 */ /* 0x000ea80000100800 */
[----:B------:R0:W-:Y:S04]  /*27810*/  @P2 STG.E.U16 [R22.64], R10 ;  /* 0x0000000a16002986 */ /* 0x0001e8000c101506 */
[----:B0-----:R-:W4:Y:S04]  /*27820*/  LDL.LU R10, [R1+0x11c8] ;  /* 0x0011c800010a7983 */ /* 0x001f280000300800 */
[----:B------:R-:W5:Y:S04]  /*27830*/  LDL R22, [R1+0x54] ;  /* 0x0000540001167983 */ /* 0x000f680000100800 */
[----:B------:R-:W2:Y:S01]  /*27840*/  LDL R23, [R1+0x44] ;  /* 0x0000440001177983 */ /* 0x000ea20000100800 */
[----:B------:R-:W-:Y:S01]  /*27850*/  ISETP.LT.AND P1, PT, R15, c[0x0][0x178], !P5 ;  /* 0x00005e000f007a0c */ /* 0x000fe20006f21270 */
[----:B------:R-:W-:Y:S01]  /*27860*/  IMAD.WIDE R24, R12, 0x2, R18 ;  /* 0x000000020c187825 */ /* 0x000fe200078e0212 */
[----:B------:R-:W-:-:S02]  /*27870*/  IADD3 R0, R26, 0xa, RZ ;  /* 0x0000000a1a007810 */ /* 0x000fc40007ffe0ff */
[----:B------:R-:W-:Y:S01]  /*27880*/  ISETP.LT.AND P0, PT, R27, c[0x0][0x178], !P5 ;  /* 0x00005e001b007a0c */ /* 0x000fe20006f01270 */
[----:B------:R-:W-:Y:S01]  /*27890*/  IMAD.WIDE R26, R12, 0x2, R16 ;  /* 0x000000020c1a7825 */ /* 0x000fe200078e0210 */
[----:B---3--:R-:W-:Y:S02]  /*278a0*/  ISETP.LT.AND P4, PT, R11, c[0x0][0x178], !P5 ;  /* 0x00005e000b007a0c */ /* 0x008fe40006f81270 */
[----:B------:R-:W4:Y:S05]  /*278b0*/  LDL.LU R11, [R1+0x11c4] ;  /* 0x0011c400010b7983 */ /* 0x000f2a0000300800 */
[----:B-----5:R0:W-:Y:S04]  /*278c0*/  @P1 STG.E.U16 [R24.64], R22 ;  /* 0x0000001618001986 */ /* 0x0201e8000c101506 */
[----:B--2---:R1:W-:Y:S01]  /*278d0*/  @P6 STG.E.U16 [R26.64], R23 ;  /* 0x000000171a006986 */ /* 0x0043e2000c101506 */
[----:B------:R-:W-:-:S03]  /*278e0*/  ISETP.GE.AND P2, PT, R0, c[0x0][0x17c], PT ;  /* 0x00005f0000007a0c */ /* 0x000fc60003f46270 */
[----:B0-----:R-:W2:Y:S04]  /*278f0*/  LDL R25, [R1+0x1050] ;  /* 0x0010500001197983 */ /* 0x001ea80000100800 */
[----:B-1----:R-:W3:Y:S01]  /*27900*/  LDL R26, [R1+0x24] ;  /* 0x00002400011a7983 */ /* 0x002ee20000100800 */
[C---:B----4-:R-:W-:Y:S01]  /*27910*/  IMAD.WIDE R22, R12.reuse, 0x2, R10 ;  /* 0x000000020c167825 */ /* 0x050fe200078e020a */
[----:B------:R-:W-:Y:S02]  /*27920*/  ISETP.LT.AND P6, PT, R13, c[0x0][0x178], !P3 ;  /* 0x00005e000d007a0c */ /* 0x000fe40005fc1270 */
[----:B------:R-:W4:Y:S04]  /*27930*/  LDL R0, [R1+0x1038] ;  /* 0x0010380001007983 */ /* 0x000f280000100800 */
[----:B------:R-:W5:Y:S04]  /*27940*/  LDL.LU R27, [R1+0x144] ;  /* 0x00014400011b7983 */ /* 0x000f680000300800 */
[----:B------:R-:W2:Y:S04]  /*27950*/  LDL.LU R13, [R1+0x11c0] ;  /* 0x0011c000010d7983 */ /* 0x000ea80000300800 */
[----:B---3--:R0:W-:Y:S04]  /*27960*/  @P0 STG.E.U16 [R22.64], R26 ;  /* 0x0000001a16000986 */ /* 0x0081e8000c101506 */
[----:B0-----:R-:W3:Y:S01]  /*27970*/  LDL.LU R23, [R1+0x34] ;  /* 0x0000340001177983 */ /* 0x001ee20000300800 */
[----:B--2---:R-:W-:Y:S01]  /*27980*/  ISETP.LT.AND P5, PT, R25, c[0x0][0x178], !P5 ;  /* 0x00005e0019007a0c */ /* 0x004fe20006fa1270 */
[----:B------:R-:W-:Y:S01]  /*27990*/  IMAD.WIDE R24, R12, 0x2, R8 ;  /* 0x000000020c187825 */ /* 0x000fe200078e0208 */
[----:B----4-:R-:W-:-:S02]  /*279a0*/  IADD3 R0, R0, 0xb, RZ ;  /* 0x0000000b00007810 */ /* 0x010fc40007ffe0ff */
[----:B------:R-:W-:Y:S02]  /*279b0*/  IADD3 R22, R12, c[0x0][0x198], RZ ;  /* 0x000066000c167a10 */ /* 0x000fe40007ffe0ff */
[----:B------:R-:W-:Y:S02]  /*279c0*/  ISETP.GE.AND P1, PT, R0, c[0x0][0x17c], PT ;  /* 0x00005f0000007a0c */ /* 0x000fe40003f26270 */
[----:B-----5:R-:W-:Y:S01]  /*279d0*/  PRMT R0, R27, 0x7632, R0 ;  /* 0x000076321b007816 */ /* 0x020fe20000000000 */
[----:B------:R-:W-:Y:S01]  /*279e0*/  IMAD.WIDE R26, R22, 0x2, R2 ;  /* 0x00000002161a7825 */ /* 0x000fe200078e0202 */
[----:B---3--:R0:W-:Y:S03]  /*279f0*/  @P4 STG.E.U16 [R24.64], R23 ;  /* 0x0000001718004986 */ /* 0x0081e6000c101506 */
[----:B0-----:R-:W-:-:S05]  /*27a00*/  IMAD.WIDE R24, R12, 0x2, R6 ;  /* 0x000000020c187825 */ /* 0x001fca00078e0206 */
[----:B------:R0:W-:Y:S04]  /*27a10*/  @P5 STG.E.U16 [R24.64], R13 ;  /* 0x0000000d18005986 */ /* 0x0001e8000c101506 */
[----:B------:R1:W-:Y:S01]  /*27a20*/  @P6 STG.E.U16 [R26.64], R0 ;  /* 0x000000001a006986 */ /* 0x0003e2000c101506 */
[----:B------:R-:W-:-:S03]  /*27a30*/  ISETP.LT.AND P6, PT, R5, c[0x0][0x178], !P3 ;  /* 0x00005e0005007a0c */ /* 0x000fc60005fc1270 */
[----:B0-----:R-:W2:Y:S04]  /*27a40*/  LDL.LU R24, [R1+0x54] ;  /* 0x0000540001187983 */ /* 0x001ea80000300800 */
[----:B------:R-:W3:Y:S04]  /*27a50*/  LDL.LU R25, [R1+0x44] ;  /* 0x0000440001197983 */ /* 0x000ee80000300800 */
[----:B-1----:R-:W4:Y:S04]  /*27a60*/  LDL.LU R26, [R1+0x124] ;  /* 0x00012400011a7983 */ /* 0x002f280000300800 */
[----:B------:R-:W5:Y:S04]  /*27a70*/  LDL R27, [R1+0x104c] ;  /* 0x00104c00011b7983 */ /* 0x000f680000100800 */
[----:B------:R-:W5:Y:S01]  /*27a80*/  LDL.LU R5, [R1+0x11bc] ;  /* 0x0011bc0001057983 */ /* 0x000f620000300800 */
[----:B------:R-:W-:-:S02]  /*27a90*/  ISETP.LT.AND P0, PT, R14, c[0x0][0x178], !P3 ;  /* 0x00005e000e007a0c */ /* 0x000fc40005f01270 */
[----:B------:R-:W-:Y:S02]  /*27aa0*/  ISETP.LT.AND P4, PT, R29, c[0x0][0x178], !P3 ;  /* 0x00005e001d007a0c */ /* 0x000fe40005f81270 */
[----:B------:R-:W-:Y:S01]  /*27ab0*/  PRMT R12, R28, 0x7632, R12 ;  /* 0x000076321c0c7816 */ /* 0x000fe2000000000c */
[----:B------:R-:W-:Y:S01]  /*27ac0*/  IMAD.WIDE R28, R22, 0x2, R20 ;  /* 0x00000002161c7825 */ /* 0x000fe200078e0214 */
[----:B------:R-:W-:-:S07]  /*27ad0*/  ISETP.LT.AND P5, PT, R15, c[0x0][0x178], !P3 ;  /* 0x00005e000f007a0c */ /* 0x000fce0005fa1270 */
[----:B------:R3:W-:Y:S01]  /*27ae0*/  @P0 STG.E.U16 [R28.64], R12 ;  /* 0x0000000c1c000986 */ /* 0x0007e2000c101506 */
[----:B--2---:R-:W-:Y:S02]  /*27af0*/  PRMT R0, R24, 0x7632, R0 ;  /* 0x0000763218007816 */ /* 0x004fe40000000000 */
[----:B---3--:R-:W-:Y:S01]  /*27b00*/  PRMT R12, R25, 0x7632, R12 ;  /* 0x00007632190c7816 */ /* 0x008fe2000000000c */
[----:B------:R-:W-:Y:S01]  /*27b10*/  IMAD.WIDE R24, R22, 0x2, R16 ;  /* 0x0000000216187825 */ /* 0x000fe200078e0210 */
[----:B----4-:R-:W-:Y:S02]  /*27b20*/  PRMT R13, R26, 0x7632, R13 ;  /* 0x000076321a0d7816 */ /* 0x010fe4000000000d */
[----:B-----5:R-:W-:Y:S01]  /*27b30*/  ISETP.LT.AND P0, PT, R27, c[0x0][0x178], !P3 ;  /* 0x00005e001b007a0c */ /* 0x020fe20005f01270 */
[----:B------:R-:W-:-:S04]  /*27b40*/  IMAD.WIDE R26, R22, 0x2, R18 ;  /* 0x00000002161a7825 */ /* 0x000fc800078e0212 */
[----:B------:R-:W-:Y:S01]  /*27b50*/  IMAD.WIDE R28, R22, 0x2, R4 ;  /* 0x00000002161c7825 */ /* 0x000fe200078e0204 */
[----:B------:R0:W-:Y:S04]  /*27b60*/  STL [R1+0x11b8], R5 ;  /* 0x0011b80501007387 */ /* 0x0001e80000100800 */
[----:B------:R1:W-:Y:S04]  /*27b70*/  @P4 STG.E.U16 [R28.64], R13 ;  /* 0x0000000d1c004986 */ /* 0x0003e8000c101506 */
[----:B------:R2:W-:Y:S04]  /*27b80*/  @P5 STG.E.U16 [R26.64], R0 ;  /* 0x000000001a005986 */ /* 0x0005e8000c101506 */
[----:B0-----:R-:W3:Y:S04]  /*27b90*/  LDL R5, [R1+0x194] ;  /* 0x0001940001057983 */ /* 0x001ee80000100800 */
[----:B-1----:R-:W4:Y:S04]  /*27ba0*/  LDL.LU R29, [R1+0x24] ;  /* 0x00002400011d7983 */ /* 0x002f280000300800 */
[----:B------:R0:W-:Y:S04]  /*27bb0*/  @P6 STG.E.U16 [R24.64], R12 ;  /* 0x0000000c18006986 */ /* 0x0001e8000c101506 */
[----:B--2---:R-:W2:Y:S01]  /*27bc0*/  LDL R0, [R1+0x1050] ;  /* 0x0010500001007983 */ /* 0x004ea20000100800 */
[----:B------:R-:W-:-:S03]  /*27bd0*/  ISETP.LT.AND P5, PT, R14, c[0x0][0x178], !P2 ;  /* 0x00005e000e007a0c */ /* 0x000fc600057a1270 */
[----:B------:R-:W5:Y:S04]  /*27be0*/  LDL R26, [R1+0x1034] ;  /* 0x00103400011a7983 */ /* 0x000f680000100800 */
[----:B0-----:R-:W2:Y:S04]  /*27bf0*/  LDL R25, [R1+0x1054] ;  /* 0x0010540001197983 */ /* 0x001ea80000100800 */
[----:B------:R-:W3:Y:S04]  /*27c00*/  LDL R27, [R1+0x1040] ;  /* 0x00104000011b7983 */ /* 0x000ee80000100800 */
[----:B------:R0:W-:Y:S04]  /*27c10*/  STL [R1+0x11b0], R14 ;  /* 0x0011b00e01007387 */ /* 0x0001e80000100800 */
[----:B0-----:R-:W3:Y:S01]  /*27c20*/  LDL R14, [R1+0x4] ;  /* 0x00000400010e7983 */ /* 0x001ee20000100800 */
[----:B----4-:R-:W-:Y:S01]  /*27c30*/  PRMT R13, R29, 0x7632, R13 ;  /* 0x000076321d0d7816 */ /* 0x010fe2000000000d */
[----:B------:R-:W-:-:S05]  /*27c40*/  IMAD.WIDE R28, R22, 0x2, R10 ;  /* 0x00000002161c7825 */ /* 0x000fca00078e020a */
[----:B------:R0:W-:Y:S01]  /*27c50*/  @P0 STG.E.U16 [R28.64], R13 ;  /* 0x0000000d1c000986 */ /* 0x0001e2000c101506 */
[----:B--2---:R-:W-:Y:S02]  /*27c60*/  ISETP.LT.AND P6, PT, R25, c[0x0][0x178], !P3 ;  /* 0x00005e0019007a0c */ /* 0x004fe40005fc1270 */
[----:B------:R-:W-:Y:S02]  /*27c70*/  ISETP.LT.AND P3, PT, R0, c[0x0][0x178], !P3 ;  /* 0x00005e0000007a0c */ /* 0x000fe40005f61270 */
[----:B0-----:R-:W-:Y:S01]  /*27c80*/  PRMT R29, R13, 0x7632, R29 ;  /* 0x000076320d1d7816 */ /* 0x001fe2000000001d */
[C---:B------:R-:W-:Y:S01]  /*27c90*/  IMAD.WIDE R12, R22.reuse, 0x2, R8 ;  /* 0x00000002160c7825 */ /* 0x040fe200078e0208 */
[----:B------:R-:W-:Y:S02]  /*27ca0*/  PRMT R28, R23, 0x7632, R28 ;  /* 0x00007632171c7816 */ /* 0x000fe4000000001c */
[C---:B------:R-:W-:Y:S01]  /*27cb0*/  IADD3 R0, R22.reuse, c[0x0][0x198], RZ ;  /* 0x0000660016007a10 */ /* 0x040fe20007ffe0ff */
[----:B------:R-:W-:-:S04]  /*27cc0*/  IMAD.WIDE R22, R22, 0x2, R6 ;  /* 0x0000000216167825 */ /* 0x000fc800078e0206 */
[----:B------:R0:W-:Y:S04]  /*27cd0*/  @P6 STG.E.U16 [R12.64], R28 ;  /* 0x0000001c0c006986 */ /* 0x0001e8000c101506 */
[----:B---3--:R1:W-:Y:S04]  /*27ce0*/  STL [R1+0x11b4], R14 ;  /* 0x0011b40e01007387 */ /* 0x0083e80000100800 */
[----:B------:R2:W-:Y:S04]  /*27cf0*/  @P3 STG.E.U16 [R22.64], R29 ;  /* 0x0000001d16003986 */ /* 0x0005e8000c101506 */
[----:B0-----:R-:W3:Y:S04]  /*27d00*/  LDL R12, [R1+0x104c] ;  /* 0x00104c00010c7983 */ /* 0x001ee80000100800 */
[----:B-1----:R-:W4:Y:S04]  /*27d10*/  LDL R14, [R1+0x74] ;  /* 0x00007400010e7983 */ /* 0x002f280000100800 */
[----:B------:R-:W3:Y:S04]  /*27d20*/  LDL R13, [R1+0x1054] ;  /* 0x00105400010d7983 */ /* 0x000ee80000100800 */
[----:B------:R-:W3:Y:S04]  /*27d30*/  LDL.LU R28, [R1+0x94] ;  /* 0x00009400011c7983 */ /* 0x000ee80000300800 */
[----:B--2---:R-:W2:Y:S01]  /*27d40*/  LDL R22, [R1+0x184] ;  /* 0x0001840001167983 */ /* 0x004ea20000100800 */
[----:B-----5:R-:W-:Y:S01]  /*27d50*/  ISETP.LT.AND P4, PT, R26, c[0x0][0x178], !P2 ;  /* 0x00005e001a007a0c */ /* 0x020fe20005781270 */
[C---:B------:R-:W-:Y:S01]  /*27d60*/  IMAD.WIDE R24, R0.reuse, 0x2, R2 ;  /* 0x0000000200187825 */ /* 0x040fe200078e0202 */
[----:B------:R-:W-:Y:S01]  /*27d70*/  ISETP.LT.AND P0, PT, R27, c[0x0][0x178], !P2 ;  /* 0x00005e001b007a0c */ /* 0x000fe20005701270 */
[----:B------:R-:W5:Y:S02]  /*27d80*/  LDL R23, [R1+0x1048] ;  /* 0x0010480001177983 */ /* 0x000f640000100800 */
[----:B------:R-:W-:-:S02]  /*27d90*/  IMAD.WIDE R26, R0, 0x2, R20 ;  /* 0x00000002001a7825 */ /* 0x000fc400078e0214 */
[----:B------:R-:W3:Y:S06]  /*27da0*/  LDL.LU R29, [R1+0x164] ;  /* 0x00016400011d7983 */ /* 0x000eec0000300800 */
[----:B------:R0:W-:Y:S04]  /*27db0*/  @P4 STG.E.U16 [R24.64], R5 ;  /* 0x0000000518004986 */ /* 0x0001e8000c101506 */
[----:B0-----:R-:W4:Y:S04]  /*27dc0*/  LDL.LU R5, [R1+0x11b8] ;  /* 0x0011b80001057983 */ /* 0x001f280000300800 */
[----:B------:R-:W4:Y:S04]  /*27dd0*/  LDL R24, [R1+0x1038] ;  /* 0x0010380001187983 */ /* 0x000f280000100800 */
[----:B------:R-:W4:Y:S04]  /*27de0*/  LDL R25, [R1+0x1034] ;  /* 0x0010340001197983 */ /* 0x000f280000100800 */
[----:B--2---:R0:W-:Y:S04]  /*27df0*/  @P5 STG.E.U16 [R26.64], R22 ;  /* 0x000000161a005986 */ /* 0x0041e8000c101506 */
[----:B0-----:R-:W2:Y:S01]  /*27e00*/  LDL R26, [R1+0x174] ;  /* 0x00017400011a7983 */ /* 0x001ea20000100800 */
[----:B------:R-:W-:-:S02]  /*27e10*/  ISETP.LT.AND P3, PT, R15, c[0x0][0x178], !P2 ;  /* 0x00005e000f007a0c */ /* 0x000fc40005761270 */
[----:B-----5:R-:W-:Y:S01]  /*27e20*/  ISETP.LT.AND P4, PT, R23, c[0x0][0x178], !P2 ;  /* 0x00005e0017007a0c */ /* 0x020fe20005781270 */
[----:B------:R-:W5:Y:S01]  /*27e30*/  LDL R27, [R1+0x1050] ;  /* 0x00105000011b7983 */ /* 0x000f620000100800 */
[----:B---3--:R-:W-:Y:S02]  /*27e40*/  ISETP.LT.AND P5, PT, R12, c[0x0][0x178], !P2 ;  /* 0x00005e000c007a0c */ /* 0x008fe400057a1270 */
[----:B------:R-:W-:Y:S01]  /*27e50*/  ISETP.LT.AND P6, PT, R13, c[0x0][0x178], !P2 ;  /* 0x00005e000d007a0c */ /* 0x000fe200057c1270 */
[----:B------:R-:W-:-:S04]  /*27e60*/  IMAD.WIDE R12, R0, 0x2, R18 ;  /* 0x00000002000c7825 */ /* 0x000fc800078e0212 */
[----:B----4-:R-:W-:Y:S01]  /*27e70*/  IMAD.WIDE R22, R0, 0x2, R4 ;  /* 0x0000000200167825 */ /* 0x010fe200078e0204 */
[----:B------:R-:W-:Y:S01]  /*27e80*/  IADD3 R24, R24, 0xc, RZ ;  /* 0x0000000c18187810 */ /* 0x000fe20007ffe0ff */
[----:B------:R-:W-:Y:S04]  /*27e90*/  STL [R1+0x11a8], R10 ;  /* 0x0011a80a01007387 */ /* 0x000fe80000100800 */
[----:B------:R0:W-:Y:S04]  /*27ea0*/  STL [R1+0x11a4], R11 ;  /* 0x0011a40b01007387 */ /* 0x0001e80000100800 */
[----:B--2---:R1:W-:Y:S01]  /*27eb0*/  @P0 STG.E.U16 [R22.64], R26 ;  /* 0x0000001a16000986 */ /* 0x0043e2000c101506 */
[----:B------:R-:W-:-:S03]  /*27ec0*/  ISETP.GE.AND P0, PT, R24, c[0x0][0x17c], PT ;  /* 0x00005f0018007a0c */ /* 0x000fc60003f06270 */
[----:B------:R2:W-:Y:S01]  /*27ed0*/  @P3 STG.E.U16 [R12.64], R29 ;  /* 0x0000001d0c003986 */ /* 0x0005e2000c101506 */
[----:B------:R-:W-:Y:S01]  /*27ee0*/  ISETP.LT.AND P3, PT, R25, c[0x0][0x178], !P1 ;  /* 0x00005e0019007a0c */ /* 0x000fe20004f61270 */
[C---:B------:R-:W-:Y:S02]  /*27ef0*/  IMAD.WIDE R24, R0.reuse, 0x2, R10 ;  /* 0x0000000200187825 */ /* 0x040fe400078e020a */
[----:B0-----:R-:W3:Y:S02]  /*27f00*/  LDL.LU R11, [R1+0x84] ;  /* 0x00008400010b7983 */ /* 0x001ee40000300800 */
[C---:B-1----:R-:W-:Y:S02]  /*27f10*/  IMAD.WIDE R22, R0.reuse, 0x2, R16 ;  /* 0x0000000200167825 */ /* 0x042fe400078e0210 */
[----:B------:R-:W-:Y:S02]  /*27f20*/  STL [R1+0x11ac], R9 ;  /* 0x0011ac0901007387 */ /* 0x000fe40000100800 */
[----:B--2---:R-:W-:-:S02]  /*27f30*/  IMAD.WIDE R12, R0, 0x2, R8 ;  /* 0x00000002000c7825 */ /* 0x004fc400078e0208 */
[----:B------:R-:W-:Y:S01]  /*27f40*/  @P4 STG.E.U16 [R22.64], R28 ;  /* 0x0000001c16004986 */ /* 0x000fe2000c101506 */
[----:B-----5:R-:W-:-:S03]  /*27f50*/  ISETP.LT.AND P2, PT, R27, c[0x0][0x178], !P2 ;  /* 0x00005e001b007a0c */ /* 0x020fc60005741270 */
[----:B---3--:R0:W-:Y:S04]  /*27f60*/  @P5 STG.E.U16 [R24.64], R11 ;  /* 0x0000000b18005986 */ /* 0x0081e8000c101506 */
[----:B------:R1:W-:Y:S04]  /*27f70*/  @P6 STG.E.U16 [R12.64], R14 ;  /* 0x0000000e0c006986 */ /* 0x0003e8000c101506 */
[----:B0-----:R-:W2:Y:S04]  /*27f80*/  LDL.LU R24, [R1+0x184] ;  /* 0x0001840001187983 */ /* 0x001ea80000300800 */
[----:B------:R-:W3:Y:S04]  /*27f90*/  LDL.LU R25, [R1+0x174] ;  /* 0x0001740001197983 */ /* 0x000ee80000300800 */
[----:B-1----:R-:W4:Y:S01]  /*27fa0*/  LDL.LU R14, [R1+0x11b4] ;  /* 0x0011b400010e7983 */ /* 0x002f220000300800 */
[----:B------:R-:W-:-:S03]  /*27fb0*/  IMAD.WIDE R26, R0, 0x2, R6 ;  /* 0x00000002001a7825 */ /* 0x000fc600078e0206 */
[----:B------:R-:W5:Y:S04]  /*27fc0*/  LDL.LU R13, [R1+0x194] ;  /* 0x00019400010d7983 */ /* 0x000f680000300800 */
[----:B------:R-:W-:Y:S01]  /*27fd0*/  STL [R1+0x11a0], R3 ;  /* 0x0011a00301007387 */ /* 0x000fe20000100800 */
[----:B------:R-:W-:-:S03]  /*27fe0*/  ISETP.LT.AND P5, PT, R15, c[0x0][0x178], !P1 ;  /* 0x00005e000f007a0c */ /* 0x000fc60004fa1270 */
[----:B----4-:R0:W-:Y:S04]  /*27ff0*/  @P2 STG.E.U16 [R26.64], R14 ;  /* 0x0000000e1a002986 */ /* 0x0101e8000c101506 */
[----:B0-----:R-:W4:Y:S04]  /*28000*/  LDL.LU R14, [R1+0x11b0] ;  /* 0x0011b000010e7983 */ /* 0x001f280000300800 */
[----:B------:R-:W4:Y:S04]  /*28010*/  LDL R26, [R1+0x1040] ;  /* 0x00104000011a7983 */ /* 0x000f280000100800 */
[----:B------:R-:W4:Y:S04]  /*28020*/  LDL R27, [R1+0x1048] ;  /* 0x00104800011b7983 */ /* 0x000f280000100800 */
[----:B------:R0:W-:Y:S04]  /*28030*/  STL [R1+0x119c], R15 ;  /* 0x00119c0f01007387 */ /* 0x0001e80000100800 */
[----:B0-----:R-:W4:Y:S01]  /*28040*/  LDL R15, [R1+0x104c] ;  /* 0x00104c00010f7983 */ /* 0x001f220000100800 */
[----:B------:R-:W-:-:S02]  /*28050*/  IADD3 R22, R0, c[0x0][0x198], RZ ;  /* 0x0000660000167a10 */ /* 0x000fc40007ffe0ff */
[----:B-----5:R-:W-:-:S03]  /*28060*/  PRMT R0, R13, 0x7632, R0 ;  /* 0x000076320d007816 */ /* 0x020fc60000000000 */
[----:B------:R-:W-:Y:S01]  /*28070*/  IMAD.WIDE R12, R22, 0x2, R2 ;  /* 0x00000002160c7825 */ /* 0x000fe200078e0202 */
[----:B--2---:R-:W-:Y:S02]  /*28080*/  PRMT R9, R24, 0x7632, R9 ;  /* 0x0000763218097816 */ /* 0x004fe40000000009 */
[----:B---3--:R-:W-:Y:S02]  /*28090*/  PRMT R10, R25, 0x7632, R10 ;  /* 0x00007632190a7816 */ /* 0x008fe4000000000a */
[----:B------:R0:W-:Y:S01]  /*280a0*/  @P3 STG.E.U16 [R12.64], R0 ;  /* 0x000000000c003986 */ /* 0x0001e2000c101506 */
[----:B------:R-:W-:Y:S01]  /*280b0*/  IMAD.WIDE R24, R22, 0x2, R4 ;  /* 0x0000000216187825 */ /* 0x000fe200078e0204 */
[----:B------:R-:W-:-:S03]  /*280c0*/  PRMT R23, R28, 0x7632, R23 ;  /* 0x000076321c177816 */ /* 0x000fc60000000017 */
[----:B0-----:R-:W-:Y:S01]  /*280d0*/  IMAD.WIDE R12, R22, 0x2, R20 ;  /* 0x00000002160c7825 */ /* 0x001fe200078e0214 */
[----:B------:R-:W-:-:S03]  /*280e0*/  PRMT R0, R29, 0x7632, R0 ;  /* 0x000076321d007816 */ /* 0x000fc60000000000 */
[----:B------:R-:W-:Y:S01]  /*280f0*/  IMAD.WIDE R28, R22, 0x2, R16 ;  /* 0x00000002161c7825 */ /* 0x000fe200078e0210 */
[----:B------:R-:W-:Y:S02]  /*28100*/  PRMT R3, R11, 0x7632, R3 ;  /* 0x000076320b037816 */ /* 0x000fe40000000003 */
[----:B----4-:R-:W-:Y:S02]  /*28110*/  ISETP.LT.AND P2, PT, R14, c[0x0][0x178], !P1 ;  /* 0x00005e000e007a0c */ /* 0x010fe40004f41270 */
[----:B------:R-:W-:Y:S02]  /*28120*/  ISETP.LT.AND P4, PT, R26, c[0x0][0x178], !P1 ;  /* 0x00005e001a007a0c */ /* 0x000fe40004f81270 */
[----:B------:R-:W-:Y:S01]  /*28130*/  ISETP.LT.AND P3, PT, R27, c[0x0][0x178], !P1 ;  /* 0x00005e001b007a0c */ /* 0x000fe20004f61270 */
[----:B------:R-:W-:-:S08]  /*28140*/  IMAD.WIDE R26, R22, 0x2, R18 ;  /* 0x00000002161a7825 */ /* 0x000fd000078e0212 */
[----:B------:R0:W-:Y:S04]  /*28150*/  @P2 STG.E.U16 [R12.64], R9 ;  /* 0x000000090c002986 */ /* 0x0001e8000c101506 */
[----:B------:R1:W-:Y:S04]  /*28160*/  @P4 STG.E.U16 [R24.64], R10 ;  /* 0x0000000a18004986 */ /* 0x0003e8000c101506 */
[----:B------:R2:W-:Y:S04]  /*28170*/  @P5 STG.E.U16 [R26.64], R0 ;  /* 0x000000001a005986 */ /* 0x0005e8000c101506 */
[----:B0-----:R-:W3:Y:S04]  /*28180*/  LDL.LU R9, [R1+0x11ac] ;  /* 0x0011ac0001097983 */ /* 0x001ee80000300800 */
[----:B------:R-:W4:Y:S04]  /*28190*/  LDL R13, [R1+0x1034] ;  /* 0x00103400010d7983 */ /* 0x000f280000100800 */
[----:B-1----:R-:W5:Y:S04]  /*281a0*/  LDL.LU R10, [R1+0x11a8] ;  /* 0x0011a800010a7983 */ /* 0x002f680000300800 */
[----:B------:R-:W3:Y:S04]  /*281b0*/  LDL.LU R24, [R1+0x4] ;  /* 0x0000040001187983 */ /* 0x000ee80000300800 */
[----:B------:R-:W3:Y:S01]  /*281c0*/  LDL R25, [R1+0x1038] ;  /* 0x0010380001197983 */ /* 0x000ee20000100800 */
[----:B------:R-:W-:-:S03]  /*281d0*/  ISETP.LT.AND P4, PT, R15, c[0x0][0x178], !P1 ;  /* 0x00005e000f007a0c */ /* 0x000fc60004f81270 */
[----:B--2---:R-:W2:Y:S04]  /*281e0*/  LDL.LU R26, [R1+0x74] ;  /* 0x00007400011a7983 */ /* 0x004ea80000300800 */
[----:B------:R-:W4:Y:S04]  /*281f0*/  LDL R27, [R1+0x1054] ;  /* 0x00105400011b7983 */ /* 0x000f280000100800 */
[----:B------:R-:W5:Y:S04]  /*28200*/  LDL.LU R11, [R1+0x11a4] ;  /* 0x0011a400010b7983 */ /* 0x000f680000300800 */
[----:B------:R0:W-:Y:S01]  /*28210*/  @P3 STG.E.U16 [R28.64], R23 ;  /* 0x000000171c003986 */ /* 0x0001e2000c101506 */
[----:B------:R-:W-:-:S03]  /*28220*/  ISETP.LT.AND P3, PT, R14, c[0x0][0x178], !P0 ;  /* 0x00005e000e007a0c */ /* 0x000fc60004761270 */
[----:B------:R-:W5:Y:S04]  /*28230*/  LDL R15, [R1+0x1d4] ;  /* 0x0001d400010f7983 */ /* 0x000f680000100800 */
[----:B0-----:R-:W5:Y:S04]  /*28240*/  LDL R29, [R1+0x1050] ;  /* 0x00105000011d7983 */ /* 0x001f680000100800 */
[----:B------:R0:W-:Y:S04]  /*28250*/  STL [R1+0x1194], R14 ;  /* 0x0011940e01007387 */ /* 0x0001e80000100800 */
[----:B0-----:R-:W5:Y:S01]  /*28260*/  LDL R14, [R1+0x1a4] ;  /* 0x0001a400010e7983 */ /* 0x001f620000100800 */
[----:B---3--:R-:W-:-:S02]  /*28270*/  IADD3 R28, R25, 0xd, RZ ;  /* 0x0000000d191c7810 */ /* 0x008fc40007ffe0ff */
[----:B--2---:R-:W-:Y:S02]  /*28280*/  PRMT R0, R26, 0x7632, R0 ;  /* 0x000076321a007816 */ /* 0x004fe40000000000 */
[----:B----4-:R-:W-:Y:S01]  /*28290*/  ISETP.LT.AND P2, PT, R27, c[0x0][0x178], !P1 ;  /* 0x00005e001b007a0c */ /* 0x010fe20004f41270 */
[----:B-----5:R-:W-:-:S05]  /*282a0*/  IMAD.WIDE R26, R22, 0x2, R10 ;  /* 0x00000002161a7825 */ /* 0x020fca00078e020a */
[----:B------:R-:W-:Y:S01]  /*282b0*/  @P4 STG.E.U16 [R26.64], R3 ;  /* 0x000000031a004986 */ /* 0x000fe2000c101506 */
[----:B------:R-:W-:Y:S02]  /*282c0*/  ISETP.LT.AND P6, PT, R29, c[0x0][0x178], !P1 ;  /* 0x00005e001d007a0c */ /* 0x000fe40004fc1270 */
[----:B------:R-:W-:Y:S01]  /*282d0*/  ISETP.GE.AND P1, PT, R28, c[0x0][0x17c], PT ;  /* 0x00005f001c007a0c */ /* 0x000fe20003f26270 */
[----:B------:R0:W-:Y:S04]  /*282e0*/  STL [R1+0x1198], R14 ;  /* 0x0011980e01007387 */ /* 0x0001e80000100800 */
[----:B------:R-:W2:Y:S04]  /*282f0*/  LDL R28, [R1+0x1054] ;  /* 0x00105400011c7983 */ /* 0x000ea80000100800 */
[----:B0-----:R-:W3:Y:S04]  /*28300*/  LDL R14, [R1+0x1b4] ;  /* 0x0001b400010e7983 */ /* 0x001ee80000100800 */
[----:B------:R-:W4:Y:S01]  /*28310*/  LDL.LU R3, [R1+0x11a0] ;  /* 0x0011a00001037983 */ /* 0x000f220000300800 */
[----:B------:R-:W-:-:S02]  /*28320*/  ISETP.LT.AND P5, PT, R13, c[0x0][0x178], !P0 ;  /* 0x00005e000d007a0c */ /* 0x000fc400047a1270 */
[----:B------:R-:W-:Y:S01]  /*28330*/  IADD3 R13, R22, c[0x0][0x198], RZ ;  /* 0x00006600160d7a10 */ /* 0x000fe20007ffe0ff */
[----:B------:R0:W-:Y:S01]  /*28340*/  STL [R1+0x1190], R2 ;  /* 0x0011900201007387 */ /* 0x0001e20000100800 */
[----:B------:R-:W-:Y:S01]  /*28350*/  PRMT R12, R24, 0x7632, R12 ;  /* 0x00007632180c7816 */ /* 0x000fe2000000000c */
[----:B------:R-:W-:-:S05]  /*28360*/  IMAD.WIDE R24, R22, 0x2, R8 ;  /* 0x0000000216187825 */ /* 0x000fca00078e0208 */
[----:B------:R1:W-:Y:S01]  /*28370*/  @P2 STG.E.U16 [R24.64], R0 ;  /* 0x0000000018002986 */ /* 0x0003e2000c101506 */
[----:B----4-:R-:W-:-:S03]  /*28380*/  IMAD.WIDE R26, R13, 0x2, R2 ;  /* 0x000000020d1a7825 */ /* 0x010fc600078e0202 */
[----:B0-----:R-:W4:Y:S04]  /*28390*/  LDL R2, [R1+0x1040] ;  /* 0x0010400001027983 */ /* 0x001f280000100800 */
[----:B------:R0:W-:Y:S04]  /*283a0*/  STL [R1+0x118c], R3 ;  /* 0x00118c0301007387 */ /* 0x0001e80000100800 */
[----:B-1----:R-:W5:Y:S01]  /*283b0*/  LDL R24, [R1+0x1c4] ;  /* 0x0001c40001187983 */ /* 0x002f620000100800 */
[----:B------:R-:W-:-:S03]  /*283c0*/  IMAD.WIDE R22, R22, 0x2, R6 ;  /* 0x0000000216167825 */ /* 0x000fc600078e0206 */
[----:B------:R-:W2:Y:S04]  /*283d0*/  LDL R0, [R1+0x104c] ;  /* 0x00104c0001007983 */ /* 0x000ea80000100800 */
[----:B------:R1:W-:Y:S04]  /*283e0*/  @P6 STG.E.U16 [R22.64], R12 ;  /* 0x0000000c16006986 */ /* 0x0003e8000c101506 */
[----:B0-----:R-:W2:Y:S04]  /*283f0*/  LDL R3, [R1+0xa4] ;  /* 0x0000a40001037983 */ /* 0x001ea80000100800 */
[----:B------:R-:W2:Y:S04]  /*28400*/  LDL R25, [R1+0x1038] ;  /* 0x0010380001197983 */ /* 0x000ea80000100800 */
[----:B------:R0:W-:Y:S01]  /*28410*/  @P5 STG.E.U16 [R26.64], R15 ;  /* 0x0000000f1a005986 */ /* 0x0001e2000c101506 */
[----:B-1----:R-:W-:-:S03]  /*28420*/  IMAD.WIDE R22, R13, 0x2, R20 ;  /* 0x000000020d167825 */ /* 0x002fc600078e0214 */
[----:B0-----:R-:W2:Y:S04]  /*28430*/  LDL.LU R15, [R1+0x119c] ;  /* 0x00119c00010f7983 */ /* 0x001ea80000300800 */
[----:B------:R-:W2:Y:S01]  /*28440*/  LDL R27, [R1+0x1048] ;  /* 0x00104800011b7983 */ /* 0x000ea20000100800 */
[----:B----4-:R-:W-:-:S03]  /*28450*/  ISETP.LT.AND P6, PT, R2, c[0x0][0x178], !P0 ;  /* 0x00005e0002007a0c */ /* 0x010fc600047c1270 */
[----:B-----5:R0:W-:Y:S02]  /*28460*/  @P3 STG.E.U16 [R22.64], R24 ;  /* 0x0000001816003986 */ /* 0x0201e4000c101506 */
[----:B0-----:R-:W-:-:S08]  /*28470*/  IMAD.WIDE R22, R13, 0x2, R4 ;  /* 0x000000020d167825 */ /* 0x001fd000078e0204 */
[----:B---3--:R0:W-:Y:S04]  /*28480*/  @P6 STG.E.U16 [R22.64], R14 ;  /* 0x0000000e16006986 */ /* 0x0081e8000c101506 */
[----:B0-----:R-:W3:Y:S01]  /*28490*/  LDL.LU R14, [R1+0x1198] ;  /* 0x00119800010e7983 */ /* 0x001ee20000300800 */
[----:B--2---:R-:W-:-:S03]  /*284a0*/  ISETP.LT.AND P2, PT, R15, c[0x0][0x178], !P0 ;  /* 0x00005e000f007a0c */ /* 0x004fc60004741270 */
[----:B------:R-:W2:Y:S01]  /*284b0*/  LDL R22, [R1+0xc4] ;  /* 0x0000c40001167983 */ /* 0x000ea20000100800 */
[----:B------:R-:W-:Y:S02]  /*284c0*/  ISETP.LT.AND P4, PT, R0, c[0x0][0x178], !P0 ;  /* 0x00005e0000007a0c */ /* 0x000fe40004781270 */
[----:B------:R-:W-:Y:S01]  /*284d0*/  IADD3 R0, R25, 0xe, RZ ;  /* 0x0000000e19007810 */ /* 0x000fe20007ffe0ff */
[----:B------:R-:W-:Y:S01]  /*284e0*/  IMAD.WIDE R24, R13, 0x2, R18 ;  /* 0x000000020d187825 */ /* 0x000fe200078e0212 */
[----:B------:R-:W4:Y:S01]  /*284f0*/  LDL R23, [R1+0x1034] ;  /* 0x0010340001177983 */ /* 0x000f220000100800 */
[----:B------:R-:W-:-:S04]  /*28500*/  ISETP.LT.AND P5, PT, R27, c[0x0][0x178], !P0 ;  /* 0x00005e001b007a0c */ /* 0x000fc800047a1270 */
[----:B---3--:R0:W-:Y:S04]  /*28510*/  @P2 STG.E.U16 [R24.64], R14 ;  /* 0x0000000e18002986 */ /* 0x0081e8000c101506 */
[----:B0-----:R-:W3:Y:S04]  /*28520*/  LDL.LU R14, [R1+0x1194] ;  /* 0x00119400010e7983 */ /* 0x001ee80000300800 */
[----:B------:R-:W5:Y:S01]  /*28530*/  LDL R25, [R1+0xb4] ;  /* 0x0000b40001197983 */ /* 0x000f620000100800 */
[----:B------:R-:W-:Y:S01]  /*28540*/  ISETP.LT.AND P3, PT, R28, c[0x0][0x178], !P0 ;  /* 0x00005e001c007a0c */ /* 0x000fe20004761270 */
[----:B------:R-:W-:Y:S01]  /*28550*/  IMAD.WIDE R26, R13, 0x2, R16 ;  /* 0x000000020d1a7825 */ /* 0x000fe200078e0210 */
[----:B------:R-:W-:-:S03]  /*28560*/  ISETP.LT.AND P0, PT, R29, c[0x0][0x178], !P0 ;  /* 0x00005e001d007a0c */ /* 0x000fc60004701270 */
[----:B------:R-:W-:Y:S01]  /*28570*/  IMAD.WIDE R28, R13, 0x2, R10 ;  /* 0x000000020d1c7825 */ /* 0x000fe200078e020a */
[----:B------:R-:W-:Y:S01]  /*28580*/  ISETP.LT.AND P2, PT, R2, c[0x0][0x178], !P1 ;  /* 0x00005e0002007a0c */ /* 0x000fe20004f41270 */
[----:B-----5:R0:W-:Y:S01]  /*28590*/  @P5 STG.E.U16 [R26.64], R25 ;  /* 0x000000191a005986 */ /* 0x0201e2000c101506 */
[----:B----4-:R-:W-:-:S03]  /*285a0*/  ISETP.LT.AND P5, PT, R23, c[0x0][0x178], !P1 ;  /* 0x00005e0017007a0c */ /* 0x010fc60004fa1270 */
[----:B--2---:R1:W-:Y:S01]  /*285b0*/  @P4 STG.E.U16 [R28.64], R22 ;  /* 0x000000161c004986 */ /* 0x0043e2000c101506 */
[----:B---3--:R-:W-:-:S03]  /*285c0*/  ISETP.LT.AND P4, PT, R14, c[0x0][0x178], !P1 ;  /* 0x00005e000e007a0c */ /* 0x008fc60004f81270 */
[----:B0-----:R-:W2:Y:S04]  /*285d0*/  LDL.LU R26, [R1+0x1c4] ;  /* 0x0001c400011a7983 */ /* 0x001ea80000300800 */
[----:B------:R-:W3:Y:S01]  /*285e0*/  LDL.LU R27, [R1+0x1b4] ;  /* 0x0001b400011b7983 */ /* 0x000ee20000300800 */
[----:B-1----:R-:W-:-:S03]  /*285f0*/  IMAD.WIDE R22, R13, 0x2, R8 ;  /* 0x000000020d167825 */ /* 0x002fc600078e0208 */
[----:B------:R0:W-:Y:S04]  /*28600*/  STL [R1+0x1168], R29 ;  /* 0x0011681d01007387 */ /* 0x0001e80000100800 */
[----:B------:R-:W-:Y:S04]  /*28610*/  @P3 STG.E.U16 [R22.64], R3 ;  /* 0x0000000316003986 */ /* 0x000fe8000c101506 */
[----:B0-----:R-:W4:Y:S04]  /*28620*/  LDL R29, [R1+0x1048] ;  /* 0x00104800011d7983 */ /* 0x001f280000100800 */
[----:B------:R0:W-:Y:S04]  /*28630*/  STL [R1+0x1188], R14 ;  /* 0x0011880e01007387 */ /* 0x0001e80000100800 */
[----:B0-----:R-:W5:Y:S04]  /*28640*/  LDL.LU R14, [R1+0x1d4] ;  /* 0x0001d400010e7983 */ /* 0x001f680000300800 */
[----:B------:R-:W4:Y:S04]  /*28650*/  LDL.LU R2, [R1+0x1190] ;  /* 0x0011900001027983 */ /* 0x000f280000300800 */
[----:B------:R-:W4:Y:S04]  /*28660*/  LDL.LU R3, [R1+0x118c] ;  /* 0x00118c0001037983 */ /* 0x000f280000300800 */
[----:B------:R-:W4:Y:S01]  /*28670*/  LDL R23, [R1+0x64] ;  /* 0x0000640001177983 */ /* 0x000f220000100800 */
[C---:B------:R-:W-:Y:S01]  /*28680*/  IMAD.WIDE R24, R13.reuse, 0x2, R6 ;  /* 0x000000020d187825 */ /* 0x040fe200078e0206 */
[----:B------:R-:W-:-:S02]  /*28690*/  IADD3 R13, R13, c[0x0][0x198], RZ ;  /* 0x000066000d0d7a10 */ /* 0x000fc40007ffe0ff */
[----:B------:R-:W-:Y:S02]  /*286a0*/  ISETP.GE.AND P6, PT, R0, c[0x0][0x17c], PT ;  /* 0x00005f0000007a0c */ /* 0x000fe40003fc6270 */
[----:B--2---:R-:W-:Y:S02]  /*286b0*/  PRMT R12, R26, 0x7632, R12 ;  /* 0x000076321a0c7816 */ /* 0x004fe4000000000c */
[----:B---3--:R-:W-:Y:S01]  /*286c0*/  PRMT R28, R27, 0x7632, R28 ;  /* 0x000076321b1c7816 */ /* 0x008fe2000000001c */
[C---:B------:R-:W-:Y:S01]  /*286d0*/  IMAD.WIDE R26, R13.reuse, 0x2, R4 ;  /* 0x000000020d1a7825 */ /* 0x040fe200078e0204 */
[----:B-----5:R-:W-:Y:S02]  /*286e0*/  PRMT R0, R14, 0x7632, R0 ;  /* 0x000076320e007816 */ /* 0x020fe40000000000 */
[----:B------:R-:W2:Y:S04]  /*286f0*/  LDL R14, [R1+0x1034] ;  /* 0x00103400010e7983 */ /* 0x000ea80000100800 */
[----:B------:R0:W-:Y:S04]  /*28700*/  STL [R1+0x1184], R5 ;  /* 0x0011840501007387 */ /* 0x0001e80000100800 */
[----:B----4-:R1:W-:Y:S04]  /*28710*/  @P0 STG.E.U16 [R24.64], R23 ;  /* 0x0000001718000986 */ /* 0x0103e8000c101506 */
[----:B0-----:R-:W3:Y:S01]  /*28720*/  LDL R5, [R1+0x1050] ;  /* 0x0010500001057983 */ /* 0x001ee20000100800 */
[----:B-1----:R-:W-:-:S04]  /*28730*/  IMAD.WIDE R22, R13, 0x2, R2 ;  /* 0x000000020d167825 */ /* 0x002fc800078e0202 */
[----:B------:R-:W-:Y:S01]  /*28740*/  IMAD.WIDE R24, R13, 0x2, R20 ;  /* 0x000000020d187825 */ /* 0x000fe200078e0214 */
[----:B------:R0:W-:Y:S04]  /*28750*/  @P5 STG.E.U16 [R22.64], R0 ;  /* 0x0000000016005986 */ /* 0x0001e8000c101506 */
[----:B------:R1:W-:Y:S04]  /*28760*/  @P4 STG.E.U16 [R24.64], R12 ;  /* 0x0000000c18004986 */ /* 0x0003e8000c101506 */
[----:B------:R4:W-:Y:S04]  /*28770*/  @P2 STG.E.U16 [R26.64], R28 ;  /* 0x0000001c1a002986 */ /* 0x0009e8000c101506 */
[----:B0-----:R-:W5:Y:S04]  /*28780*/  LDL.LU R22, [R1+0xb4] ;  /* 0x0000b40001167983 */ /* 0x001f680000300800 */
[----:B------:R-:W2:Y:S04]  /*28790*/  LDL R23, [R1+0x1054] ;  /* 0x0010540001177983 */ /* 0x000ea80000100800 */
[----:B-1----:R-:W3:Y:S04]  /*287a0*/  LDL R24, [R1+0x104c] ;  /* 0x00104c0001187983 */ /* 0x002ee80000100800 */
[----:B------:R-:W5:Y:S04]  /*287b0*/  LDL.LU R25, [R1+0x1a4] ;  /* 0x0001a40001197983 */ /* 0x000f680000300800 */
[----:B----4-:R-:W4:Y:S01]  /*287c0*/  LDL.LU R27, [R1+0xc4] ;  /* 0x0000c400011b7983 */ /* 0x010f220000300800 */
[----:B------:R-:W-:-:S02]  /*287d0*/  ISETP.LT.AND P0, PT, R15, c[0x0][0x178], !P1 ;  /* 0x00005e000f007a0c */ /* 0x000fc40004f01270 */
[----:B------:R-:W-:Y:S02]  /*287e0*/  ISETP.LT.AND P3, PT, R29, c[0x0][0x178], !P1 ;  /* 0x00005e001d007a0c */ /* 0x000fe40004f61270 */
[----:B--2---:R-:W-:Y:S02]  /*287f0*/  ISETP.LT.AND P2, PT, R23, c[0x0][0x178], !P1 ;  /* 0x00005e0017007a0c */ /* 0x004fe40004f41270 */
[----:B---3--:R-:W-:Y:S02]  /*28800*/  ISETP.LT.AND P4, PT, R24, c[0x0][0x178], !P1 ;  /* 0x00005e0018007a0c */ /* 0x008fe40004f81270 */
[----:B------:R-:W-:Y:S02]  /*28810*/  ISETP.LT.AND P1, PT, R5, c[0x0][0x178], !P1 ;  /* 0x00005e0005007a0c */ /* 0x000fe40004f21270 */
[----:B------:R-:W2:Y:S01]  /*28820*/  LDL R5, [R1+0x214] ;  /* 0x0002140001057983 */ /* 0x000ea20000100800 */
[----:B----4-:R-:W-:Y:S01]  /*28830*/  PRMT R0, R27, 0x7632, R0 ;  /* 0x000076321b007816 */ /* 0x010fe20000000000 */
[----:B------:R-:W-:-:S02]  /*28840*/  IMAD.WIDE R26, R13, 0x2, R10 ;  /* 0x000000020d1a7825 */ /* 0x000fc400078e020a */
[----:B------:R0:W-:Y:S01]  /*28850*/  STL [R1+0x117c], R10 ;  /* 0x00117c0a01007387 */ /* 0x0001e20000100800 */
[----:B-----5:R-:W-:Y:S02]  /*28860*/  PRMT R28, R22, 0x7632, R28 ;  /* 0x00007632161c7816 */ /* 0x020fe4000000001c */
[----:B------:R-:W-:Y:S01]  /*28870*/  PRMT R12, R25, 0x7632, R12 ;  /* 0x00007632190c7816 */ /* 0x000fe2000000000c */
[C---:B------:R-:W-:Y:S01]  /*28880*/  IMAD.WIDE R22, R13.reuse, 0x2, R18 ;  /* 0x000000020d167825 */ /* 0x040fe200078e0212 */
[----:B0-----:R-:W3:Y:S04]  /*28890*/  LDL.LU R10, [R1+0x64] ;  /* 0x00006400010a7983 */ /* 0x001ee80000300800 */
[----:B------:R0:W-:Y:S01]  /*288a0*/  STL [R1+0x1178], R11 ;  /* 0x0011780b01007387 */ /* 0x0001e20000100800 */
[----:B------:R-:W-:-:S03]  /*288b0*/  IMAD.WIDE R24, R13, 0x2, R16 ;  /* 0x000000020d187825 */ /* 0x000fc600078e0210 */
[----:B0-----:R-:W4:Y:S04]  /*288c0*/  LDL.LU R11, [R1+0xa4] ;  /* 0x0000a400010b7983 */ /* 0x001f280000300800 */
[----:B------:R-:W-:Y:S04]  /*288d0*/  @P0 STG.E.U16 [R22.64], R12 ;  /* 0x0000000c16000986 */ /* 0x000fe8000c101506 */
[----:B------:R-:W-:Y:S04]  /*288e0*/  @P3 STG.E.U16 [R24.64], R28 ;  /* 0x0000001c18003986 */ /* 0x000fe8000c101506 */
[----:B------:R0:W-:Y:S04]  /*288f0*/  STL [R1+0x116c], R28 ;  /* 0x00116c1c01007387 */ /* 0x0001e80000100800 */
[----:B0-----:R-:W5:Y:S01]  /*28900*/  LDL R28, [R1+0x1040] ;  /* 0x00104000011c7983 */ /* 0x001f620000100800 */
[----:B------:R-:W-:Y:S01]  /*28910*/  IMAD.WIDE R22, R13, 0x2, R8 ;  /* 0x000000020d167825 */ /* 0x000fe200078e0208 */
[----:B------:R-:W-:-:S02]  /*28920*/  ISETP.LT.AND P0, PT, R14, c[0x0][0x178], !P6 ;  /* 0x00005e000e007a0c */ /* 0x000fc40007701270 */
[----:B------:R0:W-:Y:S04]  /*28930*/  @P4 STG.E.U16 [R26.64], R0 ;  /* 0x000000001a004986 */ /* 0x0001e8000c101506 */
[----:B------:R1:W-:Y:S04]  /*28940*/  STL [R1+0x1180], R9 ;  /* 0x0011800901007387 */ /* 0x0003e80000100800 */
[----:B0-----:R-:W2:Y:S04]  /*28950*/  LDL R26, [R1+0x224] ;  /* 0x00022400011a7983 */ /* 0x001ea80000100800 */
[----:B-1----:R-:W2:Y:S04]  /*28960*/  LDL R9, [R1+0x204] ;  /* 0x0002040001097983 */ /* 0x002ea80000100800 */
[----:B------:R-:W2:Y:S01]  /*28970*/  LDL R27, [R1+0x104c] ;  /* 0x00104c00011b7983 */ /* 0x000ea20000100800 */
[----:B---3--:R-:W-:-:S03]  /*28980*/  PRMT R0, R10, 0x7632, R0 ;  /* 0x000076320a007816 */ /* 0x008fc60000000000 */
[----:B------:R-:W3:Y:S01]  /*28990*/  LDL R10, [R1+0x1054] ;  /* 0x00105400010a7983 */ /* 0x000ee20000100800 */
[----:B----4-:R-:W-:-:S03]  /*289a0*/  PRMT R12, R11, 0x7632, R12 ;  /* 0x000076320b0c7816 */ /* 0x010fc6000000000c */
[----:B------:R-:W4:Y:S04]  /*289b0*/  LDL R11, [R1+0x1050] ;  /* 0x00105000010b7983 */ /* 0x000f280000100800 */
[----:B------:R-:W2:Y:S04]  /*289c0*/  LDL.LU R14, [R1+0x1188] ;  /* 0x00118800010e7983 */ /* 0x000ea80000300800 */
[----:B------:R0:W-:Y:S04]  /*289d0*/  @P2 STG.E.U16 [R22.64], R12 ;  /* 0x0000000c16002986 */ /* 0x0001e8000c101506 */
[----:B0-----:R-:W2:Y:S01]  /*289e0*/  LDL R23, [R1+0x1038] ;  /* 0x0010380001177983 */ /* 0x001ea20000100800 */
[----:B-----5:R-:W-:-:S03]  /*289f0*/  ISETP.LT.AND P3, PT, R28, c[0x0][0x178], !P6 ;  /* 0x00005e001c007a0c */ /* 0x020fc60007761270 */
[----:B------:R0:W-:Y:S04]  /*28a00*/  STL [R1+0x1170], R28 ;  /* 0x0011701c01007387 */ /* 0x0001e80000100800 */
[----:B0-----:R-:W5:Y:S01]  /*28a10*/  LDL R28, [R1+0xd4] ;  /* 0x0000d400011c7983 */ /* 0x001f620000100800 */
[C---:B------:R-:W-:Y:S01]  /*28a20*/  IMAD.WIDE R24, R13.reuse, 0x2, R6 ;  /* 0x000000020d187825 */ /* 0x040fe200078e0206 */
[----:B------:R-:W-:-:S04]  /*28a30*/  IADD3 R13, R13, c[0x0][0x198], RZ ;  /* 0x000066000d0d7a10 */ /* 0x000fc80007ffe0ff */
[----:B------:R2:W-:Y:S02]  /*28a40*/  @P1 STG.E.U16 [R24.64], R0 ;  /* 0x0000000018001986 */ /* 0x0005e4000c101506 */
[C---:B--2---:R-:W-:Y:S02]  /*28a50*/  IADD3 R0, R23.reuse, 0xf, RZ ;  /* 0x0000000f17007810 */ /* 0x044fe40007ffe0ff */
[----:B------:R-:W-:Y:S01]  /*28a60*/  IADD3 R12, R23, 0x10, RZ ;  /* 0x00000010170c7810 */ /* 0x000fe20007ffe0ff */
[----:B------:R-:W-:Y:S01]  /*28a70*/  IMAD.WIDE R22, R13, 0x2, R2 ;  /* 0x000000020d167825 */ /* 0x000fe200078e0202 */
[----:B------:R-:W-:-:S04]  /*28a80*/  ISETP.GE.AND P1, PT, R0, c[0x0][0x17c], PT ;  /* 0x00005f0000007a0c */ /* 0x000fc80003f26270 */
[----:B------:R-:W-:Y:S04]  /*28a90*/  @P0 STG.E.U16 [R22.64], R5 ;  /* 0x0000000516000986 */ /* 0x000fe8000c101506 */
[----:B-----5:R0:W-:Y:S04]  /*28aa0*/  STL [R1+0x1174], R28 ;  /* 0x0011741c01007387 */ /* 0x0201e80000100800 */
[----:B------:R-:W2:Y:S04]  /*28ab0*/  LDL R0, [R1+0x1034] ;  /* 0x0010340001007983 */ /* 0x000ea80000100800 */
[----:B0-----:R-:W5:Y:S04]  /*28ac0*/  LDL R28, [R1+0xe4] ;  /* 0x0000e400011c7983 */ /* 0x001f680000100800 */
[----:B------:R-:W2:Y:S01]  /*28ad0*/  LDL.LU R5, [R1+0x1184] ;  /* 0x0011840001057983 */ /* 0x000ea20000300800 */
[----:B------:R-:W-:Y:S01]  /*28ae0*/  ISETP.LT.AND P2, PT, R14, c[0x0][0x178], !P6 ;  /* 0x00005e000e007a0c */ /* 0x000fe20007741270 */
[----:B------:R-:W-:Y:S01]  /*28af0*/  IMAD.WIDE R24, R13, 0x2, R20 ;  /* 0x000000020d187825 */ /* 0x000fe200078e0214 */
[----:B------:R-:W-:-:S02]  /*28b00*/  ISETP.LT.AND P5, PT, R15, c[0x0][0x178], !P6 ;  /* 0x00005e000f007a0c */ /* 0x000fc400077a1270 */
[----:B------:R-:W-:-:S09]  /*28b10*/  ISETP.LT.AND P4, PT, R29, c[0x0][0x178], !P6 ;  /* 0x00005e001d007a0c */ /* 0x000fd20007781270 */
[----:B------:R-:W-:Y:S01]  /*28b20*/  @P2 STG.E.U16 [R24.64], R26 ;  /* 0x0000001a18002986 */ /* 0x000fe2000c101506 */
[----:B------:R-:W-:Y:S01]  /*28b30*/  ISETP.LT.AND P2, PT, R27, c[0x0][0x178], !P6 ;  /* 0x00005e001b007a0c */ /* 0x000fe20007741270 */
[----:B--2---:R-:W-:-:S05]  /*28b40*/  IMAD.WIDE R22, R13, 0x2, R4 ;  /* 0x000000020d167825 */ /* 0x004fca00078e0204 */
[----:B------:R0:W-:Y:S01]  /*28b50*/  @P3 STG.E.U16 [R22.64], R9 ;  /* 0x0000000916003986 */ /* 0x0001e2000c101506 */
[----:B---3--:R-:W-:Y:S02]  /*28b60*/  ISETP.LT.AND P3, PT, R10, c[0x0][0x178], !P6 ;  /* 0x00005e000a007a0c */ /* 0x008fe40007761270 */
[----:B----4-:R-:W-:Y:S01]  /*28b70*/  ISETP.LT.AND P6, PT, R11, c[0x0][0x178], !P6 ;  /* 0x00005e000b007a0c */ /* 0x010fe200077c1270 */
[----:B0-----:R-:W2:Y:S04]  /*28b80*/  LDL.LU R9, [R1+0x1180] ;  /* 0x0011800001097983 */ /* 0x001ea80000300800 */
[----:B------:R-:W3:Y:S04]  /*28b90*/  LDL R22, [R1+0x1f4] ;  /* 0x0001f40001167983 */ /* 0x000ee80000100800 */
[----:B------:R-:W4:Y:S04]  /*28ba0*/  LDL R23, [R1+0x1e4] ;  /* 0x0001e40001177983 */ /* 0x000f280000100800 */
[----:B------:R-:W2:Y:S04]  /*28bb0*/  LDL.LU R10, [R1+0x117c] ;  /* 0x00117c00010a7983 */ /* 0x000ea80000300800 */
[----:B------:R-:W2:Y:S01]  /*28bc0*/  LDL.LU R11, [R1+0x1178] ;  /* 0x00117800010b7983 */ /* 0x000ea20000300800 */
[----:B------:R-:W-:-:S04]  /*28bd0*/  IMAD.WIDE R24, R13, 0x2, R18 ;  /* 0x000000020d187825 */ /* 0x000fc800078e0212 */
[C---:B------:R-:W-:Y:S01]  /*28be0*/  IMAD.WIDE R26, R13.reuse, 0x2, R16 ;  /* 0x000000020d1a7825 */ /* 0x040fe200078e0210 */
[----:B------:R-:W-:Y:S04]  /*28bf0*/  STL [R1+0x1164], R14 ;  /* 0x0011640e01007387 */ /* 0x000fe80000100800 */
[----:B---3--:R-:W-:Y:S04]  /*28c00*/  @P5 STG.E.U16 [R24.64], R22 ;  /* 0x0000001618005986 */ /* 0x008fe8000c101506 */
[----:B----4-:R2:W-:Y:S02]  /*28c10*/  @P4 STG.E.U16 [R26.64], R23 ;  /* 0x000000171a004986 */ /* 0x0105e4000c101506 */
[----:B--2---:R-:W-:-:S05]  /*28c20*/  IMAD.WIDE R26, R13, 0x2, R10 ;  /* 0x000000020d1a7825 */ /* 0x004fca00078e020a */
[----:B-----5:R0:W-:Y:S04]  /*28c30*/  @P2 STG.E.U16 [R26.64], R28 ;  /* 0x0000001c1a002986 */ /* 0x0201e8000c101506 */
[----:B0-----:R-:W2:Y:S01]  /*28c40*/  LDL.LU R28, [R1+0x1174] ;  /* 0x00117400011c7983 */ /* 0x001ea20000300800 */
[----:B------:R-:W-:-:S03]  /*28c50*/  IMAD.WIDE R22, R13, 0x2, R8 ;  /* 0x000000020d167825 */ /* 0x000fc600078e0208 */
[----:B------:R-:W3:Y:S01]  /*28c60*/  LDL.LU R27, [R1+0x214] ;  /* 0x00021400011b7983 */ /* 0x000ee20000300800 */
[----:B------:R-:W-:-:S03]  /*28c70*/  ISETP.LT.AND P5, PT, R0, c[0x0][0x178], !P1 ;  /* 0x00005e0000007a0c */ /* 0x000fc60004fa1270 */
[----:B--2---:R0:W-:Y:S04]  /*28c80*/  @P3 STG.E.U16 [R22.64], R28 ;  /* 0x0000001c16003986 */ /* 0x0041e8000c101506 */
[----:B0-----:R-:W2:Y:S04]  /*28c90*/  LDL.LU R28, [R1+0x1170] ;  /* 0x00117000011c7983 */ /* 0x001ea80000300800 */
[----:B------:R-:W4:Y:S04]  /*28ca0*/  LDL R22, [R1+0x14] ;  /* 0x0000140001167983 */ /* 0x000f280000100800 */
[----:B------:R-:W5:Y:S01]  /*28cb0*/  LDL.LU R23, [R1+0x224] ;  /* 0x0002240001177983 */ /* 0x000f620000300800 */
[----:B------:R-:W-:-:S02]  /*28cc0*/  IADD3 R0, R13, c[0x0][0x198], RZ ;  /* 0x000066000d007a10 */ /* 0x000fc40007ffe0ff */
[----:B------:R-:W-:Y:S01]  /*28cd0*/  ISETP.LT.AND P4, PT, R14, c[0x0][0x178], !P1 ;  /* 0x00005e000e007a0c */ /* 0x000fe20004f81270 */
[----:B------:R-:W-:Y:S01]  /*28ce0*/  IMAD.WIDE R24, R13, 0x2, R6 ;  /* 0x000000020d187825 */ /* 0x000fe200078e0206 */
[----:B------:R-:W-:Y:S02]  /*28cf0*/  ISETP.GE.AND P0, PT, R12, c[0x0][0x17c], PT ;  /* 0x00005f000c007a0c */ /* 0x000fe40003f06270 */
[----:B---3--:R-:W-:Y:S01]  /*28d00*/  PRMT R12, R27, 0x7632, R12 ;  /* 0x000076321b0c7816 */ /* 0x008fe2000000000c */
[----:B------:R-:W-:Y:S01]  /*28d10*/  IMAD.WIDE R26, R0, 0x2, R2 ;  /* 0x00000002001a7825 */ /* 0x000fe200078e0202 */
[----:B--2---:R-:W-:Y:S01]  /*28d20*/  ISETP.LT.AND P2, PT, R28, c[0x0][0x178], !P1 ;  /* 0x00005e001c007a0c */ /* 0x004fe20004f41270 */
[----:B----4-:R0:W-:Y:S01]  /*28d30*/  @P6 STG.E.U16 [R24.64], R22 ;  /* 0x0000001618006986 */ /* 0x0101e2000c101506 */
[----:B-----5:R-:W-:-:S03]  /*28d40*/  PRMT R13, R23, 0x7632, R13 ;  /* 0x00007632170d7816 */ /* 0x020fc6000000000d */
[----:B------:R1:W-:Y:S01]  /*28d50*/  @P5 STG.E.U16 [R26.64], R12 ;  /* 0x0000000c1a005986 */ /* 0x0003e2000c101506 */
[----:B------:R-:W-:-:S03]  /*28d60*/  ISETP.LT.AND P5, PT, R29, c[0x0][0x178], !P1 ;  /* 0x00005e001d007a0c */ /* 0x000fc60004fa1270 */
[----:B0-----:R-:W2:Y:S01]  /*28d70*/  LDL.LU R25, [R1+0x1e4] ;  /* 0x0001e40001197983 */ /* 0x001ea20000300800 */
[----:B------:R-:W-:-:S03]  /*28d80*/  IMAD.WIDE R22, R0, 0x2, R20 ;  /* 0x0000000200167825 */ /* 0x000fc600078e0214 */
[----:B-1----:R-:W3:Y:S04]  /*28d90*/  LDL.LU R12, [R1+0x204] ;  /* 0x00020400010c7983 */ /* 0x002ee80000300800 */
[----:B------:R-:W4:Y:S04]  /*28da0*/  LDL.LU R26, [R1+0x1f4] ;  /* 0x0001f400011a7983 */ /* 0x000f280000300800 */
[----:B------:R-:W5:Y:S04]  /*28db0*/  LDL.LU R27, [R1+0xe4] ;  /* 0x0000e400011b7983 */ /* 0x000f680000300800 */
[----:B------:R-:W2:Y:S04]  /*28dc0*/  LDL.LU R28, [R1+0x116c] ;  /* 0x00116c00011c7983 */ /* 0x000ea80000300800 */
[----:B------:R-:W5:Y:S04]  /*28dd0*/  LDL.LU R29, [R1+0x1168] ;  /* 0x00116800011d7983 */ /* 0x000f680000300800 */
[----:B------:R0:W-:Y:S04]  /*28de0*/  @P4 STG.E.U16 [R22.64], R13 ;  /* 0x0000000d16004986 */ /* 0x0001e8000c101506 */
[----:B0-----:R-:W5:Y:S01]  /*28df0*/  LDL R23, [R1+0x104c] ;  /* 0x00104c0001177983 */ /* 0x001f620000100800 */
[----:B------:R-:W-:-:S03]  /*28e00*/  ISETP.LT.AND P3, PT, R15, c[0x0][0x178], !P1 ;  /* 0x00005e000f007a0c */ /* 0x000fc60004f61270 */
[----:B------:R0:W-:Y:S01]  /*28e10*/  STL [R1+0x1160], R18 ;  /* 0x0011601201007387 */ /* 0x0001e20000100800 */
[----:B---3--:R-:W-:Y:S01]  /*28e20*/  PRMT R24, R12, 0x7632, R24 ;  /* 0x000076320c187816 */ /* 0x008fe20000000018 */
[----:B------:R-:W-:Y:S01]  /*28e30*/  IMAD.WIDE R12, R0, 0x2, R4 ;  /* 0x00000002000c7825 */ /* 0x000fe200078e0204 */
[----:B----4-:R-:W-:Y:S02]  /*28e40*/  PRMT R14, R26, 0x7632, R14 ;  /* 0x000076321a0e7816 */ /* 0x010fe4000000000e */
[----:B--2---:R-:W-:Y:S02]  /*28e50*/  PRMT R28, R25, 0x7632, R28 ;  /* 0x00007632191c7816 */ /* 0x004fe4000000001c */
[----:B-----5:R-:W-:Y:S01]  /*28e60*/  ISETP.LT.AND P6, PT, R23, c[0x0][0x178], !P1 ;  /* 0x00005e0017007a0c */ /* 0x020fe20004fc1270 */
[----:B------:R-:W-:Y:S02]  /*28e70*/  IMAD.WIDE R22, R0, 0x2, R18 ;  /* 0x0000000200167825 */ /* 0x000fe400078e0212 */
[----:B0-----:R-:W2:Y:S04]  /*28e80*/  LDL R18, [R1+0x1054] ;  /* 0x0010540001127983 */ /* 0x001ea80000100800 */
[----:B------:R0:W-:Y:S02]  /*28e90*/  STL [R1+0x115c], R19 ;  /* 0x00115c1301007387 */ /* 0x0001e40000100800 */
[----:B0-----:R-:W-:Y:S01]  /*28ea0*/  PRMT R19, R24, 0x7610, R19 ;  /* 0x0000761018137816 */ /* 0x001fe20000000013 */
[----:B------:R-:W-:-:S04]  /*28eb0*/  IMAD.WIDE R24, R0, 0x2, R16 ;  /* 0x0000000200187825 */ /* 0x000fc800078e0210 */
[----:B------:R0:W-:Y:S04]  /*28ec0*/  @P2 STG.E.U16 [R12.64], R19 ;  /* 0x000000130c002986 */ /* 0x0001e8000c101506 */
[----:B------:R1:W-:Y:S04]  /*28ed0*/  @P3 STG.E.U16 [R22.64], R14 ;  /* 0x0000000e16003986 */ /* 0x0003e8000c101506 */
[----:B------:R3:W-:Y:S04]  /*28ee0*/  @P5 STG.E.U16 [R24.64], R28 ;  /* 0x0000001c18005986 */ /* 0x0007e8000c101506 */
[----:B0-----:R-:W4:Y:S04]  /*28ef0*/  LDL R12, [R1+0x1038] ;  /* 0x00103800010c7983 */ /* 0x001f280000100800 */
[----:B-1----:R-:W5:Y:S04]  /*28f00*/  LDL.LU R14, [R1+0x1164] ;  /* 0x00116400010e7983 */ /* 0x002f680000300800 */
[----:B------:R-:W5:Y:S04]  /*28f10*/  LDL R22, [R1+0x1034] ;  /* 0x0010340001167983 */ /* 0x000f680000100800 */
[----:B------:R-:W5:Y:S04]  /*28f20*/  LDL.LU R23, [R1+0x14] ;  /* 0x0000140001177983 */ /* 0x000f680000300800 */
[----:B---3--:R-:W3:Y:S04]  /*28f30*/  LDL R24, [R1+0x1050] ;  /* 0x0010500001187983 */ /* 0x008ee80000100800 */
[----:B------:R-:W3:Y:S01]  /*28f40*/  LDL.LU R25, [R1+0xd4] ;  /* 0x0000d40001197983 */ /* 0x000ee20000300800 */
[----:B------:R-:W-:Y:S01]  /*28f50*/  PRMT R29, R27, 0x7632, R29 ;  /* 0x000076321b1d7816 */ /* 0x000fe2000000001d */
[----:B------:R-:W-:-:S02]  /*28f60*/  IMAD.WIDE R26, R0, 0x2, R10 ;  /* 0x00000002001a7825 */ /* 0x000fc400078e020a */
[----:B------:R-:W3:Y:S04]  /*28f70*/  LDL R19, [R1+0x138] ;  /* 0x0001380001137983 */ /* 0x000ee80000100800 */
[----:B------:R0:W-:Y:S04]  /*28f80*/  @P6 STG.E.U16 [R26.64], R29 ;  /* 0x0000001d1a006986 */ /* 0x0001e8000c101506 */
[----:B0-----:R-:W3:Y:S01]  /*28f90*/  LDL R27, [R1+0x1040] ;  /* 0x00104000011b7983 */ /* 0x001ee20000100800 */
[----:B--2---:R-:W-:-:S03]  /*28fa0*/  ISETP.LT.AND P4, PT, R18, c[0x0][0x178], !P1 ;  /* 0x00005e0012007a0c */ /* 0x004fc60004f81270 */
[----:B------:R-:W2:Y:S01]  /*28fb0*/  LDL R18, [R1+0x1048] ;  /* 0x0010480001127983 */ /* 0x000ea20000100800 */
[----:B----4-:R-:W-:Y:S02]  /*28fc0*/  IADD3 R29, R12, 0x11, RZ ;  /* 0x000000110c1d7810 */ /* 0x010fe40007ffe0ff */
[----:B------:R-:W-:Y:S01]  /*28fd0*/  IADD3 R12, R0, c[0x0][0x198], RZ ;  /* 0x00006600000c7a10 */ /* 0x000fe20007ffe0ff */
[----:B-----5:R0:W-:Y:S01]  /*28fe0*/  STL [R1+0x1150], R14 ;  /* 0x0011500e01007387 */ /* 0x0201e20000100800 */
[----:B------:R-:W-:Y:S02]  /*28ff0*/  ISETP.LT.AND P3, PT, R14, c[0x0][0x178], !P0 ;  /* 0x00005e000e007a0c */ /* 0x000fe40004761270 */
[----:B------:R-:W-:Y:S02]  /*29000*/  ISETP.LT.AND P6, PT, R22, c[0x0][0x178], !P0 ;  /* 0x00005e0016007a0c */ /* 0x000fe400047c1270 */
[----:B------:R-:W-:Y:S01]  /*29010*/  PRMT R28, R23, 0x7632, R28 ;  /* 0x00007632171c7816 */ /* 0x000fe2000000001c */
[----:B------:R-:W-:Y:S01]  /*29020*/  IMAD.WIDE R22, R0, 0x2, R8 ;  /* 0x0000000200167825 */ /* 0x000fe200078e0208 */
[----:B---3--:R-:W-:-:S02]  /*29030*/  ISETP.LT.AND P2, PT, R24, c[0x0][0x178], !P1 ;  /* 0x00005e0018007a0c */ /* 0x008fc40004f41270 */
[----:B------:R-:W-:Y:S01]  /*29040*/  PRMT R13, R25, 0x7632, R13 ;  /* 0x00007632190d7816 */ /* 0x000fe2000000000d */
[----:B------:R-:W-:Y:S02]  /*29050*/  IMAD.WIDE R24, R0, 0x2, R6 ;  /* 0x0000000200187825 */ /* 0x000fe400078e0206 */
[----:B------:R-:W3:Y:S04]  /*29060*/  LDL R0, [R1+0x1038] ;  /* 0x0010380001007983 */ /* 0x000ee80000100800 */
[----:B------:R1:W-:Y:S04]  /*29070*/  STL [R1+0x1158], R7 ;  /* 0x0011580701007387 */ /* 0x0003e80000100800 */
[----:B0-----:R-:W4:Y:S04]  /*29080*/  LDL R14, [R1+0x38] ;  /* 0x00003800010e7983 */ /* 0x001f280000100800 */
[----:B------:R-:W-:Y:S04]  /*29090*/  @P4 STG.E.U16 [R22.64], R13 ;  /* 0x0000000d16004986 */ /* 0x000fe8000c101506 */
[----:B-1----:R-:W5:Y:S04]  /*290a0*/  LDL R7, [R1+0x58] ;  /* 0x0000580001077983 */ /* 0x002f680000100800 */
[----:B------:R0:W-:Y:S04]  /*290b0*/  @P2 STG.E.U16 [R24.64], R28 ;  /* 0x0000001c18002986 */ /* 0x0001e8000c101506 */
[----:B----4-:R1:W-:Y:S04]  /*290c0*/  STL [R1+0x1154], R14 ;  /* 0x0011540e01007387 */ /* 0x0103e80000100800 */
[----:B0-----:R-:W4:Y:S01]  /*290d0*/  LDL R25, [R1+0x148] ;  /* 0x0001480001197983 */ /* 0x001f220000100800 */
[----:B------:R-:W-:Y:S01]  /*290e0*/  ISETP.LT.AND P5, PT, R27, c[0x0][0x178], !P0 ;  /* 0x00005e001b007a0c */ /* 0x000fe200047a1270 */
[C---:B------:R-:W-:Y:S01]  /*290f0*/  IMAD.WIDE R26, R12.reuse, 0x2, R2 ;  /* 0x000000020c1a7825 */ /* 0x040fe200078e0202 */
[----:B------:R-:W-:Y:S01]  /*29100*/  ISETP.GE.AND P1, PT, R29, c[0x0][0x17c], PT ;  /* 0x00005f001d007a0c */ /* 0x000fe20003f26270 */
[----:B------:R-:W3:Y:S02]  /*29110*/  LDL R28, [R1+0x128] ;  /* 0x00012800011c7983 */ /* 0x000ee40000100800 */
[----:B------:R-:W-:-:S02]  /*29120*/  IMAD.WIDE R22, R12, 0x2, R20 ;  /* 0x000000020c167825 */ /* 0x000fc400078e0214 */
[----:B-1----:R-:W3:Y:S04]  /*29130*/  LDL R14, [R1+0x28] ;  /* 0x00002800010e7983 */ /* 0x002ee80000100800 */
[----:B------:R-:W3:Y:S04]  /*29140*/  LDL R29, [R1+0x1050] ;  /* 0x00105000011d7983 */ /* 0x000ee80000100800 */
[----:B----4-:R0:W-:Y:S01]  /*29150*/  @P6 STG.E.U16 [R26.64], R25 ;  /* 0x000000191a006986 */ /* 0x0101e2000c101506 */
[----:B--2---:R-:W-:-:S03]  /*29160*/  ISETP.LT.AND P6, PT, R18, c[0x0][0x178], !P0 ;  /* 0x00005e0012007a0c */ /* 0x004fc600047c1270 */
[----:B------:R1:W-:Y:S04]  /*29170*/  @P3 STG.E.U16 [R22.64], R19 ;  /* 0x0000001316003986 */ /* 0x0003e8000c101506 */
        /* <DEDUP_REMOVED lines=12> */
[----:B-----5:R-:W-:-:S05]  /*29240*/  IMAD.WIDE R22, R12, 0x2, R18 ;  /* 0x000000020c167825 */ /* 0x020fca00078e0212 */
[----:B------:R0:W-:Y:S04]  /*29250*/  @P2 STG.E.U16 [R22.64], R7 ;  /* 0x0000000716002986 */ /* 0x0001e8000c101506 */
[----:B0-----:R-:W3:Y:S04]  /*29260*/  LDL.LU R7, [R1+0x1158] ;  /* 0x0011580001077983 */ /* 0x001ee80000300800 */
[----:B------:R-:W4:Y:S01]  /*29270*/  LDL R23, [R1+0x48] ;  /* 0x0000480001177983 */ /* 0x000f220000100800 */
[----:B------:R-:W-:Y:S01]  /*29280*/  IMAD.WIDE R24, R12, 0x2, R16 ;  /* 0x000000020c187825 */ /* 0x000fe200078e0210 */
[----:B------:R-:W-:-:S04]  /*29290*/  ISETP.LT.AND P0, PT, R29, c[0x0][0x178], !P0 ;  /* 0x00005e001d007a0c */ /* 0x000fc80004701270 */
[----:B----4-:R0:W-:Y:S04]  /*292a0*/  @P6 STG.E.U16 [R24.64], R23 ;  /* 0x0000001718006986 */ /* 0x0101e8000c101506 */
[----:B------:R1:W-:Y:S04]  /*292b0*/  @P4 STG.E.U16 [R26.64], R14 ;  /* 0x0000000e1a004986 */ /* 0x0003e8000c101506 */
[----:B0-----:R-:W4:Y:S04]  /*292c0*/  LDL.LU R24, [R1+0x148] ;  /* 0x0001480001187983 */ /* 0x001f280000300800 */
[----:B------:R-:W5:Y:S04]  /*292d0*/  LDL.LU R25, [R1+0x138] ;  /* 0x0001380001197983 */ /* 0x000f680000300800 */
[----:B-1----:R-:W2:Y:S01]  /*292e0*/  LDL.LU R14, [R1+0x1154] ;  /* 0x00115400010e7983 */ /* 0x002ea20000300800 */
[----:B------:R-:W-:-:S03]  /*292f0*/  IMAD.WIDE R28, R12, 0x2, R8 ;  /* 0x000000020c1c7825 */ /* 0x000fc600078e0208 */
[----:B------:R-:W3:Y:S04]  /*29300*/  LDL.LU R26, [R1+0x128] ;  /* 0x00012800011a7983 */ /* 0x000ee80000300800 */
[----:B------:R-:W3:Y:S04]  /*29310*/  LDL R27, [R1+0x1048] ;  /* 0x00104800011b7983 */ /* 0x000ee80000100800 */
[----:B--2---:R0:W-:Y:S04]  /*29320*/  @P3 STG.E.U16 [R28.64], R14 ;  /* 0x0000000e1c003986 */ /* 0x0041e8000c101506 */
[----:B0-----:R-:W2:Y:S04]  /*29330*/  LDL.LU R14, [R1+0x1150] ;  /* 0x00115000010e7983 */ /* 0x001ea80000300800 */
[----:B------:R-:W3:Y:S04]  /*29340*/  LDL R28, [R1+0x1034] ;  /* 0x00103400011c7983 */ /* 0x000ee80000100800 */
[----:B------:R-:W4:Y:S01]  /*29350*/  LDL R29, [R1+0x1040] ;  /* 0x00104000011d7983 */ /* 0x000f220000100800 */
[----:B--2---:R-:W-:-:S02]  /*29360*/  ISETP.LT.AND P2, PT, R14, c[0x0][0x178], !P1 ;  /* 0x00005e000e007a0c */ /* 0x004fc40004f41270 */
[----:B---3--:R-:W-:Y:S02]  /*29370*/  ISETP.LT.AND P3, PT, R28, c[0x0][0x178], !P1 ;  /* 0x00005e001c007a0c */ /* 0x008fe40004f61270 */
[----:B------:R-:W2:Y:S04]  /*29380*/  LDL.LU R28, [R1+0x38] ;  /* 0x00003800011c7983 */ /* 0x000ea80000300800 */
[----:B------:R-:W3:Y:S01]  /*29390*/  LDL.LU R14, [R1+0x114c] ;  /* 0x00114c00010e7983 */ /* 0x000ee20000300800 */
[C---:B------:R-:W-:Y:S01]  /*293a0*/  IMAD.WIDE R22, R12.reuse, 0x2, R6 ;  /* 0x000000020c167825 */ /* 0x040fe200078e0206 */
[----:B------:R-:W-:Y:S02]  /*293b0*/  IADD3 R12, R12, c[0x0][0x198], RZ ;  /* 0x000066000c0c7a10 */ /* 0x000fe40007ffe0ff */
[----:B------:R-:W-:-:S02]  /*293c0*/  IADD3 R0, R0, 0x12, RZ ;  /* 0x0000001200007810 */ /* 0x000fc40007ffe0ff */
[----:B----4-:R-:W-:Y:S01]  /*293d0*/  PRMT R13, R24, 0x7632, R13 ;  /* 0x00007632180d7816 */ /* 0x010fe2000000000d */
[----:B------:R0:W-:Y:S01]  /*293e0*/  STL [R1+0x1144], R29 ;  /* 0x0011441d01007387 */ /* 0x0001e20000100800 */
[----:B------:R-:W-:Y:S02]  /*293f0*/  ISETP.GE.AND P5, PT, R0, c[0x0][0x17c], PT ;  /* 0x00005f0000007a0c */ /* 0x000fe40003fa6270 */
[----:B------:R-:W-:Y:S02]  /*29400*/  ISETP.LT.AND P6, PT, R29, c[0x0][0x178], !P1 ;  /* 0x00005e001d007a0c */ /* 0x000fe40004fc1270 */
[----:B------:R-:W-:Y:S01]  /*29410*/  PRMT R0, R26, 0x7632, R0 ;  /* 0x000076321a007816 */ /* 0x000fe20000000000 */
[----:B0-----:R-:W4:Y:S04]  /*29420*/  LDL R29, [R1+0x103c] ;  /* 0x00103c00011d7983 */ /* 0x001f280000100800 */
[----:B------:R0:W-:Y:S04]  /*29430*/  STL [R1+0x1140], R5 ;  /* 0x0011400501007387 */ /* 0x0001e80000100800 */
[----:B---3--:R1:W-:Y:S01]  /*29440*/  @P0 STG.E.U16 [R22.64], R14 ;  /* 0x0000000e16000986 */ /* 0x0083e2000c101506 */
[----:B------:R-:W-:Y:S01]  /*29450*/  ISETP.LT.AND P0, PT, R27, c[0x0][0x178], !P1 ;  /* 0x00005e001b007a0c */ /* 0x000fe20004f01270 */
[----:B------:R-:W-:-:S02]  /*29460*/  IMAD.WIDE R26, R12, 0x2, R4 ;  /* 0x000000020c1a7825 */ /* 0x000fc400078e0204 */
[----:B0-----:R-:W3:Y:S02]  /*29470*/  LDL.LU R5, [R1+0x48] ;  /* 0x0000480001057983 */ /* 0x001ee40000300800 */
[----:B-1----:R-:W-:-:S05]  /*29480*/  IMAD.WIDE R22, R12, 0x2, R2 ;  /* 0x000000020c167825 */ /* 0x002fca00078e0202 */
[----:B------:R0:W-:Y:S04]  /*29490*/  @P3 STG.E.U16 [R22.64], R13 ;  /* 0x0000000d16003986 */ /* 0x0001e8000c101506 */
[----:B0-----:R-:W2:Y:S01]  /*294a0*/  LDL.LU R23, [R1+0x58] ;  /* 0x0000580001177983 */ /* 0x001ea20000300800 */
[----:B------:R-:W-:Y:S02]  /*294b0*/  ISETP.LT.AND P4, PT, R15, c[0x0][0x178], !P1 ;  /* 0x00005e000f007a0c */ /* 0x000fe40004f81270 */
[----:B-----5:R-:W-:Y:S01]  /*294c0*/  PRMT R14, R25, 0x7632, R14 ;  /* 0x00007632190e7816 */ /* 0x020fe2000000000e */
[----:B------:R-:W-:-:S05]  /*294d0*/  IMAD.WIDE R24, R12, 0x2, R20 ;  /* 0x000000020c187825 */ /* 0x000fca00078e0214 */
[----:B------:R-:W-:Y:S01]  /*294e0*/  @P2 STG.E.U16 [R24.64], R14 ;  /* 0x0000000e18002986 */ /* 0x000fe2000c101506 */
[----:B------:R-:W-:-:S03]  /*294f0*/  ISETP.LT.AND P2, PT, R11, c[0x0][0x178], !P1 ;  /* 0x00005e000b007a0c */ /* 0x000fc60004f41270 */
[----:B------:R0:W-:Y:S04]  /*29500*/  @P6 STG.E.U16 [R26.64], R0 ;  /* 0x000000001a006986 */ /* 0x0001e8000c101506 */
[----:B0-----:R-:W5:Y:S04]  /*29510*/  LDL.LU R26, [R1+0x28] ;  /* 0x00002800011a7983 */ /* 0x001f680000300800 */
[----:B------:R-:W4:Y:S01]  /*29520*/  LDL R27, [R1+0x1034] ;  /* 0x00103400011b7983 */ /* 0x000f220000100800 */
[----:B------:R-:W-:Y:S01]  /*29530*/  IMAD.WIDE R24, R12, 0x2, R16 ;  /* 0x000000020c187825 */ /* 0x000fe200078e0210 */
[----:B---3--:R-:W-:-:S02]  /*29540*/  PRMT R0, R5, 0x7632, R0 ;  /* 0x0000763205007816 */ /* 0x008fc40000000000 */
[----:B------:R-:W3:Y:S04]  /*29550*/  LDL R5, [R1+0x1048] ;  /* 0x0010480001057983 */ /* 0x000ee80000100800 */
[----:B------:R-:W3:Y:S01]  /*29560*/  LDL.LU R11, [R1+0x1148] ;  /* 0x00114800010b7983 */ /* 0x000ee20000300800 */
[----:B--2---:R-:W-:Y:S01]  /*29570*/  PRMT R13, R23, 0x7632, R13 ;  /* 0x00007632170d7816 */ /* 0x004fe2000000000d */
[----:B------:R-:W-:-:S05]  /*29580*/  IMAD.WIDE R22, R12, 0x2, R18 ;  /* 0x000000020c167825 */ /* 0x000fca00078e0212 */
[----:B------:R0:W-:Y:S04]  /*29590*/  @P4 STG.E.U16 [R22.64], R13 ;  /* 0x0000000d16004986 */ /* 0x0001e8000c101506 */
[----:B------:R1:W-:Y:S04]  /*295a0*/  @P0 STG.E.U16 [R24.64], R0 ;  /* 0x0000000018000986 */ /* 0x0003e8000c101506 */
[----:B0-----:R-:W2:Y:S04]  /*295b0*/  LDL R22, [R1+0x1054] ;  /* 0x0010540001167983 */ /* 0x001ea80000100800 */
[----:B------:R-:W2:Y:S01]  /*295c0*/  LDL R23, [R1+0x1050] ;  /* 0x0010500001177983 */ /* 0x000ea20000100800 */
[----:B-1----:R-:W-:-:S03]  /*295d0*/  PRMT R0, R28, 0x7632, R0 ;  /* 0x000076321c007816 */ /* 0x002fc60000000000 */
[----:B------:R-:W2:Y:S01]  /*295e0*/  LDL.LU R28, [R1+0x8] ;  /* 0x00000800011c7983 */ /* 0x000ea20000300800 */
[----:B-----5:R-:W-:Y:S01]  /*295f0*/  PRMT R13, R26, 0x7632, R13 ;  /* 0x000076321a0d7816 */ /* 0x020fe2000000000d */
[----:B------:R-:W-:Y:S01]  /*29600*/  IMAD.WIDE R24, R12, 0x2, R8 ;  /* 0x000000020c187825 */ /* 0x000fe200078e0208 */
[----:B----4-:R-:W-:Y:S02]  /*29610*/  ISETP.LT.AND P0, PT, R27, c[0x0][0x178], !P5 ;  /* 0x00005e001b007a0c */ /* 0x010fe40006f01270 */
[----:B------:R-:W-:Y:S01]  /*29620*/  PRMT R14, R14, 0x7632, R14 ;  /* 0x000076320e0e7816 */ /* 0x000fe2000000000e */
[----:B------:R-:W-:Y:S01]  /*29630*/  IMAD.WIDE R26, R12, 0x2, R6 ;  /* 0x000000020c1a7825 */ /* 0x000fe200078e0206 */
[----:B------:R-:W-:Y:S02]  /*29640*/  ISETP.LT.AND P4, PT, R29, c[0x0][0x178], !P5 ;  /* 0x00005e001d007a0c */ /* 0x000fe40006f81270 */
[----:B---3--:R-:W-:Y:S02]  /*29650*/  ISETP.LT.AND P6, PT, R5, c[0x0][0x178], !P5 ;  /* 0x00005e0005007a0c */ /* 0x008fe40006fc1270 */
[----:B--2---:R-:W-:-:S02]  /*29660*/  ISETP.LT.AND P3, PT, R22, c[0x0][0x178], !P1 ;  /* 0x00005e0016007a0c */ /* 0x004fc40004f61270 */
[----:B------:R-:W-:Y:S01]  /*29670*/  ISETP.LT.AND P1, PT, R23, c[0x0][0x178], !P1 ;  /* 0x00005e0017007a0c */ /* 0x000fe20004f21270 */
[C---:B------:R-:W-:Y:S01]  /*29680*/  IMAD.WIDE R22, R12.reuse, 0x2, R10 ;  /* 0x000000020c167825 */ /* 0x040fe200078e020a */
[----:B------:R0:W-:Y:S04]  /*29690*/  STL [R1+0x1138], R28 ;  /* 0x0011381c01007387 */ /* 0x0001e80000100800 */
[----:B------:R1:W-:Y:S04]  /*296a0*/  STL [R1+0x113c], R11 ;  /* 0x00113c0b01007387 */ /* 0x0003e80000100800 */
[----:B------:R2:W-:Y:S04]  /*296b0*/  @P2 STG.E.U16 [R22.64], R13 ;  /* 0x0000000d16002986 */ /* 0x0005e8000c101506 */
[----:B0-----:R-:W3:Y:S04]  /*296c0*/  LDL R28, [R1+0x168] ;  /* 0x00016800011c7983 */ /* 0x001ee80000100800 */
[----:B-1----:R-:W4:Y:S04]  /*296d0*/  LDL R11, [R1+0x178] ;  /* 0x00017800010b7983 */ /* 0x002f280000100800 */
[----:B------:R-:W5:Y:S04]  /*296e0*/  LDL.LU R29, [R1+0x1144] ;  /* 0x00114400011d7983 */ /* 0x000f680000300800 */
[----:B------:R-:W-:Y:S04]  /*296f0*/  @P3 STG.E.U16 [R24.64], R0 ;  /* 0x0000000018003986 */ /* 0x000fe8000c101506 */
[----:B--2---:R-:W2:Y:S04]  /*29700*/  LDL.LU R13, [R1+0x198] ;  /* 0x00019800010d7983 */ /* 0x004ea80000300800 */
[----:B------:R0:W-:Y:S04]  /*29710*/  @P1 STG.E.U16 [R26.64], R14 ;  /* 0x0000000e1a001986 */ /* 0x0001e8000c101506 */
[----:B0-----:R-:W3:Y:S04]  /*29720*/  LDL R26, [R1+0x1038] ;  /* 0x00103800011a7983 */ /* 0x001ee80000100800 */
[----:B------:R-:W4:Y:S04]  /*29730*/  LDL R27, [R1+0x104c] ;  /* 0x00104c00011b7983 */ /* 0x000f280000100800 */
[----:B------:R-:W4:Y:S01]  /*29740*/  LDL.LU R5, [R1+0x1140] ;  /* 0x0011400001057983 */ /* 0x000f220000300800 */
[----:B------:R-:W-:-:S05]  /*29750*/  IADD3 R12, R12, c[0x0][0x198], RZ ;  /* 0x000066000c0c7a10 */ /* 0x000fca0007ffe0ff */
[----:B------:R-:W-:-:S05]  /*29760*/  IMAD.WIDE R22, R12, 0x2, R2 ;  /* 0x000000020c167825 */ /* 0x000fca00078e0202 */
[----:B--2---:R4:W-:Y:S01]  /*29770*/  @P0 STG.E.U16 [R22.64], R13 ;  /* 0x0000000d16000986 */ /* 0x0049e2000c101506 */
[----:B---3--:R-:W-:-:S04]  /*29780*/  IADD3 R0, R26, 0x13, RZ ;  /* 0x000000131a007810 */ /* 0x008fc80007ffe0ff */
[----:B------:R-:W-:Y:S02]  /*29790*/  ISETP.GE.AND P2, PT, R0, c[0x0][0x17c], PT ;  /* 0x00005f0000007a0c */ /* 0x000fe40003f46270 */
[----:B------:R-:W2:Y:S01]  /*297a0*/  LDL R0, [R1+0x188] ;  /* 0x0001880001007983 */ /* 0x000ea20000100800 */
[----:B----4-:R-:W-:-:S03]  /*297b0*/  IMAD.WIDE R22, R12, 0x2, R4 ;  /* 0x000000020c167825 */ /* 0x010fc600078e0204 */
[----:B------:R0:W-:Y:S04]  /*297c0*/  STL [R1+0x1134], R5 ;  /* 0x0011340501007387 */ /* 0x0001e80000100800 */
[----:B0-----:R-:W3:Y:S01]  /*297d0*/  LDL R5, [R1+0x1054] ;  /* 0x0010540001057983 */ /* 0x001ee20000100800 */
[----:B-----5:R-:W-:Y:S01]  /*297e0*/  ISETP.LT.AND P1, PT, R29, c[0x0][0x178], !P5 ;  /* 0x00005e001d007a0c */ /* 0x020fe20006f21270 */
[----:B------:R-:W-:Y:S01]  /*297f0*/  IMAD.WIDE R24, R12, 0x2, R20 ;  /* 0x000000020c187825 */ /* 0x000fe200078e0214 */
[----:B------:R-:W-:-:S04]  /*29800*/  ISETP.LT.AND P3, PT, R15, c[0x0][0x178], !P5 ;  /* 0x00005e000f007a0c */ /* 0x000fc80006f61270 */
[----:B--2---:R0:W-:Y:S07]  /*29810*/  @P4 STG.E.U16 [R24.64], R0 ;  /* 0x0000000018004986 */ /* 0x0041ee000c101506 */
[----:B------:R1:W-:Y:S01]  /*29820*/  @P1 STG.E.U16 [R22.64], R11 ;  /* 0x0000000b16001986 */ /* 0x0003e2000c101506 */
[----:B0-----:R-:W-:Y:S01]  /*29830*/  IADD3 R0, R26, 0x14, RZ ;  /* 0x000000141a007810 */ /* 0x001fe20007ffe0ff */
[----:B------:R-:W-:Y:S01]  /*29840*/  IMAD.WIDE R24, R12, 0x2, R18 ;  /* 0x000000020c187825 */ /* 0x000fe200078e0212 */
[----:B---3--:R-:W-:Y:S01]  /*29850*/  ISETP.LT.AND P4, PT, R5, c[0x0][0x178], !P5 ;  /* 0x00005e0005007a0c */ /* 0x008fe20006f81270 */
[----:B-1----:R-:W2:Y:S01]  /*29860*/  LDL.LU R11, [R1+0x113c] ;  /* 0x00113c00010b7983 */ /* 0x002ea20000300800 */
[----:B------:R-:W-:-:S03]  /*29870*/  ISETP.GE.AND P1, PT, R0, c[0x0][0x17c], PT ;  /* 0x00005f0000007a0c */ /* 0x000fc60003f26270 */
[----:B------:R-:W3:Y:S04]  /*29880*/  LDL R22, [R1+0x1050] ;  /* 0x0010500001167983 */ /* 0x000ee80000100800 */
[----:B------:R-:W4:Y:S04]  /*29890*/  LDL R23, [R1+0x1034] ;  /* 0x0010340001177983 */ /* 0x000f280000100800 */
[----:B------:R-:W5:Y:S04]  /*298a0*/  LDL R5, [R1+0x1048] ;  /* 0x0010480001057983 */ /* 0x000f680000100800 */
[----:B------:R-:W2:Y:S04]  /*298b0*/  LDL R0, [R1+0x1038] ;  /* 0x0010380001007983 */ /* 0x000ea80000100800 */
[----:B------:R0:W-:Y:S04]  /*298c0*/  @P3 STG.E.U16 [R24.64], R28 ;  /* 0x0000001c18003986 */ /* 0x0001e8000c101506 */
[----:B0-----:R-:W2:Y:S04]  /*298d0*/  LDL.LU R28, [R1+0x1138] ;  /* 0x00113800011c7983 */ /* 0x001ea80000300800 */
[----:B------:R-:W2:Y:S01]  /*298e0*/  LDL R25, [R1+0x98] ;  /* 0x0000980001197983 */ /* 0x000ea20000100800 */
[----:B------:R-:W-:Y:S01]  /*298f0*/  ISETP.LT.AND P0, PT, R27, c[0x0][0x178], !P5 ;  /* 0x00005e001b007a0c */ /* 0x000fe20006f01270 */
[----:B------:R-:W-:Y:S01]  /*29900*/  IMAD.WIDE R26, R12, 0x2, R16 ;  /* 0x000000020c1a7825 */ /* 0x000fe200078e0210 */
[----:B---3--:R-:W-:-:S04]  /*29910*/  ISETP.LT.AND P5, PT, R22, c[0x0][0x178], !P5 ;  /* 0x00005e0016007a0c */ /* 0x008fc80006fa1270 */
[----:B--2---:R0:W-:Y:S01]  /*29920*/  @P6 STG.E.U16 [R26.64], R25 ;  /* 0x000000191a006986 */ /* 0x0041e2000c101506 */
[----:B----4-:R-:W-:Y:S01]  /*29930*/  ISETP.LT.AND P6, PT, R23, c[0x0][0x178], !P2 ;  /* 0x00005e0017007a0c */ /* 0x010fe200057c1270 */
[C---:B------:R-:W-:Y:S02]  /*29940*/  IMAD.WIDE R22, R12.reuse, 0x2, R8 ;  /* 0x000000020c167825 */ /* 0x040fe400078e0208 */
[----:B0-----:R-:W2:Y:S04]  /*29950*/  LDL R26, [R1+0x78] ;  /* 0x00007800011a7983 */ /* 0x001ea80000100800 */
[----:B------:R-:W3:Y:S04]  /*29960*/  LDL.LU R27, [R1+0x188] ;  /* 0x00018800011b7983 */ /* 0x000ee80000300800 */
[----:B------:R0:W-:Y:S04]  /*29970*/  STL [R1+0x1130], R8 ;  /* 0x0011300801007387 */ /* 0x0001e80000100800 */
[----:B0-----:R-:W4:Y:S04]  /*29980*/  LDL R8, [R1+0x103c] ;  /* 0x00103c0001087983 */ /* 0x001f280000100800 */
[----:B------:R0:W-:Y:S04]  /*29990*/  STL [R1+0x112c], R9 ;  /* 0x00112c0901007387 */ /* 0x0001e80000100800 */
[----:B0-----:R-:W2:Y:S01]  /*299a0*/  LDL R9, [R1+0x88] ;  /* 0x0000880001097983 */ /* 0x001ea20000100800 */
[----:B------:R-:W-:Y:S01]  /*299b0*/  IMAD.WIDE R24, R12, 0x2, R10 ;  /* 0x000000020c187825 */ /* 0x000fe200078e020a */
[----:B------:R-:W-:-:S04]  /*299c0*/  IADD3 R0, R0, 0x15, RZ ;  /* 0x0000001500007810 */ /* 0x000fc80007ffe0ff */
[----:B------:R-:W-:Y:S02]  /*299d0*/  ISETP.GE.AND P3, PT, R0, c[0x0][0x17c], PT ;  /* 0x00005f0000007a0c */ /* 0x000fe40003f66270 */
[----:B------:R-:W-:Y:S01]  /*299e0*/  PRMT R0, R13, 0x7632, R0 ;  /* 0x000076320d007816 */ /* 0x000fe20000000000 */
[----:B--2---:R0:W-:Y:S01]  /*299f0*/  @P0 STG.E.U16 [R24.64], R9 ;  /* 0x0000000918000986 */ /* 0x0041e2000c101506 */
[----:B----4-:R-:W-:-:S03]  /*29a00*/  ISETP.LT.AND P0, PT, R8, c[0x0][0x178], !P2 ;  /* 0x00005e0008007a0c */ /* 0x010fc60005701270 */
[----:B------:R1:W-:Y:S04]  /*29a10*/  @P4 STG.E.U16 [R22.64], R26 ;  /* 0x0000001a16004986 */ /* 0x0003e8000c101506 */
[----:B------:R-:W2:Y:S01]  /*29a20*/  LDL R8, [R1+0x1054] ;  /* 0x0010540001087983 */ /* 0x000ea20000100800 */
[C---:B0-----:R-:W-:Y:S01]  /*29a30*/  IADD3 R24, R12.reuse, c[0x0][0x198], RZ ;  /* 0x000066000c187a10 */ /* 0x041fe20007ffe0ff */
[----:B------:R-:W-:Y:S02]  /*29a40*/  IMAD.WIDE R12, R12, 0x2, R6 ;  /* 0x000000020c0c7825 */ /* 0x000fe400078e0206 */
[----:B------:R-:W4:Y:S02]  /*29a50*/  LDL R9, [R1+0x1050] ;  /* 0x0010500001097983 */ /* 0x000f240000100800 */
[----:B-1----:R-:W-:-:S02]  /*29a60*/  IMAD.WIDE R22, R24, 0x2, R2 ;  /* 0x0000000218167825 */ /* 0x002fc400078e0202 */
[----:B------:R0:W-:Y:S04]  /*29a70*/  @P5 STG.E.U16 [R12.64], R28 ;  /* 0x0000001c0c005986 */ /* 0x0001e8000c101506 */
[----:B------:R1:W-:Y:S01]  /*29a80*/  @P6 STG.E.U16 [R22.64], R0 ;  /* 0x0000000016006986 */ /* 0x0003e2000c101506 */
[----:B-----5:R-:W-:-:S03]  /*29a90*/  ISETP.LT.AND P6, PT, R5, c[0x0][0x178], !P2 ;  /* 0x00005e0005007a0c */ /* 0x020fc600057c1270 */
[----:B0-----:R-:W5:Y:S04]  /*29aa0*/  LDL.LU R12, [R1+0x168] ;  /* 0x00016800010c7983 */ /* 0x001f680000300800 */
[----:B------:R-:W2:Y:S04]  /*29ab0*/  LDL.LU R13, [R1+0x98] ;  /* 0x00009800010d7983 */ /* 0x000ea80000300800 */
[----:B-1----:R-:W4:Y:S04]  /*29ac0*/  LDL.LU R22, [R1+0x178] ;  /* 0x0001780001167983 */ /* 0x002f280000300800 */
[----:B------:R-:W4:Y:S04]  /*29ad0*/  LDL R23, [R1+0x104c] ;  /* 0x00104c0001177983 */ /* 0x000f280000100800 */
[----:B------:R-:W4:Y:S01]  /*29ae0*/  LDL.LU R5, [R1+0x1134] ;  /* 0x0011340001057983 */ /* 0x000f220000300800 */
[----:B------:R-:W-:-:S02]  /*29af0*/  ISETP.LT.AND P4, PT, R29, c[0x0][0x178], !P2 ;  /* 0x00005e001d007a0c */ /* 0x000fc40005781270 */
[----:B---3--:R-:W-:Y:S01]  /*29b00*/  PRMT R14, R27, 0x7632, R14 ;  /* 0x000076321b0e7816 */ /* 0x008fe2000000000e */
[----:B------:R-:W-:Y:S01]  /*29b10*/  IMAD.WIDE R26, R24, 0x2, R20 ;  /* 0x00000002181a7825 */ /* 0x000fe200078e0214 */
[----:B------:R-:W-:-:S04]  /*29b20*/  ISETP.LT.AND P5, PT, R15, c[0x0][0x178], !P2 ;  /* 0x00005e000f007a0c */ /* 0x000fc800057a1270 */
[----:B------:R2:W-:Y:S01]  /*29b30*/  @P0 STG.E.U16 [R26.64], R14 ;  /* 0x0000000e1a000986 */ /* 0x0005e2000c101506 */
[----:B-----5:R-:W-:Y:S02]  /*29b40*/  PRMT R0, R12, 0x7632, R0 ;  /* 0x000076320c007816 */ /* 0x020fe40000000000 */
[----:B--2---:R-:W-:Y:S02]  /*29b50*/  PRMT R14, R13, 0x7632, R14 ;  /* 0x000076320d0e7816 */ /* 0x004fe4000000000e */
[----:B----4-:R-:W-:Y:S01]  /*29b60*/  PRMT R25, R22, 0x7632, R25 ;  /* 0x0000763216197816 */ /* 0x010fe20000000019 */
[----:B------:R-:W-:Y:S01]  /*29b70*/  IMAD.WIDE R12, R24, 0x2, R16 ;  /* 0x00000002180c7825 */ /* 0x000fe200078e0210 */
[----:B------:R-:W-:-:S03]  /*29b80*/  ISETP.LT.AND P0, PT, R23, c[0x0][0x178], !P2 ;  /* 0x00005e0017007a0c */ /* 0x000fc60005701270 */
[----:B------:R-:W-:-:S04]  /*29b90*/  IMAD.WIDE R22, R24, 0x2, R18 ;  /* 0x0000000218167825 */ /* 0x000fc800078e0212 */
[----:B------:R-:W-:-:S05]  /*29ba0*/  IMAD.WIDE R26, R24, 0x2, R4 ;  /* 0x00000002181a7825 */ /* 0x000fca00078e0204 */
[----:B------:R0:W-:Y:S04]  /*29bb0*/  @P4 STG.E.U16 [R26.64], R25 ;  /* 0x000000191a004986 */ /* 0x0001e8000c101506 */
[----:B------:R1:W-:Y:S04]  /*29bc0*/  @P5 STG.E.U16 [R22.64], R0 ;  /* 0x0000000016005986 */ /* 0x0003e8000c101506 */
[----:B------:R2:W-:Y:S04]  /*29bd0*/  @P6 STG.E.U16 [R12.64], R14 ;  /* 0x0000000e0c006986 */ /* 0x0005e8000c101506 */
[----:B0-----:R-:W3:Y:S01]  /*29be0*/  LDL.LU R27, [R1+0x88] ;  /* 0x00008800011b7983 */ /* 0x001ee20000300800 */
[----:B------:R-:W-:-:S03]  /*29bf0*/  ISETP.LT.AND P6, PT, R8, c[0x0][0x178], !P2 ;  /* 0x00005e0008007a0c */ /* 0x000fc600057c1270 */
[----:B-1----:R-:W4:Y:S01]  /*29c00*/  LDL R22, [R1+0x103c] ;  /* 0x00103c0001167983 */ /* 0x002f220000100800 */
[----:B------:R-:W-:-:S03]  /*29c10*/  ISETP.LT.AND P2, PT, R9, c[0x0][0x178], !P2 ;  /* 0x00005e0009007a0c */ /* 0x000fc60005741270 */
[----:B------:R-:W5:Y:S04]  /*29c20*/  LDL.LU R23, [R1+0x78] ;  /* 0x0000780001177983 */ /* 0x000f680000300800 */
[----:B--2---:R-:W2:Y:S04]  /*29c30*/  LDL R12, [R1+0x1034] ;  /* 0x00103400010c7983 */ /* 0x004ea80000100800 */
[----:B------:R-:W2:Y:S04]  /*29c40*/  LDL.LU R8, [R1+0x1130] ;  /* 0x0011300001087983 */ /* 0x000ea80000300800 */
[----:B------:R-:W2:Y:S01]  /*29c50*/  LDL.LU R9, [R1+0x112c] ;  /* 0x00112c0001097983 */ /* 0x000ea20000300800 */
[----:B------:R-:W-:-:S03]  /*29c60*/  PRMT R13, R28, 0x7632, R13 ;  /* 0x000076321c0d7816 */ /* 0x000fc6000000000d */
[----:B------:R-:W-:Y:S01]  /*29c70*/  STL [R1+0x1128], R20 ;  /* 0x0011281401007387 */ /* 0x000fe20000100800 */
[----:B---3--:R-:W-:Y:S01]  /*29c80*/  PRMT R25, R27, 0x7632, R25 ;  /* 0x000076321b197816 */ /* 0x008fe20000000019 */
[----:B------:R-:W-:Y:S01]  /*29c90*/  IMAD.WIDE R26, R24, 0x2, R10 ;  /* 0x00000002181a7825 */ /* 0x000fe200078e020a */
[----:B----4-:R-:W-:-:S04]  /*29ca0*/  ISETP.LT.AND P5, PT, R22, c[0x0][0x178], !P1 ;  /* 0x00005e0016007a0c */ /* 0x010fc80004fa1270 */
[----:B------:R0:W-:Y:S01]  /*29cb0*/  @P0 STG.E.U16 [R26.64], R25 ;  /* 0x000000191a000986 */ /* 0x0001e2000c101506 */
[----:B-----5:R-:W-:Y:S02]  /*29cc0*/  PRMT R0, R23, 0x7632, R0 ;  /* 0x0000763217007816 */ /* 0x020fe40000000000 */
[----:B--2---:R-:W-:Y:S02]  /*29cd0*/  ISETP.LT.AND P4, PT, R12, c[0x0][0x178], !P1 ;  /* 0x00005e000c007a0c */ /* 0x004fe40004f81270 */
[C---:B------:R-:W-:Y:S02]  /*29ce0*/  IADD3 R12, R24.reuse, c[0x0][0x198], RZ ;  /* 0x00006600180c7a10 */ /* 0x040fe40007ffe0ff */
[----:B------:R-:W-:Y:S01]  /*29cf0*/  ISETP.LT.AND P0, PT, R29, c[0x0][0x178], !P1 ;  /* 0x00005e001d007a0c */ /* 0x000fe20004f01270 */
[----:B------:R-:W-:-:S04]  /*29d00*/  IMAD.WIDE R22, R24, 0x2, R8 ;  /* 0x0000000218167825 */ /* 0x000fc800078e0208 */
[----:B0-----:R-:W-:Y:S01]  /*29d10*/  IMAD.WIDE R24, R24, 0x2, R6 ;  /* 0x0000000218187825 */ /* 0x001fe200078e0206 */
[----:B------:R-:W-:Y:S03]  /*29d20*/  @P6 STG.E.U16 [R22.64], R0 ;  /* 0x0000000016006986 */ /* 0x000fe6000c101506 */
[C---:B------:R-:W-:Y:S01]  /*29d30*/  IMAD.WIDE R28, R12.reuse, 0x2, R20 ;  /* 0x000000020c1c7825 */ /* 0x040fe200078e0214 */
[----:B------:R0:W-:Y:S04]  /*29d40*/  @P2 STG.E.U16 [R24.64], R13 ;  /* 0x0000000d18002986 */ /* 0x0001e8000c101506 */
[----:B------:R-:W2:Y:S04]  /*29d50*/  LDL R20, [R1+0x68] ;  /* 0x0000680001147983 */ /* 0x000ea80000100800 */
[----:B------:R1:W-:Y:S04]  /*29d60*/  STL [R1+0x1124], R21 ;  /* 0x0011241501007387 */ /* 0x0003e80000100800 */
[----:B0-----:R-:W3:Y:S01]  /*29d70*/  LDL R24, [R1+0x1d8] ;  /* 0x0001d80001187983 */ /* 0x001ee20000100800 */
[----:B------:R-:W-:-:S03]  /*29d80*/  IMAD.WIDE R26, R12, 0x2, R2 ;  /* 0x000000020c1a7825 */ /* 0x000fc600078e0202 */
[----:B------:R-:W4:Y:S04]  /*29d90*/  LDL R25, [R1+0x1c8] ;  /* 0x0001c80001197983 */ /* 0x000f280000100800 */
[----:B------:R-:W5:Y:S04]  /*29da0*/  LDL R22, [R1+0x104c] ;  /* 0x00104c0001167983 */ /* 0x000f680000100800 */
[----:B------:R-:W2:Y:S04]  /*29db0*/  LDL R23, [R1+0x1054] ;  /* 0x0010540001177983 */ /* 0x000ea80000100800 */
[----:B-1----:R-:W2:Y:S01]  /*29dc0*/  LDL R21, [R1+0x1048] ;  /* 0x0010480001157983 */ /* 0x002ea20000100800 */
[----:B------:R-:W-:-:S03]  /*29dd0*/  ISETP.LT.AND P2, PT, R15, c[0x0][0x178], !P1 ;  /* 0x00005e000f007a0c */ /* 0x000fc60004f41270 */
[----:B------:R-:W5:Y:S04]  /*29de0*/  LDL R0, [R1+0x1038] ;  /* 0x0010380001007983 */ /* 0x000f680000100800 */
[----:B------:R-:W5:Y:S04]  /*29df0*/  LDL R13, [R1+0xb8] ;  /* 0x0000b800010d7983 */ /* 0x000f680000100800 */
[----:B---3--:R0:W-:Y:S04]  /*29e00*/  @P4 STG.E.U16 [R26.64], R24 ;  /* 0x000000181a004986 */ /* 0x0081e8000c101506 */
[----:B0-----:R-:W3:Y:S04]  /*29e10*/  LDL R26, [R1+0x1b8] ;  /* 0x0001b800011a7983 */ /* 0x001ee80000100800 */
[----:B----4-:R0:W-:Y:S01]  /*29e20*/  @P5 STG.E.U16 [R28.64], R25 ;  /* 0x000000191c005986 */ /* 0x0101e2000c101506 */
[----:B--2---:R-:W-:-:S03]  /*29e30*/  ISETP.LT.AND P6, PT, R23, c[0x0][0x178], !P1 ;  /* 0x00005e0017007a0c */ /* 0x004fc60004fc1270 */
[----:B------:R-:W2:Y:S01]  /*29e40*/  LDL R27, [R1+0x1050] ;  /* 0x00105000011b7983 */ /* 0x000ea20000100800 */
[----:B0-----:R-:W-:-:S05]  /*29e50*/  IMAD.WIDE R24, R12, 0x2, R4 ;  /* 0x000000020c187825 */ /* 0x001fca00078e0204 */
[----:B---3--:R0:W-:Y:S04]  /*29e60*/  @P0 STG.E.U16 [R24.64], R26 ;  /* 0x0000001a18000986 */ /* 0x0081e8000c101506 */
[----:B0-----:R-:W3:Y:S01]  /*29e70*/  LDL R24, [R1+0x1a8] ;  /* 0x0001a80001187983 */ /* 0x001ee20000100800 */
[----:B-----5:R-:W-:Y:S01]  /*29e80*/  ISETP.LT.AND P5, PT, R22, c[0x0][0x178], !P1 ;  /* 0x00005e0016007a0c */ /* 0x020fe20004fa1270 */
[C---:B------:R-:W-:Y:S01]  /*29e90*/  IMAD.WIDE R22, R12.reuse, 0x2, R18 ;  /* 0x000000020c167825 */ /* 0x040fe200078e0212 */
[----:B------:R-:W-:Y:S01]  /*29ea0*/  ISETP.LT.AND P4, PT, R21, c[0x0][0x178], !P1 ;  /* 0x00005e0015007a0c */ /* 0x000fe20004f81270 */
[----:B------:R-:W4:Y:S04]  /*29eb0*/  LDL R25, [R1+0x1034] ;  /* 0x0010340001197983 */ /* 0x000f280000100800 */
[----:B------:R-:W5:Y:S04]  /*29ec0*/  LDL R21, [R1+0x103c] ;  /* 0x00103c0001157983 */ /* 0x000f680000100800 */
[----:B------:R-:W-:Y:S04]  /*29ed0*/  STL [R1+0x1120], R10 ;  /* 0x0011200a01007387 */ /* 0x000fe80000100800 */
[----:B------:R-:W-:Y:S04]  /*29ee0*/  STL [R1+0x111c], R11 ;  /* 0x00111c0b01007387 */ /* 0x000fe80000100800 */
[----:B---3--:R0:W-:Y:S02]  /*29ef0*/  @P2 STG.E.U16 [R22.64], R24 ;  /* 0x0000001816002986 */ /* 0x0081e4000c101506 */
[----:B0-----:R-:W-:-:S02]  /*29f00*/  IMAD.WIDE R22, R12, 0x2, R10 ;  /* 0x000000020c167825 */ /* 0x001fc400078e020a */
[----:B------:R-:W3:Y:S01]  /*29f10*/  LDL.LU R11, [R1+0xc8] ;  /* 0x0000c800010b7983 */ /* 0x000ee20000300800 */
[----:B--2---:R-:W-:Y:S01]  /*29f20*/  ISETP.LT.AND P1, PT, R27, c[0x0][0x178], !P1 ;  /* 0x00005e001b007a0c */ /* 0x004fe20004f21270 */
[----:B------:R-:W-:-:S05]  /*29f30*/  IMAD.WIDE R26, R12, 0x2, R16 ;  /* 0x000000020c1a7825 */ /* 0x000fca00078e0210 */
[----:B------:R0:W-:Y:S04]  /*29f40*/  @P4 STG.E.U16 [R26.64], R13 ;  /* 0x0000000d1a004986 */ /* 0x0001e8000c101506 */
[----:B0-----:R-:W2:Y:S04]  /*29f50*/  LDL.LU R26, [R1+0x1a8] ;  /* 0x0001a800011a7983 */ /* 0x001ea80000300800 */
[----:B------:R-:W2:Y:S04]  /*29f60*/  LDL.LU R27, [R1+0xb8] ;  /* 0x0000b800011b7983 */ /* 0x000ea80000300800 */
[----:B---3--:R0:W-:Y:S04]  /*29f70*/  @P5 STG.E.U16 [R22.64], R11 ;  /* 0x0000000b16005986 */ /* 0x0081e8000c101506 */
[----:B0-----:R-:W3:Y:S01]  /*29f80*/  LDL R22, [R1+0xa8] ;  /* 0x0000a80001167983 */ /* 0x001ee20000100800 */
[----:B----4-:R-:W-:Y:S01]  /*29f90*/  ISETP.LT.AND P2, PT, R25, c[0x0][0x178], !P3 ;  /* 0x00005e0019007a0c */ /* 0x010fe20005f41270 */
[----:B------:R-:W-:-:S02]  /*29fa0*/  IMAD.WIDE R24, R12, 0x2, R8 ;  /* 0x000000020c187825 */ /* 0x000fc400078e0208 */
[----:B------:R-:W4:Y:S01]  /*29fb0*/  LDL.LU R23, [R1+0x1d8] ;  /* 0x0001d80001177983 */ /* 0x000f220000300800 */
[----:B------:R-:W-:-:S04]  /*29fc0*/  IADD3 R0, R0, 0x16, RZ ;  /* 0x0000001600007810 */ /* 0x000fc80007ffe0ff */
[----:B------:R-:W-:Y:S02]  /*29fd0*/  ISETP.GE.AND P0, PT, R0, c[0x0][0x17c], PT ;  /* 0x00005f0000007a0c */ /* 0x000fe40003f06270 */
[C---:B------:R-:W-:Y:S01]  /*29fe0*/  IADD3 R0, R12.reuse, c[0x0][0x198], RZ ;  /* 0x000066000c007a10 */ /* 0x040fe20007ffe0ff */
[----:B------:R-:W-:Y:S01]  /*29ff0*/  IMAD.WIDE R12, R12, 0x2, R6 ;  /* 0x000000020c0c7825 */ /* 0x000fe200078e0206 */
[----:B---3--:R0:W-:Y:S04]  /*2a000*/  @P6 STG.E.U16 [R24.64], R22 ;  /* 0x0000001618006986 */ /* 0x0081e8000c101506 */
[----:B0-----:R-:W3:Y:S04]  /*2a010*/  LDL.LU R24, [R1+0x1c8] ;  /* 0x0001c80001187983 */ /* 0x001ee80000300800 */
[----:B------:R-:W3:Y:S04]  /*2a020*/  LDL.LU R25, [R1+0x1b8] ;  /* 0x0001b80001197983 */ /* 0x000ee80000300800 */
[----:B------:R0:W-:Y:S01]  /*2a030*/  @P1 STG.E.U16 [R12.64], R20 ;  /* 0x000000140c001986 */ /* 0x0001e2000c101506 */
[----:B-----5:R-:W-:-:S03]  /*2a040*/  ISETP.LT.AND P1, PT, R21, c[0x0][0x178], !P3 ;  /* 0x00005e0015007a0c */ /* 0x020fc60005f21270 */
[----:B0-----:R-:W5:Y:S04]  /*2a050*/  LDL.LU R20, [R1+0x1128] ;  /* 0x0011280001147983 */ /* 0x001f680000300800 */
[----:B------:R-:W5:Y:S04]  /*2a060*/  LDL R12, [R1+0x1040] ;  /* 0x00104000010c7983 */ /* 0x000f680000100800 */
[----:B------:R-:W5:Y:S04]  /*2a070*/  LDL R13, [R1+0x1048] ;  /* 0x00104800010d7983 */ /* 0x000f680000100800 */
[----:B------:R-:W5:Y:S01]  /*2a080*/  LDL.LU R21, [R1+0x1124] ;  /* 0x0011240001157983 */ /* 0x000f620000300800 */
[----:B----4-:R-:W-:Y:S01]  /*2a090*/  PRMT R14, R23, 0x7632, R14 ;  /* 0x00007632170e7816 */ /* 0x010fe2000000000e */
[----:B------:R-:W-:-:S02]  /*2a0a0*/  IMAD.WIDE R22, R0, 0x2, R2 ;  /* 0x0000000200167825 */ /* 0x000fc400078e0202 */
[----:B------:R-:W-:Y:S04]  /*2a0b0*/  STL [R1+0x1114], R18 ;  /* 0x0011141201007387 */ /* 0x000fe80000100800 */
[----:B------:R0:W-:Y:S01]  /*2a0c0*/  @P2 STG.E.U16 [R22.64], R14 ;  /* 0x0000000e16002986 */ /* 0x0001e2000c101506 */
[----:B--2---:R-:W-:Y:S02]  /*2a0d0*/  PRMT R28, R26, 0x7632, R28 ;  /* 0x000076321a1c7816 */ /* 0x004fe4000000001c */
[----:B------:R-:W-:Y:S01]  /*2a0e0*/  PRMT R29, R27, 0x7632, R29 ;  /* 0x000076321b1d7816 */ /* 0x000fe2000000001d */
[----:B------:R-:W-:Y:S01]  /*2a0f0*/  IMAD.WIDE R26, R0, 0x2, R16 ;  /* 0x00000002001a7825 */ /* 0x000fe200078e0210 */
[----:B---3--:R-:W-:Y:S02]  /*2a100*/  PRMT R10, R24, 0x7632, R10 ;  /* 0x00007632180a7816 */ /* 0x008fe4000000000a */
[----:B0-----:R-:W-:Y:S01]  /*2a110*/  PRMT R14, R25, 0x7632, R14 ;  /* 0x00007632190e7816 */ /* 0x001fe2000000000e */
[----:B------:R-:W-:-:S02]  /*2a120*/  IMAD.WIDE R24, R0, 0x2, R18 ;  /* 0x0000000200187825 */ /* 0x000fc400078e0212 */
[----:B------:R-:W2:Y:S04]  /*2a130*/  LDL R18, [R1+0x104c] ;  /* 0x00104c0001127983 */ /* 0x000ea80000100800 */
[----:B------:R0:W-:Y:S04]  /*2a140*/  STL [R1+0x1110], R19 ;  /* 0x0011101301007387 */ /* 0x0001e80000100800 */
[----:B0-----:R-:W3:Y:S04]  /*2a150*/  LDL R19, [R1+0x103c] ;  /* 0x00103c0001137983 */ /* 0x001ee80000100800 */
[----:B------:R0:W-:Y:S04]  /*2a160*/  STL [R1+0x1118], R17 ;  /* 0x0011181101007387 */ /* 0x0001e80000100800 */
[----:B0-----:R-:W4:Y:S01]  /*2a170*/  LDL.LU R17, [R1+0x68] ;  /* 0x0000680001117983 */ /* 0x001f220000300800 */
[----:B-----5:R-:W-:-:S02]  /*2a180*/  ISETP.LT.AND P4, PT, R12, c[0x0][0x178], !P3 ;  /* 0x00005e000c007a0c */ /* 0x020fc40005f81270 */
[----:B------:R-:W-:Y:S02]  /*2a190*/  ISETP.LT.AND P5, PT, R15, c[0x0][0x178], !P3 ;  /* 0x00005e000f007a0c */ /* 0x000fe40005fa1270 */
[----:B------:R-:W-:Y:S01]  /*2a1a0*/  ISETP.LT.AND P2, PT, R13, c[0x0][0x178], !P3 ;  /* 0x00005e000d007a0c */ /* 0x000fe20005f41270 */
[----:B------:R-:W-:-:S04]  /*2a1b0*/  IMAD.WIDE R12, R0, 0x2, R20 ;  /* 0x00000002000c7825 */ /* 0x000fc800078e0214 */
[----:B------:R-:W-:Y:S01]  /*2a1c0*/  IMAD.WIDE R22, R0, 0x2, R4 ;  /* 0x0000000200167825 */ /* 0x000fe200078e0204 */
[----:B------:R0:W-:Y:S04]  /*2a1d0*/  @P1 STG.E.U16 [R12.64], R10 ;  /* 0x0000000a0c001986 */ /* 0x0001e8000c101506 */
[----:B------:R1:W-:Y:S04]  /*2a1e0*/  @P4 STG.E.U16 [R22.64], R14 ;  /* 0x0000000e16004986 */ /* 0x0003e8000c101506 */
[----:B------:R5:W-:Y:S04]  /*2a1f0*/  @P5 STG.E.U16 [R24.64], R28 ;  /* 0x0000001c18005986 */ /* 0x000be8000c101506 */
[----:B0-----:R-:W2:Y:S01]  /*2a200*/  LDL.LU R10, [R1+0x1120] ;  /* 0x00112000010a7983 */ /* 0x001ea20000300800 */
[----:B------:R-:W-:-:S03]  /*2a210*/  PRMT R12, R11, 0x7632, R12 ;  /* 0x000076320b0c7816 */ /* 0x000fc6000000000c */
[----:B-1----:R-:W2:Y:S04]  /*2a220*/  LDL R22, [R1+0x1034] ;  /* 0x0010340001167983 */ /* 0x002ea80000100800 */
[----:B-----5:R-:W5:Y:S04]  /*2a230*/  LDL R28, [R1+0x1054] ;  /* 0x00105400011c7983 */ /* 0x020f680000100800 */
[----:B------:R-:W5:Y:S04]  /*2a240*/  LDL R24, [R1+0x1050] ;  /* 0x0010500001187983 */ /* 0x000f680000100800 */
[----:B------:R-:W5:Y:S04]  /*2a250*/  LDL R23, [R1+0x1040] ;  /* 0x0010400001177983 */ /* 0x000f680000100800 */
[----:B------:R-:W5:Y:S04]  /*2a260*/  LDL R25, [R1+0x1038] ;  /* 0x0010380001197983 */ /* 0x000f680000100800 */
[----:B------:R-:W5:Y:S04]  /*2a270*/  LDL.LU R11, [R1+0x111c] ;  /* 0x00111c00010b7983 */ /* 0x000f680000300800 */
[----:B------:R0:W-:Y:S04]  /*2a280*/  @P2 STG.E.U16 [R26.64], R29 ;  /* 0x0000001d1a002986 */ /* 0x0001e8000c101506 */
[----:B0-----:R-:W5:Y:S01]  /*2a290*/  LDL.LU R27, [R1+0xa8] ;  /* 0x0000a800011b7983 */ /* 0x001f620000300800 */
[----:B---3--:R-:W-:-:S03]  /*2a2a0*/  ISETP.LT.AND P2, PT, R19, c[0x0][0x178], !P0 ;  /* 0x00005e0013007a0c */ /* 0x008fc60004741270 */
[----:B------:R-:W3:Y:S01]  /*2a2b0*/  LDL R19, [R1+0x228] ;  /* 0x0002280001137983 */ /* 0x000ee20000100800 */
[----:B----4-:R-:W-:-:S03]  /*2a2c0*/  PRMT R14, R17, 0x7632, R14 ;  /* 0x00007632110e7816 */ /* 0x010fc6000000000e */
[----:B------:R-:W4:Y:S01]  /*2a2d0*/  LDL R17, [R1+0x218] ;  /* 0x0002180001117983 */ /* 0x000f220000100800 */
[----:B--2---:R-:W-:Y:S02]  /*2a2e0*/  ISETP.LT.AND P1, PT, R18, c[0x0][0x178], !P3 ;  /* 0x00005e0012007a0c */ /* 0x004fe40005f21270 */
[----:B------:R-:W-:Y:S01]  /*2a2f0*/  IADD3 R29, R0, c[0x0][0x198], RZ ;  /* 0x00006600001d7a10 */ /* 0x000fe20007ffe0ff */
[----:B------:R0:W-:Y:S01]  /*2a300*/  STL [R1+0x110c], R9 ;  /* 0x00110c0901007387 */ /* 0x0001e20000100800 */
[----:B-----5:R-:W-:Y:S02]  /*2a310*/  ISETP.LT.AND P6, PT, R28, c[0x0][0x178], !P3 ;  /* 0x00005e001c007a0c */ /* 0x020fe40005fc1270 */
[----:B------:R-:W-:Y:S02]  /*2a320*/  ISETP.LT.AND P3, PT, R24, c[0x0][0x178], !P3 ;  /* 0x00005e0018007a0c */ /* 0x000fe40005f61270 */
[----:B------:R-:W-:Y:S02]  /*2a330*/  ISETP.LT.AND P5, PT, R22, c[0x0][0x178], !P0 ;  /* 0x00005e0016007a0c */ /* 0x000fe400047a1270 */
[----:B------:R-:W-:Y:S01]  /*2a340*/  ISETP.LT.AND P4, PT, R23, c[0x0][0x178], !P0 ;  /* 0x00005e0017007a0c */ /* 0x000fe20004781270 */
[----:B------:R-:W-:-:S02]  /*2a350*/  IMAD.WIDE R22, R0, 0x2, R8 ;  /* 0x0000000200167825 */ /* 0x000fc400078e0208 */
[----:B0-----:R-:W2:Y:S01]  /*2a360*/  LDL R9, [R1+0x1f8] ;  /* 0x0001f80001097983 */ /* 0x001ea20000100800 */
[----:B------:R-:W-:Y:S01]  /*2a370*/  IADD3 R28, R25, 0x17, RZ ;  /* 0x00000017191c7810 */ /* 0x000fe20007ffe0ff */
[----:B------:R-:W-:-:S05]  /*2a380*/  IMAD.WIDE R24, R0, 0x2, R10 ;  /* 0x0000000200187825 */ /* 0x000fca00078e020a */
[----:B------:R-:W-:Y:S01]  /*2a390*/  @P1 STG.E.U16 [R24.64], R12 ;  /* 0x0000000c18001986 */ /* 0x000fe2000c101506 */
[----:B------:R-:W-:Y:S02]  /*2a3a0*/  ISETP.GE.AND P1, PT, R28, c[0x0][0x17c], PT ;  /* 0x00005f001c007a0c */ /* 0x000fe40003f26270 */
[----:B------:R-:W-:Y:S01]  /*2a3b0*/  PRMT R13, R27, 0x7632, R13 ;  /* 0x000076321b0d7816 */ /* 0x000fe2000000000d */
[----:B------:R-:W-:Y:S02]  /*2a3c0*/  IMAD.WIDE R26, R0, 0x2, R6 ;  /* 0x00000002001a7825 */ /* 0x000fe400078e0206 */
[----:B------:R-:W5:Y:S04]  /*2a3d0*/  LDL R0, [R1+0x1038] ;  /* 0x0010380001007983 */ /* 0x000f680000100800 */
[----:B------:R0:W-:Y:S04]  /*2a3e0*/  STL [R1+0x1108], R7 ;  /* 0x0011080701007387 */ /* 0x0001e80000100800 */
[----:B------:R1:W-:Y:S04]  /*2a3f0*/  @P6 STG.E.U16 [R22.64], R13 ;  /* 0x0000000d16006986 */ /* 0x0003e8000c101506 */
[----:B0-----:R-:W2:Y:S04]  /*2a400*/  LDL R7, [R1+0x1e8] ;  /* 0x0001e80001077983 */ /* 0x001ea80000100800 */
[----:B------:R0:W-:Y:S01]  /*2a410*/  STL [R1+0x10f4], R28 ;  /* 0x0010f41c01007387 */ /* 0x0001e20000100800 */
[----:B-1----:R-:W-:-:S03]  /*2a420*/  IMAD.WIDE R12, R29, 0x2, R2 ;  /* 0x000000021d0c7825 */ /* 0x002fc600078e0202 */
[----:B------:R1:W-:Y:S01]  /*2a430*/  @P3 STG.E.U16 [R26.64], R14 ;  /* 0x0000000e1a003986 */ /* 0x0003e2000c101506 */
[----:B------:R-:W-:-:S03]  /*2a440*/  IMAD.WIDE R22, R29, 0x2, R20 ;  /* 0x000000021d167825 */ /* 0x000fc600078e0214 */
[----:B0-----:R-:W2:Y:S04]  /*2a450*/  LDL.LU R28, [R1+0xd8] ;  /* 0x0000d800011c7983 */ /* 0x001ea80000300800 */
[----:B------:R0:W-:Y:S04]  /*2a460*/  STL [R1+0x1104], R3 ;  /* 0x0011040301007387 */ /* 0x0001e80000100800 */
[----:B-1----:R-:W2:Y:S01]  /*2a470*/  LDL R26, [R1+0x103c] ;  /* 0x00103c00011a7983 */ /* 0x002ea20000100800 */
[----:B------:R-:W-:-:S03]  /*2a480*/  ISETP.LT.AND P6, PT, R18, c[0x0][0x178], !P0 ;  /* 0x00005e0012007a0c */ /* 0x000fc600047c1270 */
[----:B0-----:R-:W2:Y:S04]  /*2a490*/  LDL R3, [R1+0x18] ;  /* 0x0000180001037983 */ /* 0x001ea80000100800 */
[----:B------:R0:W-:Y:S04]  /*2a4a0*/  STL [R1+0x1100], R27 ;  /* 0x0011001b01007387 */ /* 0x0001e80000100800 */
[----:B0-----:R-:W2:Y:S04]  /*2a4b0*/  LDL R27, [R1+0x1048] ;  /* 0x00104800011b7983 */ /* 0x001ea80000100800 */
[----:B----4-:R0:W-:Y:S04]  /*2a4c0*/  @P5 STG.E.U16 [R12.64], R17 ;  /* 0x000000110c005986 */ /* 0x0101e8000c101506 */
[----:B---3--:R1:W-:Y:S04]  /*2a4d0*/  @P2 STG.E.U16 [R22.64], R19 ;  /* 0x0000001316002986 */ /* 0x0083e8000c101506 */
[----:B0-----:R-:W3:Y:S04]  /*2a4e0*/  LDL.LU R17, [R1+0x1118] ;  /* 0x0011180001117983 */ /* 0x001ee80000300800 */
[----:B------:R-:W4:Y:S04]  /*2a4f0*/  LDL R12, [R1+0x1054] ;  /* 0x00105400010c7983 */ /* 0x000f280000100800 */
[----:B------:R-:W3:Y:S04]  /*2a500*/  LDL R13, [R1+0x1050] ;  /* 0x00105000010d7983 */ /* 0x000ee80000100800 */
[----:B------:R-:W3:Y:S04]  /*2a510*/  LDL.LU R18, [R1+0x1114] ;  /* 0x0011140001127983 */ /* 0x000ee80000300800 */
[----:B-1----:R-:W3:Y:S04]  /*2a520*/  LDL.LU R19, [R1+0x1110] ;  /* 0x0011100001137983 */ /* 0x002ee80000300800 */
[----:B------:R-:W3:Y:S01]  /*2a530*/  LDL R23, [R1+0x208] ;  /* 0x0002080001177983 */ /* 0x000ee20000100800 */
[----:B------:R-:W-:Y:S01]  /*2a540*/  ISETP.LT.AND P3, PT, R15, c[0x0][0x178], !P0 ;  /* 0x00005e000f007a0c */ /* 0x000fe20004761270 */
[----:B------:R-:W-:-:S02]  /*2a550*/  IMAD.WIDE R24, R29, 0x2, R4 ;  /* 0x000000021d187825 */ /* 0x000fc400078e0204 */
[----:B------:R-:W-:Y:S01]  /*2a560*/  STL [R1+0x10fc], R11 ;  /* 0x0010fc0b01007387 */ /* 0x000fe20000100800 */
[----:B-----5:R-:W-:-:S04]  /*2a570*/  IADD3 R0, R0, 0x18, RZ ;  /* 0x0000001800007810 */ /* 0x020fc80007ffe0ff */
[----:B------:R-:W-:Y:S02]  /*2a580*/  ISETP.GE.AND P2, PT, R0, c[0x0][0x17c], PT ;  /* 0x00005f0000007a0c */ /* 0x000fe40003f46270 */
[----:B------:R-:W5:Y:S01]  /*2a590*/  LDL R0, [R1+0x1038] ;  /* 0x0010380001007983 */ /* 0x000f620000100800 */
[----:B--2---:R-:W-:-:S03]  /*2a5a0*/  ISETP.LT.AND P5, PT, R27, c[0x0][0x178], !P0 ;  /* 0x00005e001b007a0c */ /* 0x004fc600047a1270 */
[----:B---3--:R0:W-:Y:S01]  /*2a5b0*/  @P4 STG.E.U16 [R24.64], R23 ;  /* 0x0000001718004986 */ /* 0x0081e2000c101506 */
[----:B----4-:R-:W-:Y:S02]  /*2a5c0*/  ISETP.LT.AND P4, PT, R12, c[0x0][0x178], !P0 ;  /* 0x00005e000c007a0c */ /* 0x010fe40004781270 */
[----:B------:R-:W-:Y:S01]  /*2a5d0*/  ISETP.LT.AND P0, PT, R13, c[0x0][0x178], !P0 ;  /* 0x00005e000d007a0c */ /* 0x000fe20004701270 */
[----:B------:R-:W-:-:S04]  /*2a5e0*/  IMAD.WIDE R12, R29, 0x2, R16 ;  /* 0x000000021d0c7825 */ /* 0x000fc800078e0210 */
[----:B0-----:R-:W-:-:S04]  /*2a5f0*/  IMAD.WIDE R24, R29, 0x2, R18 ;  /* 0x000000021d187825 */ /* 0x001fc800078e0212 */
[----:B------:R-:W-:Y:S01]  /*2a600*/  IMAD.WIDE R22, R29, 0x2, R10 ;  /* 0x000000021d167825 */ /* 0x000fe200078e020a */
[----:B------:R0:W-:Y:S04]  /*2a610*/  @P3 STG.E.U16 [R24.64], R9 ;  /* 0x0000000918003986 */ /* 0x0001e8000c101506 */
[----:B------:R-:W2:Y:S04]  /*2a620*/  LDL R11, [R1+0x1034] ;  /* 0x00103400010b7983 */ /* 0x000ea80000100800 */
[----:B------:R1:W-:Y:S04]  /*2a630*/  @P5 STG.E.U16 [R12.64], R7 ;  /* 0x000000070c005986 */ /* 0x0003e8000c101506 */
[----:B0-----:R-:W3:Y:S04]  /*2a640*/  LDL.LU R9, [R1+0x110c] ;  /* 0x00110c0001097983 */ /* 0x001ee80000300800 */
[----:B-1----:R-:W4:Y:S04]  /*2a650*/  LDL.LU R7, [R1+0x1108] ;  /* 0x0011080001077983 */ /* 0x002f280000300800 */
[----:B------:R-:W4:Y:S01]  /*2a660*/  LDL R13, [R1+0xe8] ;  /* 0x0000e800010d7983 */ /* 0x000f220000100800 */
[----:B--2---:R-:W-:Y:S01]  /*2a670*/  ISETP.LT.AND P3, PT, R11, c[0x0][0x178], !P1 ;  /* 0x00005e000b007a0c */ /* 0x004fe20004f61270 */
[----:B---3--:R-:W-:-:S02]  /*2a680*/  IMAD.WIDE R24, R29, 0x2, R8 ;  /* 0x000000021d187825 */ /* 0x008fc400078e0208 */
[----:B----4-:R0:W-:Y:S04]  /*2a690*/  @P6 STG.E.U16 [R22.64], R13 ;  /* 0x0000000d16006986 */ /* 0x0101e8000c101506 */
[----:B------:R1:W-:Y:S01]  /*2a6a0*/  @P4 STG.E.U16 [R24.64], R28 ;  /* 0x0000001c18004986 */ /* 0x0003e2000c101506 */
[----:B------:R-:W-:Y:S02]  /*2a6b0*/  ISETP.LT.AND P4, PT, R26, c[0x0][0x178], !P1 ;  /* 0x00005e001a007a0c */ /* 0x000fe40004f81270 */
[C---:B------:R-:W-:Y:S01]  /*2a6c0*/  IADD3 R26, R29.reuse, c[0x0][0x198], RZ ;  /* 0x000066001d1a7a10 */ /* 0x040fe20007ffe0ff */
[----:B0-----:R-:W-:Y:S01]  /*2a6d0*/  IMAD.WIDE R12, R29, 0x2, R6 ;  /* 0x000000021d0c7825 */ /* 0x001fe200078e0206 */
[----:B------:R-:W2:Y:S04]  /*2a6e0*/  LDL.LU R22, [R1+0x228] ;  /* 0x0002280001167983 */ /* 0x000ea80000300800 */
[----:B------:R-:W3:Y:S04]  /*2a6f0*/  LDL R23, [R1+0x1040] ;  /* 0x0010400001177983 */ /* 0x000ee80000100800 */
[----:B------:R-:W4:Y:S04]  /*2a700*/  LDL R11, [R1+0x1054] ;  /* 0x00105400010b7983 */ /* 0x000f280000100800 */
[----:B-1----:R-:W2:Y:S04]  /*2a710*/  LDL.LU R25, [R1+0x1e8] ;  /* 0x0001e80001197983 */ /* 0x002ea80000300800 */
[----:B------:R0:W-:Y:S04]  /*2a720*/  STL [R1+0x10f8], R29 ;  /* 0x0010f81d01007387 */ /* 0x0001e80000100800 */
[----:B------:R1:W-:Y:S04]  /*2a730*/  @P0 STG.E.U16 [R12.64], R3 ;  /* 0x000000030c000986 */ /* 0x0003e8000c101506 */
[----:B0-----:R-:W2:Y:S04]  /*2a740*/  LDL R29, [R1+0x104c] ;  /* 0x00104c00011d7983 */ /* 0x001ea80000100800 */
[----:B-1----:R-:W2:Y:S04]  /*2a750*/  LDL.LU R3, [R1+0x1104] ;  /* 0x0011040001037983 */ /* 0x002ea80000300800 */
[----:B------:R-:W2:Y:S02]  /*2a760*/  LDL.LU R13, [R1+0x218] ;  /* 0x00021800010d7983 */ /* 0x000ea40000300800 */
[----:B--2---:R-:W-:Y:S01]  /*2a770*/  PRMT R14, R13, 0x7632, R14 ;  /* 0x000076320d0e7816 */ /* 0x004fe2000000000e */
[----:B------:R-:W-:-:S05]  /*2a780*/  IMAD.WIDE R12, R26, 0x2, R2 ;  /* 0x000000021a0c7825 */ /* 0x000fca00078e0202 */
[----:B------:R0:W-:Y:S04]  /*2a790*/  @P3 STG.E.U16 [R12.64], R14 ;  /* 0x0000000e0c003986 */ /* 0x0001e8000c101506 */
[----:B0-----:R-:W2:Y:S04]  /*2a7a0*/  LDL.LU R12, [R1+0x208] ;  /* 0x00020800010c7983 */ /* 0x001ea80000300800 */
[----:B------:R-:W4:Y:S01]  /*2a7b0*/  LDL.LU R13, [R1+0x1f8] ;  /* 0x0001f800010d7983 */ /* 0x000f220000300800 */
[----:B---3--:R-:W-:Y:S02]  /*2a7c0*/  ISETP.LT.AND P5, PT, R23, c[0x0][0x178], !P1 ;  /* 0x00005e0017007a0c */ /* 0x008fe40004fa1270 */
[----:B------:R-:W-:-:S02]  /*2a7d0*/  ISETP.LT.AND P6, PT, R15, c[0x0][0x178], !P1 ;  /* 0x00005e000f007a0c */ /* 0x000fc40004fc1270 */
[----:B------:R-:W-:Y:S01]  /*2a7e0*/  PRMT R24, R22, 0x7632, R24 ;  /* 0x0000763216187816 */ /* 0x000fe20000000018 */
[----:B------:R-:W-:Y:S01]  /*2a7f0*/  IMAD.WIDE R22, R26, 0x2, R20 ;  /* 0x000000021a167825 */ /* 0x000fe200078e0214 */
[----:B-----5:R-:W-:-:S04]  /*2a800*/  IADD3 R0, R0, 0x19, RZ ;  /* 0x0000001900007810 */ /* 0x020fc80007ffe0ff */
[----:B------:R-:W-:Y:S01]  /*2a810*/  ISETP.GE.AND P0, PT, R0, c[0x0][0x17c], PT ;  /* 0x00005f0000007a0c */ /* 0x000fe20003f06270 */
[----:B------:R0:W-:Y:S01]  /*2a820*/  @P4 STG.E.U16 [R22.64], R24 ;  /* 0x0000001816004986 */ /* 0x0001e2000c101506 */
[----:B------:R-:W-:-:S03]  /*2a830*/  ISETP.LT.AND P3, PT, R27, c[0x0][0x178], !P1 ;  /* 0x00005e001b007a0c */ /* 0x000fc60004f61270 */
[----:B------:R-:W3:Y:S01]  /*2a840*/  LDL.LU R27, [R1+0x1100] ;  /* 0x00110000011b7983 */ /* 0x000ee20000300800 */
[----:B0-----:R-:W-:Y:S01]  /*2a850*/  IMAD.WIDE R22, R26, 0x2, R18 ;  /* 0x000000021a167825 */ /* 0x001fe200078e0212 */
[----:B--2---:R-:W-:Y:S02]  /*2a860*/  PRMT R0, R12, 0x7632, R0 ;  /* 0x000076320c007816 */ /* 0x004fe40000000000 */
[----:B----4-:R-:W-:Y:S01]  /*2a870*/  PRMT R14, R13, 0x7632, R14 ;  /* 0x000076320d0e7816 */ /* 0x010fe2000000000e */
[----:B------:R-:W-:-:S05]  /*2a880*/  IMAD.WIDE R12, R26, 0x2, R4 ;  /* 0x000000021a0c7825 */ /* 0x000fca00078e0204 */
[----:B------:R0:W-:Y:S01]  /*2a890*/  @P5 STG.E.U16 [R12.64], R0 ;  /* 0x000000000c005986 */ /* 0x0001e2000c101506 */
[----:B------:R-:W-:-:S03]  /*2a8a0*/  ISETP.LT.AND P5, PT, R11, c[0x0][0x178], !P1 ;  /* 0x00005e000b007a0c */ /* 0x000fc60004fa1270 */
[----:B------:R1:W-:Y:S04]  /*2a8b0*/  @P6 STG.E.U16 [R22.64], R14 ;  /* 0x0000000e16006986 */ /* 0x0003e8000c101506 */
[----:B0-----:R-:W2:Y:S04]  /*2a8c0*/  LDL.LU R12, [R1+0x18] ;  /* 0x00001800010c7983 */ /* 0x001ea80000300800 */
[----:B------:R-:W4:Y:S04]  /*2a8d0*/  LDL R13, [R1+0x1034] ;  /* 0x00103400010d7983 */ /* 0x000f280000100800 */
[----:B-1----:R-:W5:Y:S04]  /*2a8e0*/  LDL R22, [R1+0x1050] ;  /* 0x0010500001167983 */ /* 0x002f680000100800 */
[----:B------:R-:W5:Y:S04]  /*2a8f0*/  LDL.LU R23, [R1+0xe8] ;  /* 0x0000e80001177983 */ /* 0x000f680000300800 */
[----:B------:R-:W5:Y:S01]  /*2a900*/  LDL.LU R11, [R1+0x10fc] ;  /* 0x0010fc00010b7983 */ /* 0x000f620000300800 */
[----:B------:R-:W-:-:S02]  /*2a910*/  ISETP.LT.AND P4, PT, R29, c[0x0][0x178], !P1 ;  /* 0x00005e001d007a0c */ /* 0x000fc40004f81270 */
[----:B---3--:R-:W-:Y:S01]  /*2a920*/  PRMT R27, R25, 0x7632, R27 ;  /* 0x00007632191b7816 */ /* 0x008fe2000000001b */
[----:B------:R-:W-:-:S05]  /*2a930*/  IMAD.WIDE R24, R26, 0x2, R16 ;  /* 0x000000021a187825 */ /* 0x000fca00078e0210 */
[----:B------:R5:W-:Y:S01]  /*2a940*/  @P3 STG.E.U16 [R24.64], R27 ;  /* 0x0000001b18003986 */ /* 0x000be2000c101506 */
[----:B------:R-:W-:-:S03]  /*2a950*/  PRMT R0, R28, 0x7632, R0 ;  /* 0x000076321c007816 */ /* 0x000fc60000000000 */
[----:B------:R-:W3:Y:S01]  /*2a960*/  LDL.LU R28, [R1+0x12c] ;  /* 0x00012c00011c7983 */ /* 0x000ee20000300800 */
[----:B------:R-:W-:Y:S02]  /*2a970*/  ISETP.LT.AND P6, PT, R15, c[0x0][0x178], !P2 ;  /* 0x00005e000f007a0c */ /* 0x000fe400057c1270 */
[----:B--2---:R-:W-:Y:S02]  /*2a980*/  PRMT R14, R12, 0x7632, R14 ;  /* 0x000076320c0e7816 */ /* 0x004fe4000000000e */
[----:B----4-:R-:W-:Y:S02]  /*2a990*/  ISETP.LT.AND P3, PT, R13, c[0x0][0x178], !P2 ;  /* 0x00005e000d007a0c */ /* 0x010fe40005761270 */
[----:B-----5:R-:W-:Y:S01]  /*2a9a0*/  PRMT R27, R23, 0x7632, R27 ;  /* 0x00007632171b7816 */ /* 0x020fe2000000001b */
[----:B------:R-:W-:-:S05]  /*2a9b0*/  IMAD.WIDE R24, R26, 0x2, R10 ;  /* 0x000000021a187825 */ /* 0x000fca00078e020a */
[----:B------:R0:W-:Y:S01]  /*2a9c0*/  @P4 STG.E.U16 [R24.64], R27 ;  /* 0x0000001b18004986 */ /* 0x0001e2000c101506 */
[----:B------:R-:W-:-:S03]  /*2a9d0*/  IMAD.WIDE R12, R26, 0x2, R8 ;  /* 0x000000021a0c7825 */ /* 0x000fc600078e0208 */
[----:B0-----:R-:W2:Y:S04]  /*2a9e0*/  LDL.LU R24, [R1+0x14c] ;  /* 0x00014c0001187983 */ /* 0x001ea80000300800 */
[----:B------:R-:W4:Y:S04]  /*2a9f0*/  LDL.LU R25, [R1+0x13c] ;  /* 0x00013c0001197983 */ /* 0x000f280000300800 */
[----:B------:R-:W5:Y:S04]  /*2aa00*/  LDL R27, [R1+0x103c] ;  /* 0x00103c00011b7983 */ /* 0x000f680000100800 */
[----:B------:R0:W-:Y:S04]  /*2aa10*/  @P5 STG.E.U16 [R12.64], R0 ;  /* 0x000000000c005986 */ /* 0x0001e8000c101506 */
[----:B0-----:R-:W3:Y:S04]  /*2aa20*/  LDL R12, [R1+0x1038] ;  /* 0x00103800010c7983 */ /* 0x001ee80000100800 */
[----:B------:R-:W4:Y:S04]  /*2aa30*/  LDL R13, [R1+0x1040] ;  /* 0x00104000010d7983 */ /* 0x000f280000100800 */
[----:B------:R0:W-:Y:S04]  /*2aa40*/  STL [R1+0x10ec], R15 ;  /* 0x0010ec0f01007387 */ /* 0x0001e80000100800 */
[----:B0-----:R-:W4:Y:S01]  /*2aa50*/  LDL R15, [R1+0x3c] ;  /* 0x00003c00010f7983 */ /* 0x001f220000100800 */
[----:B------:R-:W-:Y:S01]  /*2aa60*/  ISETP.LT.AND P1, PT, R22, c[0x0][0x178], !P1 ;  /* 0x00005e0016007a0c */ /* 0x000fe20004f21270 */
[C---:B------:R-:W-:Y:S01]  /*2aa70*/  IMAD.WIDE R22, R26.reuse, 0x2, R6 ;  /* 0x000000021a167825 */ /* 0x040fe200078e0206 */
[----:B------:R-:W-:-:S11]  /*2aa80*/  IADD3 R26, R26, c[0x0][0x198], RZ ;  /* 0x000066001a1a7a10 */ /* 0x000fd60007ffe0ff */
[----:B------:R0:W-:Y:S02]  /*2aa90*/  @P1 STG.E.U16 [R22.64], R14 ;  /* 0x0000000e16001986 */ /* 0x0001e4000c101506 */
[----:B0-----:R-:W-:Y:S01]  /*2aaa0*/  IMAD.WIDE R22, R26, 0x2, R2 ;  /* 0x000000021a167825 */ /* 0x001fe200078e0202 */
[----:B-----5:R-:W-:-:S04]  /*2aab0*/  ISETP.LT.AND P4, PT, R27, c[0x0][0x178], !P2 ;  /* 0x00005e001b007a0c */ /* 0x020fc80005781270 */
[----:B--2---:R0:W-:Y:S01]  /*2aac0*/  @P3 STG.E.U16 [R22.64], R24 ;  /* 0x0000001816003986 */ /* 0x0041e2000c101506 */
[----:B------:R-:W-:Y:S02]  /*2aad0*/  PRMT R14, R24, 0x7632, R14 ;  /* 0x00007632180e7816 */ /* 0x000fe4000000000e */
[----:B---3--:R-:W-:Y:S02]  /*2aae0*/  IADD3 R0, R12, 0x1a, RZ ;  /* 0x0000001a0c007810 */ /* 0x008fe40007ffe0ff */
[----:B----4-:R-:W-:Y:S01]  /*2aaf0*/  ISETP.LT.AND P5, PT, R13, c[0x0][0x178], !P2 ;  /* 0x00005e000d007a0c */ /* 0x010fe200057a1270 */
[----:B------:R-:W-:Y:S01]  /*2ab00*/  IMAD.WIDE R12, R26, 0x2, R20 ;  /* 0x000000021a0c7825 */ /* 0x000fe200078e0214 */
[----:B0-----:R-:W-:Y:S02]  /*2ab10*/  PRMT R22, R25, 0x7632, R22 ;  /* 0x0000763219167816 */ /* 0x001fe40000000016 */
[----:B------:R-:W-:Y:S02]  /*2ab20*/  ISETP.GE.AND P1, PT, R0, c[0x0][0x17c], PT ;  /* 0x00005f0000007a0c */ /* 0x000fe40003f26270 */
[----:B------:R0:W-:Y:S01]  /*2ab30*/  @P4 STG.E.U16 [R12.64], R25 ;  /* 0x000000190c004986 */ /* 0x0001e2000c101506 */
[----:B------:R-:W-:-:S03]  /*2ab40*/  ISETP.LT.AND P4, PT, R29, c[0x0][0x178], !P2 ;  /* 0x00005e001d007a0c */ /* 0x000fc60005781270 */
[----:B------:R1:W-:Y:S01]  /*2ab50*/  STL [R1+0x10f0], R15 ;  /* 0x0010f00f01007387 */ /* 0x0003e20000100800 */
[----:B0-----:R-:W-:Y:S01]  /*2ab60*/  PRMT R13, R28, 0x7632, R13 ;  /* 0x000076321c0d7816 */ /* 0x001fe2000000000d */
[C---:B------:R-:W-:Y:S02]  /*2ab70*/  IMAD.WIDE R24, R26.reuse, 0x2, R4 ;  /* 0x000000021a187825 */ /* 0x040fe400078e0204 */
[----:B-1----:R-:W2:Y:S04]  /*2ab80*/  LDL R15, [R1+0x1040] ;  /* 0x00104000010f7983 */ /* 0x002ea80000100800 */
[----:B------:R-:W3:Y:S04]  /*2ab90*/  LDL.LU R0, [R1+0x4c] ;  /* 0x00004c0001007983 */ /* 0x000ee80000300800 */
[----:B------:R-:W4:Y:S04]  /*2aba0*/  LDL R23, [R1+0x1048] ;  /* 0x0010480001177983 */ /* 0x000f280000100800 */
[----:B------:R-:W-:Y:S04]  /*2abb0*/  STL.S16 [R1], R22 ;  /* 0x0000001601007387 */ /* 0x000fe80000100600 */
[----:B------:R-:W5:Y:S04]  /*2abc0*/  LDL.LU R29, [R1+0x10f8] ;  /* 0x0010f800011d7983 */ /* 0x000f680000300800 */
[----:B------:R0:W-:Y:S04]  /*2abd0*/  STL [R1+0x10e4], R13 ;  /* 0x0010e40d01007387 */ /* 0x0001e80000100800 */
[----:B------:R1:W-:Y:S04]  /*2abe0*/  @P5 STG.E.U16 [R24.64], R28 ;  /* 0x0000001c18005986 */ /* 0x0003e8000c101506 */
[----:B0-----:R-:W2:Y:S04]  /*2abf0*/  LDL.LU R13, [R1+0x5c] ;  /* 0x00005c00010d7983 */ /* 0x001ea80000300800 */
[----:B-1----:R-:W3:Y:S04]  /*2ac00*/  LDL.LU R28, [R1+0x10f4] ;  /* 0x0010f400011c7983 */ /* 0x002ee80000300800 */
[----:B------:R-:W3:Y:S01]  /*2ac10*/  LDL R25, [R1+0x1054] ;  /* 0x0010540001197983 */ /* 0x000ee20000100800 */
[----:B----4-:R-:W-:Y:S01]  /*2ac20*/  ISETP.LT.AND P3, PT, R23, c[0x0][0x178], !P2 ;  /* 0x00005e0017007a0c */ /* 0x010fe20005761270 */
[----:B------:R-:W-:-:S05]  /*2ac30*/  IMAD.WIDE R22, R26, 0x2, R18 ;  /* 0x000000021a167825 */ /* 0x000fca00078e0212 */
[----:B--2---:R0:W-:Y:S01]  /*2ac40*/  @P6 STG.E.U16 [R22.64], R13 ;  /* 0x0000000d16006986 */ /* 0x0041e2000c101506 */
[----:B---3--:R-:W-:Y:S01]  /*2ac50*/  ISETP.LT.AND P5, PT, R25, c[0x0][0x178], !P2 ;  /* 0x00005e0019007a0c */ /* 0x008fe200057a1270 */
[----:B------:R-:W-:Y:S02]  /*2ac60*/  IMAD.WIDE R24, R26, 0x2, R16 ;  /* 0x000000021a187825 */ /* 0x000fe400078e0210 */
[----:B0-----:R-:W2:Y:S04]  /*2ac70*/  LDL R22, [R1+0x1050] ;  /* 0x0010500001167983 */ /* 0x001ea80000100800 */
[----:B------:R-:W3:Y:S01]  /*2ac80*/  LDL R23, [R1+0x1034] ;  /* 0x0010340001177983 */ /* 0x000ee20000100800 */
[----:B------:R-:W-:-:S03]  /*2ac90*/  PRMT R28, R13, 0x7632, R28 ;  /* 0x000076320d1c7816 */ /* 0x000fc6000000001c */
[----:B------:R-:W4:Y:S04]  /*2aca0*/  LDL.LU.S16 R13, [R1] ;  /* 0x00000000010d7983 */ /* 0x000f280000300600 */
[----:B------:R0:W-:Y:S04]  /*2acb0*/  @P3 STG.E.U16 [R24.64], R0 ;  /* 0x0000000018003986 */ /* 0x0001e8000c101506 */
[----:B0-----:R-:W4:Y:S01]  /*2acc0*/  LDL.LU R25, [R1+0x2c] ;  /* 0x00002c0001197983 */ /* 0x001f220000300800 */
[----:B--2---:R-:W-:Y:S02]  /*2acd0*/  ISETP.LT.AND P2, PT, R22, c[0x0][0x178], !P2 ;  /* 0x00005e0016007a0c */ /* 0x004fe40005741270 */
[----:B---3--:R-:W-:Y:S01]  /*2ace0*/  ISETP.LT.AND P6, PT, R23, c[0x0][0x178], !P0 ;  /* 0x00005e0017007a0c */ /* 0x008fe200047c1270 */
[----:B------:R-:W-:-:S05]  /*2acf0*/  IMAD.WIDE R22, R26, 0x2, R10 ;  /* 0x000000021a167825 */ /* 0x000fca00078e020a */
[----:B----4-:R0:W-:Y:S01]  /*2ad00*/  @P4 STG.E.U16 [R22.64], R25 ;  /* 0x0000001916004986 */ /* 0x0101e2000c101506 */
[----:B------:R-:W-:-:S03]  /*2ad10*/  ISETP.LT.AND P4, PT, R15, c[0x0][0x178], !P0 ;  /* 0x00005e000f007a0c */ /* 0x000fc60004781270 */
[----:B------:R-:W2:Y:S01]  /*2ad20*/  LDL.LU R15, [R1+0x10f0] ;  /* 0x0010f000010f7983 */ /* 0x000ea20000300800 */
[----:B0-----:R-:W-:-:S05]  /*2ad30*/  IMAD.WIDE R22, R26, 0x2, R8 ;  /* 0x000000021a167825 */ /* 0x001fca00078e0208 */
[----:B--2---:R0:W-:Y:S04]  /*2ad40*/  @P5 STG.E.U16 [R22.64], R15 ;  /* 0x0000000f16005986 */ /* 0x0041e8000c101506 */
[----:B0-----:R-:W2:Y:S04]  /*2ad50*/  LDL.LU R15, [R1+0x10ec] ;  /* 0x0010ec00010f7983 */ /* 0x001ea80000300800 */
[----:B------:R-:W3:Y:S04]  /*2ad60*/  LDL R22, [R1+0x1048] ;  /* 0x0010480001167983 */ /* 0x000ee80000100800 */
[----:B------:R-:W4:Y:S01]  /*2ad70*/  LDL R23, [R1+0x104c] ;  /* 0x00104c0001177983 */ /* 0x000f220000100800 */
[----:B-----5:R-:W-:-:S02]  /*2ad80*/  PRMT R29, R0, 0x7632, R29 ;  /* 0x00007632001d7816 */ /* 0x020fc4000000001d */
[----:B--2---:R-:W-:Y:S02]  /*2ad90*/  ISETP.LT.AND P5, PT, R15, c[0x0][0x178], !P0 ;  /* 0x00005e000f007a0c */ /* 0x004fe400047a1270 */
[----:B------:R-:W2:Y:S01]  /*2ada0*/  LDL.LU R15, [R1+0x10e8] ;  /* 0x0010e800010f7983 */ /* 0x000ea20000300800 */
[C---:B------:R-:W-:Y:S02]  /*2adb0*/  IADD3 R0, R26.reuse, c[0x0][0x198], RZ ;  /* 0x000066001a007a10 */ /* 0x040fe40007ffe0ff */
[----:B------:R-:W-:Y:S01]  /*2adc0*/  PRMT R12, R25, 0x7632, R12 ;  /* 0x00007632190c7816 */ /* 0x000fe2000000000c */
[----:B------:R-:W-:Y:S01]  /*2add0*/  IMAD.WIDE R24, R26, 0x2, R6 ;  /* 0x000000021a187825 */ /* 0x000fe200078e0206 */
[----:B------:R-:W-:-:S03]  /*2ade0*/  ISETP.LT.AND P3, PT, R27, c[0x0][0x178], !P0 ;  /* 0x00005e001b007a0c */ /* 0x000fc60004761270 */
[----:B------:R-:W-:Y:S01]  /*2adf0*/  IMAD.WIDE R26, R0, 0x2, R2 ;  /* 0x00000002001a7825 */ /* 0x000fe200078e0202 */
[----:B--2---:R-:W-:Y:S04]  /*2ae00*/  @P2 STG.E.U16 [R24.64], R15 ;  /* 0x0000000f18002986 */ /* 0x004fe8000c101506 */
[----:B------:R0:W-:Y:S04]  /*2ae10*/  @P6 STG.E.U16 [R26.64], R14 ;  /* 0x0000000e1a006986 */ /* 0x0001e8000c101506 */
[----:B0-----:R-:W2:Y:S01]  /*2ae20*/  LDL.LU R27, [R1+0x3c] ;  /* 0x00003c00011b7983 */ /* 0x001ea20000300800 */
[----:B---3--:R-:W-:-:S02]  /*2ae30*/  ISETP.LT.AND P6, PT, R22, c[0x0][0x178], !P0 ;  /* 0x00005e0016007a0c */ /* 0x008fc400047c1270 */
[----:B----4-:R-:W-:Y:S01]  /*2ae40*/  ISETP.LT.AND P2, PT, R23, c[0x0][0x178], !P0 ;  /* 0x00005e0017007a0c */ /* 0x010fe20004741270 */
[C---:B------:R-:W-:Y:S01]  /*2ae50*/  IMAD.WIDE R22, R0.reuse, 0x2, R20 ;  /* 0x0000000200167825 */ /* 0x040fe200078e0214 */
[----:B------:R0:W-:Y:S04]  /*2ae60*/  STL [R1+0x10e0], R18 ;  /* 0x0010e01201007387 */ /* 0x0001e80000100800 */
[----:B------:R-:W-:Y:S01]  /*2ae70*/  @P3 STG.E.U16 [R22.64], R13 ;  /* 0x0000000d16003986 */ /* 0x000fe2000c101506 */
[----:B--2---:R-:W-:Y:S01]  /*2ae80*/  PRMT R14, R27, 0x7632, R14 ;  /* 0x000076321b0e7816 */ /* 0x004fe2000000000e */
[C---:B------:R-:W-:Y:S02]  /*2ae90*/  IMAD.WIDE R26, R0.reuse, 0x2, R18 ;  /* 0x00000002001a7825 */ /* 0x040fe400078e0212 */
[----:B0-----:R-:W2:Y:S04]  /*2aea0*/  LDL R18, [R1+0x1034] ;  /* 0x0010340001127983 */ /* 0x001ea80000100800 */
[----:B------:R0:W-:Y:S04]  /*2aeb0*/  STL [R1+0x10dc], R19 ;  /* 0x0010dc1301007387 */ /* 0x0001e80000100800 */
[----:B0-----:R-:W3:Y:S04]  /*2aec0*/  LDL R19, [R1+0x103c] ;  /* 0x00103c0001137983 */ /* 0x001ee80000100800 */
[----:B------:R-:W4:Y:S01]  /*2aed0*/  LDL.LU R13, [R1+0x10e4] ;  /* 0x0010e400010d7983 */ /* 0x000f220000300800 */
[----:B------:R-:W-:-:S04]  /*2aee0*/  IMAD.WIDE R24, R0, 0x2, R4 ;  /* 0x0000000200187825 */ /* 0x000fc800078e0204 */
[----:B------:R-:W-:Y:S01]  /*2aef0*/  IMAD.WIDE R22, R0, 0x2, R16 ;  /* 0x0000000200167825 */ /* 0x000fe200078e0210 */
[----:B----4-:R0:W-:Y:S01]  /*2af00*/  @P4 STG.E.U16 [R24.64], R13 ;  /* 0x0000000d18004986 */ /* 0x0101e2000c101506 */
[----:B--2---:R-:W-:-:S03]  /*2af10*/  ISETP.LT.AND P4, PT, R18, c[0x0][0x178], !P1 ;  /* 0x00005e0012007a0c */ /* 0x004fc60004f81270 */
[----:B------:R1:W-:Y:S04]  /*2af20*/  @P5 STG.E.U16 [R26.64], R28 ;  /* 0x0000001c1a005986 */ /* 0x0003e8000c101506 */
[----:B------:R2:W-:Y:S01]  /*2af30*/  @P6 STG.E.U16 [R22.64], R29 ;  /* 0x0000001d16006986 */ /* 0x0005e2000c101506 */
[----:B---3--:R-:W-:Y:S01]  /*2af40*/  ISETP.LT.AND P6, PT, R19, c[0x0][0x178], !P1 ;  /* 0x00005e0013007a0c */ /* 0x008fe20004fc1270 */
[C---:B0-----:R-:W-:Y:S02]  /*2af50*/  IMAD.WIDE R24, R0.reuse, 0x2, R10 ;  /* 0x0000000200187825 */ /* 0x041fe400078e020a */
[----:B------:R-:W3:Y:S04]  /*2af60*/  LDL R13, [R1+0x1038] ;  /* 0x00103800010d7983 */ /* 0x000ee80000100800 */
[----:B-1----:R-:W4:Y:S01]  /*2af70*/  LDL R28, [R1+0x1054] ;  /* 0x00105400011c7983 */ /* 0x002f220000100800 */
[----:B--2---:R-:W-:-:S03]  /*2af80*/  IMAD.WIDE R22, R0, 0x2, R8 ;  /* 0x0000000200167825 */ /* 0x004fc600078e0208 */
[----:B------:R-:W2:Y:S04]  /*2af90*/  LDL R26, [R1+0x1050] ;  /* 0x00105000011a7983 */ /* 0x000ea80000100800 */
[----:B------:R-:W5:Y:S04]  /*2afa0*/  LDL R27, [R1+0x1040] ;  /* 0x00104000011b7983 */ /* 0x000f680000100800 */
[----:B------:R-:W2:Y:S04]  /*2afb0*/  LDL R18, [R1+0x18c] ;  /* 0x00018c0001127983 */ /* 0x000ea80000100800 */
[----:B------:R-:W2:Y:S04]  /*2afc0*/  LDL R19, [R1+0x1048] ;  /* 0x0010480001137983 */ /* 0x000ea80000100800 */
[----:B------:R0:W-:Y:S04]  /*2afd0*/  @P2 STG.E.U16 [R24.64], R12 ;  /* 0x0000000c18002986 */ /* 0x0001e8000c101506 */
[----:B------:R1:W-:Y:S01]  /*2afe0*/  STL [R1+0x10d8], R9 ;  /* 0x0010d80901007387 */ /* 0x0003e20000100800 */
[C---:B0-----:R-:W-:Y:S01]  /*2aff0*/  IADD3 R12, R0.reuse, c[0x0][0x198], RZ ;  /* 0x00006600000c7a10 */ /* 0x041fe20007ffe0ff */
[----:B------:R-:W-:-:S02]  /*2b000*/  IMAD.WIDE R24, R0, 0x2, R6 ;  /* 0x0000000200187825 */ /* 0x000fc400078e0206 */
[----:B-1----:R-:W2:Y:S04]  /*2b010*/  LDL.LU R9, [R1+0x19c] ;  /* 0x00019c0001097983 */ /* 0x002ea80000300800 */
[----:B------:R-:W2:Y:S04]  /*2b020*/  LDL R0, [R1+0x1038] ;  /* 0x0010380001007983 */ /* 0x000ea80000100800 */
[----:B------:R-:W2:Y:S01]  /*2b030*/  LDL.LU R29, [R1+0x7c] ;  /* 0x00007c00011d7983 */ /* 0x000ea20000300800 */
[----:B------:R-:W-:-:S03]  /*2b040*/  PRMT R15, R15, 0x7632, R15 ;  /* 0x000076320f0f7816 */ /* 0x000fc6000000000f */
[----:B--2---:R0:W-:Y:S04]  /*2b050*/  STL [R1+0x10d4], R29 ;  /* 0x0010d41d01007387 */ /* 0x0041e80000100800 */
[----:B0-----:R-:W2:Y:S01]  /*2b060*/  LDL R29, [R1+0x1044] ;  /* 0x00104400011d7983 */ /* 0x001ea20000100800 */
[----:B----4-:R-:W-:Y:S02]  /*2b070*/  ISETP.LT.AND P3, PT, R28, c[0x0][0x178], !P0 ;  /* 0x00005e001c007a0c */ /* 0x010fe40004761270 */
[----:B------:R-:W-:Y:S01]  /*2b080*/  ISETP.LT.AND P0, PT, R26, c[0x0][0x178], !P0 ;  /* 0x00005e001a007a0c */ /* 0x000fe20004701270 */
[----:B------:R-:W4:Y:S01]  /*2b090*/  LDL.LU R28, [R1+0xc] ;  /* 0x00000c00011c7983 */ /* 0x000f220000300800 */
[----:B---3--:R-:W-:Y:S02]  /*2b0a0*/  IADD3 R13, R13, 0x1b, RZ ;  /* 0x0000001b0d0d7810 */ /* 0x008fe40007ffe0ff */
[----:B-----5:R-:W-:Y:S01]  /*2b0b0*/  ISETP.LT.AND P5, PT, R27, c[0x0][0x178], !P1 ;  /* 0x00005e001b007a0c */ /* 0x020fe20004fa1270 */
[C---:B------:R-:W-:Y:S01]  /*2b0c0*/  IMAD.WIDE R26, R12.reuse, 0x2, R2 ;  /* 0x000000020c1a7825 */ /* 0x040fe200078e0202 */
[----:B------:R-:W-:Y:S01]  /*2b0d0*/  ISETP.GE.AND P2, PT, R13, c[0x0][0x17c], PT ;  /* 0x00005f000d007a0c */ /* 0x000fe20003f46270 */
[----:B------:R0:W-:Y:S04]  /*2b0e0*/  STL [R1+0x10cc], R13 ;  /* 0x0010cc0d01007387 */ /* 0x0001e80000100800 */
[----:B------:R1:W-:Y:S04]  /*2b0f0*/  @P3 STG.E.U16 [R22.64], R14 ;  /* 0x0000000e16003986 */ /* 0x0003e8000c101506 */
[----:B------:R3:W-:Y:S04]  /*2b100*/  @P0 STG.E.U16 [R24.64], R15 ;  /* 0x0000000f18000986 */ /* 0x0007e8000c101506 */
[----:B0-----:R-:W5:Y:S04]  /*2b110*/  LDL.LU R13, [R1+0x16c] ;  /* 0x00016c00010d7983 */ /* 0x001f680000300800 */
[----:B------:R0:W-:Y:S01]  /*2b120*/  @P4 STG.E.U16 [R26.64], R9 ;  /* 0x000000091a004986 */ /* 0x0001e2000c101506 */
[----:B-1----:R-:W-:-:S03]  /*2b130*/  IMAD.WIDE R22, R12, 0x2, R4 ;  /* 0x000000020c167825 */ /* 0x002fc600078e0204 */
[----:B---3--:R-:W3:Y:S04]  /*2b140*/  LDL R24, [R1+0x1054] ;  /* 0x0010540001187983 */ /* 0x008ee80000100800 */
[----:B------:R-:W3:Y:S04]  /*2b150*/  LDL R25, [R1+0x1050] ;  /* 0x0010500001197983 */ /* 0x000ee80000100800 */
[----:B0-----:R-:W3:Y:S01]  /*2b160*/  LDL R27, [R1+0x1040] ;  /* 0x00104000011b7983 */ /* 0x001ee20000100800 */
[----:B--2---:R-:W-:-:S03]  /*2b170*/  ISETP.LT.AND P3, PT, R29, c[0x0][0x178], !P1 ;  /* 0x00005e001d007a0c */ /* 0x004fc60004f61270 */
[----:B------:R-:W2:Y:S04]  /*2b180*/  LDL R29, [R1+0x103c] ;  /* 0x00103c00011d7983 */ /* 0x000ea80000100800 */
[----:B------:R0:W-:Y:S04]  /*2b190*/  STL [R1+0x10d0], R4 ;  /* 0x0010d00401007387 */ /* 0x0001e80000100800 */
[----:B0-----:R-:W2:Y:S01]  /*2b1a0*/  LDL.LU R4, [R1+0x17c] ;  /* 0x00017c0001047983 */ /* 0x001ea20000300800 */
[----:B------:R-:W-:-:S03]  /*2b1b0*/  IMAD.WIDE R14, R12, 0x2, R20 ;  /* 0x000000020c0e7825 */ /* 0x000fc600078e0214 */
[----:B------:R0:W-:Y:S01]  /*2b1c0*/  STL [R1+0x10c8], R5 ;  /* 0x0010c80501007387 */ /* 0x0001e20000100800 */
[----:B------:R-:W-:-:S03]  /*2b1d0*/  ISETP.LT.AND P4, PT, R19, c[0x0][0x178], !P1 ;  /* 0x00005e0013007a0c */ /* 0x000fc60004f81270 */
[----:B------:R1:W-:Y:S04]  /*2b1e0*/  @P6 STG.E.U16 [R14.64], R18 ;  /* 0x000000120e006986 */ /* 0x0003e8000c101506 */
[----:B0-----:R-:W3:Y:S04]  /*2b1f0*/  LDL.LU R5, [R1+0x9c] ;  /* 0x00009c0001057983 */ /* 0x001ee80000300800 */
[----:B-1----:R-:W3:Y:S04]  /*2b200*/  LDL.LU R18, [R1+0x10e0] ;  /* 0x0010e00001127983 */ /* 0x002ee80000300800 */
[----:B------:R-:W3:Y:S04]  /*2b210*/  LDL R14, [R1+0x104c] ;  /* 0x00104c00010e7983 */ /* 0x000ee80000100800 */
[----:B------:R-:W4:Y:S04]  /*2b220*/  LDL R15, [R1+0x1038] ;  /* 0x00103800010f7983 */ /* 0x000f280000100800 */
[----:B------:R-:W4:Y:S04]  /*2b230*/  LDL.LU R19, [R1+0x10dc] ;  /* 0x0010dc0001137983 */ /* 0x000f280000300800 */
[----:B------:R-:W-:Y:S04]  /*2b240*/  STL [R1+0x10c0], R16 ;  /* 0x0010c01001007387 */ /* 0x000fe80000100800 */
[----:B--2---:R0:W-:Y:S02]  /*2b250*/  @P5 STG.E.U16 [R22.64], R4 ;  /* 0x0000000416005986 */ /* 0x0041e4000c101506 */
[----:B0-----:R-:W-:-:S02]  /*2b260*/  IMAD.WIDE R22, R12, 0x2, R16 ;  /* 0x000000020c167825 */ /* 0x001fc400078e0210 */
[----:B------:R-:W2:Y:S01]  /*2b270*/  LDL R16, [R1+0x104c] ;  /* 0x00104c0001107983 */ /* 0x000ea20000100800 */
[----:B------:R-:W-:-:S04]  /*2b280*/  IADD3 R0, R0, 0x1c, RZ ;  /* 0x0000001c00007810 */ /* 0x000fc80007ffe0ff */
[----:B------:R-:W-:Y:S02]  /*2b290*/  ISETP.GE.AND P0, PT, R0, c[0x0][0x17c], PT ;  /* 0x00005f0000007a0c */ /* 0x000fe40003f06270 */
[----:B---3--:R-:W-:Y:S01]  /*2b2a0*/  ISETP.LT.AND P6, PT, R14, c[0x0][0x178], !P1 ;  /* 0x00005e000e007a0c */ /* 0x008fe20004fc1270 */
[----:B--2---:R0:W-:Y:S04]  /*2b2b0*/  STL [R1+0x10c4], R16 ;  /* 0x0010c41001007387 */ /* 0x0041e80000100800 */
[----:B0-----:R-:W2:Y:S04]  /*2b2c0*/  LDL R16, [R1+0x1048] ;  /* 0x0010480001107983 */ /* 0x001ea80000100800 */
[----:B------:R0:W-:Y:S04]  /*2b2d0*/  STL [R1+0x10bc], R17 ;  /* 0x0010bc1101007387 */ /* 0x0001e80000100800 */
[----:B0-----:R-:W3:Y:S01]  /*2b2e0*/  LDL.LU R17, [R1+0x8c] ;  /* 0x00008c0001117983 */ /* 0x001ee20000300800 */
[----:B----4-:R-:W-:Y:S01]  /*2b2f0*/  IADD3 R0, R15, 0x1d, RZ ;  /* 0x0000001d0f007810 */ /* 0x010fe20007ffe0ff */
[----:B------:R-:W-:Y:S01]  /*2b300*/  IMAD.WIDE R14, R12, 0x2, R18 ;  /* 0x000000020c0e7825 */ /* 0x000fe200078e0212 */
[----:B------:R-:W-:-:S02]  /*2b310*/  ISETP.LT.AND P5, PT, R24, c[0x0][0x178], !P1 ;  /* 0x00005e0018007a0c */ /* 0x000fc40004fa1270 */
[----:B------:R-:W-:Y:S02]  /*2b320*/  ISETP.LT.AND P1, PT, R25, c[0x0][0x178], !P1 ;  /* 0x00005e0019007a0c */ /* 0x000fe40004f21270 */
[----:B-----5:R0:W-:Y:S01]  /*2b330*/  @P3 STG.E.U16 [R14.64], R13 ;  /* 0x0000000d0e003986 */ /* 0x0201e2000c101506 */
[----:B------:R-:W-:Y:S01]  /*2b340*/  ISETP.GE.AND P3, PT, R0, c[0x0][0x17c], PT ;  /* 0x00005f0000007a0c */ /* 0x000fe20003f66270 */
[----:B------:R-:W-:Y:S02]  /*2b350*/  IMAD.WIDE R24, R12, 0x2, R10 ;  /* 0x000000020c187825 */ /* 0x000fe400078e020a */
[----:B------:R-:W4:Y:S04]  /*2b360*/  LDL.LU R0, [R1+0x18c] ;  /* 0x00018c0001007983 */ /* 0x000f280000300800 */
[----:B------:R1:W-:Y:S01]  /*2b370*/  @P4 STG.E.U16 [R22.64], R5 ;  /* 0x0000000516004986 */ /* 0x0003e2000c101506 */
[----:B0-----:R-:W-:-:S03]  /*2b380*/  PRMT R14, R9, 0x7632, R14 ;  /* 0x00007632090e7816 */ /* 0x001fc6000000000e */
[----:B------:R-:W5:Y:S04]  /*2b390*/  LDL.LU R9, [R1+0x10d8] ;  /* 0x0010d80001097983 */ /* 0x000f680000300800 */
[----:B-1----:R-:W2:Y:S04]  /*2b3a0*/  LDL R23, [R1+0x1034] ;  /* 0x0010340001177983 */ /* 0x002ea80000100800 */
[----:B---3--:R0:W-:Y:S01]  /*2b3b0*/  @P6 STG.E.U16 [R24.64], R17 ;  /* 0x0000001118006986 */ /* 0x0081e2000c101506 */
[----:B------:R-:W-:-:S03]  /*2b3c0*/  ISETP.LT.AND P6, PT, R29, c[0x0][0x178], !P2 ;  /* 0x00005e001d007a0c */ /* 0x000fc600057c1270 */
[----:B------:R-:W3:Y:S01]  /*2b3d0*/  LDL.LU R29, [R1+0x10d4] ;  /* 0x0010d400011d7983 */ /* 0x000ee20000300800 */
[----:B------:R-:W-:Y:S02]  /*2b3e0*/  PRMT R15, R13, 0x7632, R15 ;  /* 0x000076320d0f7816 */ /* 0x000fe4000000000f */
[----:B----4-:R-:W-:Y:S01]  /*2b3f0*/  PRMT R26, R0, 0x7632, R26 ;  /* 0x00007632001a7816 */ /* 0x010fe2000000001a */
[C---:B0-----:R-:W-:Y:S01]  /*2b400*/  IMAD.WIDE R24, R12.reuse, 0x2, R6 ;  /* 0x000000020c187825 */ /* 0x041fe200078e0206 */
[C---:B------:R-:W-:Y:S02]  /*2b410*/  IADD3 R0, R12.reuse, c[0x0][0x198], RZ ;  /* 0x000066000c007a10 */ /* 0x040fe40007ffe0ff */
[----:B--2---:R-:W-:Y:S01]  /*2b420*/  ISETP.LT.AND P4, PT, R23, c[0x0][0x178], !P2 ;  /* 0x00005e0017007a0c */ /* 0x004fe20005781270 */
[----:B-----5:R-:W-:Y:S01]  /*2b430*/  IMAD.WIDE R22, R12, 0x2, R8 ;  /* 0x000000020c167825 */ /* 0x020fe200078e0208 */
[----:B------:R-:W-:-:S04]  /*2b440*/  PRMT R12, R4, 0x7632, R12 ;  /* 0x00007632040c7816 */ /* 0x000fc8000000000c */
[----:B---3--:R0:W-:Y:S04]  /*2b450*/  @P5 STG.E.U16 [R22.64], R29 ;  /* 0x0000001d16005986 */ /* 0x0081e8000c101506 */
[----:B0-----:R-:W2:Y:S04]  /*2b460*/  LDL R23, [R1+0x1044] ;  /* 0x0010440001177983 */ /* 0x001ea80000100800 */
[----:B------:R-:W3:Y:S04]  /*2b470*/  LDL.LU R4, [R1+0x10d0] ;  /* 0x0010d00001047983 */ /* 0x000ee80000300800 */
[----:B------:R-:W4:Y:S04]  /*2b480*/  LDL.LU R13, [R1+0x10cc] ;  /* 0x0010cc00010d7983 */ /* 0x000f280000300800 */
[----:B------:R0:W-:Y:S02]  /*2b490*/  @P1 STG.E.U16 [R24.64], R28 ;  /* 0x0000001c18001986 */ /* 0x0001e4000c101506 */
[----:B0-----:R-:W-:Y:S01]  /*2b4a0*/  IMAD.WIDE R24, R0, 0x2, R20 ;  /* 0x0000000200187825 */ /* 0x001fe200078e0214 */
[----:B--2---:R-:W-:-:S03]  /*2b4b0*/  ISETP.LT.AND P5, PT, R23, c[0x0][0x178], !P2 ;  /* 0x00005e0017007a0c */ /* 0x004fc600057a1270 */
[----:B------:R-:W-:-:S05]  /*2b4c0*/  IMAD.WIDE R22, R0, 0x2, R2 ;  /* 0x0000000200167825 */ /* 0x000fca00078e0202 */
[----:B------:R-:W-:Y:S01]  /*2b4d0*/  @P4 STG.E.U16 [R22.64], R14 ;  /* 0x0000000e16004986 */ /* 0x000fe2000c101506 */
[----:B----4-:R-:W-:-:S03]  /*2b4e0*/  PRMT R13, R5, 0x7632, R13 ;  /* 0x00007632050d7816 */ /* 0x010fc6000000000d */
[----:B------:R-:W3:Y:S01]  /*2b4f0*/  LDL.LU R5, [R1+0x10c8] ;  /* 0x0010c80001057983 */ /* 0x000ee20000300800 */
[----:B------:R-:W-:-:S03]  /*2b500*/  ISETP.LT.AND P4, PT, R16, c[0x0][0x178], !P2 ;  /* 0x00005e0010007a0c */ /* 0x000fc60005781270 */
[----:B------:R0:W-:Y:S04]  /*2b510*/  @P6 STG.E.U16 [R24.64], R26 ;  /* 0x0000001a18006986 */ /* 0x0001e8000c101506 */
[----:B------:R1:W-:Y:S01]  /*2b520*/  STL [R1+0x10b8], R19 ;  /* 0x0010b81301007387 */ /* 0x0003e20000100800 */
[----:B0-----:R-:W-:-:S03]  /*2b530*/  IMAD.WIDE R24, R0, 0x2, R18 ;  /* 0x0000000200187825 */ /* 0x001fc600078e0212 */
[----:B-1----:R-:W2:Y:S04]  /*2b540*/  LDL R19, [R1+0x1034] ;  /* 0x0010340001137983 */ /* 0x002ea80000100800 */
[----:B------:R-:W4:Y:S01]  /*2b550*/  LDL.LU R16, [R1+0x10c4] ;  /* 0x0010c40001107983 */ /* 0x000f220000300800 */
[----:B------:R-:W-:Y:S02]  /*2b560*/  ISETP.LT.AND P1, PT, R27, c[0x0][0x178], !P2 ;  /* 0x00005e001b007a0c */ /* 0x000fe40005721270 */
[----:B------:R-:W-:Y:S01]  /*2b570*/  PRMT R14, R17, 0x7632, R14 ;  /* 0x00007632110e7816 */ /* 0x000fe2000000000e */
[----:B---3--:R-:W-:-:S10]  /*2b580*/  IMAD.WIDE R22, R0, 0x2, R4 ;  /* 0x0000000200167825 */ /* 0x008fd400078e0204 */
[----:B------:R0:W-:Y:S04]  /*2b590*/  @P1 STG.E.U16 [R22.64], R12 ;  /* 0x0000000c16001986 */ /* 0x0001e8000c101506 */
[----:B------:R1:W-:Y:S01]  /*2b5a0*/  @P5 STG.E.U16 [R24.64], R15 ;  /* 0x0000000f18005986 */ /* 0x0003e2000c101506 */
[----:B----4-:R-:W-:-:S03]  /*2b5b0*/  ISETP.LT.AND P6, PT, R16, c[0x0][0x178], !P2 ;  /* 0x00005e0010007a0c */ /* 0x010fc600057c1270 */
[----:B------:R-:W3:Y:S04]  /*2b5c0*/  LDL.LU R16, [R1+0x10c0] ;  /* 0x0010c00001107983 */ /* 0x000ee80000300800 */
[----:B------:R-:W3:Y:S04]  /*2b5d0*/  LDL.LU R17, [R1+0x10bc] ;  /* 0x0010bc0001117983 */ /* 0x000ee80000300800 */
[----:B0-----:R-:W4:Y:S04]  /*2b5e0*/  LDL R22, [R1+0x1054] ;  /* 0x0010540001167983 */ /* 0x001f280000100800 */
[----:B------:R-:W5:Y:S01]  /*2b5f0*/  LDL R23, [R1+0x1050] ;  /* 0x0010500001177983 */ /* 0x000f620000100800 */
[----:B--2---:R-:W-:Y:S01]  /*2b600*/  ISETP.LT.AND P5, PT, R19, c[0x0][0x178], !P0 ;  /* 0x00005e0013007a0c */ /* 0x004fe200047a1270 */
[----:B-1----:R-:W-:-:S02]  /*2b610*/  IMAD.WIDE R24, R0, 0x2, R10 ;  /* 0x0000000200187825 */ /* 0x002fc400078e020a */
[----:B------:R-:W2:Y:S04]  /*2b620*/  LDL.LU R19, [R1+0x1cc] ;  /* 0x0001cc0001137983 */ /* 0x000ea80000300800 */
[----:B------:R0:W-:Y:S04]  /*2b630*/  STL [R1+0x10b0], R10 ;  /* 0x0010b00a01007387 */ /* 0x0001e80000100800 */
[----:B0-----:R-:W2:Y:S04]  /*2b640*/  LDL.LU R10, [R1+0x1bc] ;  /* 0x0001bc00010a7983 */ /* 0x001ea80000300800 */
[----:B------:R0:W-:Y:S04]  /*2b650*/  STL [R1+0x10ac], R11 ;  /* 0x0010ac0b01007387 */ /* 0x0001e80000100800 */
[----:B0-----:R-:W2:Y:S01]  /*2b660*/  LDL R11, [R1+0x103c] ;  /* 0x00103c00010b7983 */ /* 0x001ea20000100800 */
[----:B------:R-:W-:-:S02]  /*2b670*/  PRMT R26, R29, 0x7632, R26 ;  /* 0x000076321d1a7816 */ /* 0x000fc4000000001a */
[----:B------:R-:W-:Y:S02]  /*2b680*/  IADD3 R12, R0, c[0x0][0x198], RZ ;  /* 0x00006600000c7a10 */ /* 0x000fe40007ffe0ff */
[----:B----4-:R-:W-:Y:S02]  /*2b690*/  ISETP.LT.AND P1, PT, R22, c[0x0][0x178], !P2 ;  /* 0x00005e0016007a0c */ /* 0x010fe40005721270 */
[----:B-----5:R-:W-:Y:S01]  /*2b6a0*/  ISETP.LT.AND P2, PT, R23, c[0x0][0x178], !P2 ;  /* 0x00005e0017007a0c */ /* 0x020fe20005741270 */
[----:B---3--:R-:W-:-:S05]  /*2b6b0*/  IMAD.WIDE R22, R0, 0x2, R16 ;  /* 0x0000000200167825 */ /* 0x008fca00078e0210 */
[----:B------:R0:W-:Y:S04]  /*2b6c0*/  @P4 STG.E.U16 [R22.64], R13 ;  /* 0x0000000d16004986 */ /* 0x0001e8000c101506 */
[----:B------:R1:W-:Y:S01]  /*2b6d0*/  @P6 STG.E.U16 [R24.64], R14 ;  /* 0x0000000e18006986 */ /* 0x0003e2000c101506 */
[----:B0-----:R-:W-:-:S03]  /*2b6e0*/  IMAD.WIDE R22, R0, 0x2, R8 ;  /* 0x0000000200167825 */ /* 0x001fc600078e0208 */
[----:B-1----:R-:W3:Y:S01]  /*2b6f0*/  LDL R14, [R1+0x1048] ;  /* 0x00104800010e7983 */ /* 0x002ee20000100800 */
[----:B------:R-:W-:-:S03]  /*2b700*/  IMAD.WIDE R24, R0, 0x2, R6 ;  /* 0x0000000200187825 */ /* 0x000fc600078e0206 */
[----:B------:R0:W-:Y:S04]  /*2b710*/  STL [R1+0x10b4], R9 ;  /* 0x0010b40901007387 */ /* 0x0001e80000100800 */
[----:B------:R-:W4:Y:S01]  /*2b720*/  LDL R0, [R1+0x1038] ;  /* 0x0010380001007983 */ /* 0x000f220000100800 */
[----:B--2---:R-:W-:-:S03]  /*2b730*/  ISETP.LT.AND P6, PT, R11, c[0x0][0x178], !P0 ;  /* 0x00005e000b007a0c */ /* 0x004fc600047c1270 */
[----:B------:R1:W-:Y:S04]  /*2b740*/  @P1 STG.E.U16 [R22.64], R26 ;  /* 0x0000001a16001986 */ /* 0x0003e8000c101506 */
[----:B0-----:R-:W2:Y:S04]  /*2b750*/  LDL R9, [R1+0x1054] ;  /* 0x0010540001097983 */ /* 0x001ea80000100800 */
[----:B------:R-:W5:Y:S04]  /*2b760*/  LDL.LU R11, [R1+0x1ac] ;  /* 0x0001ac00010b7983 */ /* 0x000f680000300800 */
[----:B-1----:R-:W2:Y:S04]  /*2b770*/  LDL R22, [R1+0x1dc] ;  /* 0x0001dc0001167983 */ /* 0x002ea80000100800 */
[----:B------:R-:W3:Y:S01]  /*2b780*/  LDL R23, [R1+0x1044] ;  /* 0x0010440001177983 */ /* 0x000ee20000100800 */
[----:B------:R-:W-:Y:S01]  /*2b790*/  PRMT R15, R28, 0x7632, R15 ;  /* 0x000076321c0f7816 */ /* 0x000fe2000000000f */
[----:B------:R-:W-:-:S02]  /*2b7a0*/  IMAD.WIDE R28, R12, 0x2, R2 ;  /* 0x000000020c1c7825 */ /* 0x000fc400078e0202 */
[----:B------:R-:W4:Y:S04]  /*2b7b0*/  LDL.LU R26, [R1+0xbc] ;  /* 0x0000bc00011a7983 */ /* 0x000f280000300800 */
[----:B------:R-:W-:Y:S04]  /*2b7c0*/  @P2 STG.E.U16 [R24.64], R15 ;  /* 0x0000000f18002986 */ /* 0x000fe8000c101506 */
[----:B------:R-:W-:Y:S04]  /*2b7d0*/  STL [R1+0x10a8], R4 ;  /* 0x0010a80401007387 */ /* 0x000fe80000100800 */
[----:B--2---:R0:W-:Y:S01]  /*2b7e0*/  @P5 STG.E.U16 [R28.64], R22 ;  /* 0x000000161c005986 */ /* 0x0041e2000c101506 */
[----:B---3--:R-:W-:Y:S01]  /*2b7f0*/  ISETP.LT.AND P5, PT, R23, c[0x0][0x178], !P0 ;  /* 0x00005e0017007a0c */ /* 0x008fe200047a1270 */
[----:B0-----:R-:W-:-:S02]  /*2b800*/  IMAD.WIDE R22, R12, 0x2, R4 ;  /* 0x000000020c167825 */ /* 0x001fc400078e0204 */
[----:B------:R-:W2:Y:S01]  /*2b810*/  LDL.LU R4, [R1+0x1dc] ;  /* 0x0001dc0001047983 */ /* 0x000ea20000300800 */
[----:B----4-:R-:W-:Y:S02]  /*2b820*/  IADD3 R0, R0, 0x1e, RZ ;  /* 0x0000001e00007810 */ /* 0x010fe40007ffe0ff */
[----:B------:R-:W-:Y:S01]  /*2b830*/  ISETP.LT.AND P2, PT, R14, c[0x0][0x178], !P0 ;  /* 0x00005e000e007a0c */ /* 0x000fe20004741270 */
[----:B------:R-:W-:Y:S01]  /*2b840*/  IMAD.WIDE R14, R12, 0x2, R20 ;  /* 0x000000020c0e7825 */ /* 0x000fe200078e0214 */
[----:B------:R0:W-:Y:S01]  /*2b850*/  STL [R1+0x10a4], R5 ;  /* 0x0010a40501007387 */ /* 0x0001e20000100800 */
[----:B------:R-:W-:Y:S02]  /*2b860*/  ISETP.GE.AND P1, PT, R0, c[0x0][0x17c], PT ;  /* 0x00005f0000007a0c */ /* 0x000fe40003f26270 */
[----:B------:R-:W-:Y:S01]  /*2b870*/  PRMT R25, R19, 0x7632, R25 ;  /* 0x0000763213197816 */ /* 0x000fe20000000019 */
[----:B------:R1:W-:Y:S04]  /*2b880*/  @P6 STG.E.U16 [R14.64], R19 ;  /* 0x000000130e006986 */ /* 0x0003e8000c101506 */
[----:B0-----:R-:W3:Y:S04]  /*2b890*/  LDL.LU R5, [R1+0xcc] ;  /* 0x0000cc0001057983 */ /* 0x001ee80000300800 */
[----:B------:R-:W4:Y:S01]  /*2b8a0*/  LDL R0, [R1+0x103c] ;  /* 0x00103c0001007983 */ /* 0x000f220000100800 */
[----:B--2---:R-:W-:-:S03]  /*2b8b0*/  PRMT R13, R4, 0x7632, R13 ;  /* 0x00007632040d7816 */ /* 0x004fc6000000000d */
[----:B------:R-:W2:Y:S04]  /*2b8c0*/  LDL R4, [R1+0x1044] ;  /* 0x0010440001047983 */ /* 0x000ea80000100800 */
[----:B-1----:R-:W2:Y:S04]  /*2b8d0*/  LDL.LU R19, [R1+0x10b8] ;  /* 0x0010b80001137983 */ /* 0x002ea80000300800 */
[----:B------:R-:W2:Y:S01]  /*2b8e0*/  LDL R15, [R1+0x104c] ;  /* 0x00104c00010f7983 */ /* 0x000ea20000100800 */
[----:B------:R-:W-:Y:S02]  /*2b8f0*/  ISETP.LT.AND P4, PT, R27, c[0x0][0x178], !P0 ;  /* 0x00005e001b007a0c */ /* 0x000fe40004781270 */
[----:B------:R-:W-:Y:S01]  /*2b900*/  PRMT R28, R10, 0x7632, R28 ;  /* 0x000076320a1c7816 */ /* 0x000fe2000000001c */
[----:B------:R-:W-:Y:S01]  /*2b910*/  STL [R1+0x109c], R16 ;  /* 0x00109c1001007387 */ /* 0x000fe20000100800 */
[----:B-----5:R-:W-:-:S09]  /*2b920*/  PRMT R24, R11, 0x7632, R24 ;  /* 0x000076320b187816 */ /* 0x020fd20000000018 */
[----:B------:R0:W-:Y:S01]  /*2b930*/  @P4 STG.E.U16 [R22.64], R10 ;  /* 0x0000000a16004986 */ /* 0x0001e2000c101506 */
[----:B------:R-:W-:Y:S01]  /*2b940*/  ISETP.LT.AND P4, PT, R9, c[0x0][0x178], !P0 ;  /* 0x00005e0009007a0c */ /* 0x000fe20004781270 */
[C---:B0-----:R-:W-:Y:S02]  /*2b950*/  IMAD.WIDE R22, R12.reuse, 0x2, R16 ;  /* 0x000000020c167825 */ /* 0x041fe400078e0210 */
[----:B------:R-:W5:Y:S04]  /*2b960*/  LDL.LU R16, [R1+0xac] ;  /* 0x0000ac0001107983 */ /* 0x000f680000300800 */
[----:B------:R0:W-:Y:S04]  /*2b970*/  STL [R1+0x1098], R17 ;  /* 0x0010981101007387 */ /* 0x0001e80000100800 */
[----:B0-----:R-:W3:Y:S04]  /*2b980*/  LDL.LU R17, [R1+0x6c] ;  /* 0x00006c0001117983 */ /* 0x001ee80000300800 */
[----:B------:R-:W3:Y:S04]  /*2b990*/  LDL.LU R9, [R1+0x10b4] ;  /* 0x0010b40001097983 */ /* 0x000ee80000300800 */
[----:B------:R-:W5:Y:S04]  /*2b9a0*/  LDL.LU R10, [R1+0x10b0] ;  /* 0x0010b000010a7983 */ /* 0x000f680000300800 */
[----:B------:R0:W-:Y:S04]  /*2b9b0*/  STL [R1+0x10a0], R28 ;  /* 0x0010a01c01007387 */ /* 0x0001e80000100800 */
[----:B0-----:R-:W5:Y:S01]  /*2b9c0*/  LDL R28, [R1+0x1054] ;  /* 0x00105400011c7983 */ /* 0x001f620000100800 */
[----:B--2---:R-:W-:Y:S01]  /*2b9d0*/  ISETP.LT.AND P6, PT, R15, c[0x0][0x178], !P0 ;  /* 0x00005e000f007a0c */ /* 0x004fe200047c1270 */
[----:B------:R-:W-:-:S05]  /*2b9e0*/  IMAD.WIDE R14, R12, 0x2, R18 ;  /* 0x000000020c0e7825 */ /* 0x000fca00078e0212 */
[----:B------:R0:W-:Y:S04]  /*2b9f0*/  @P5 STG.E.U16 [R14.64], R11 ;  /* 0x0000000b0e005986 */ /* 0x0001e8000c101506 */
[----:B0-----:R-:W5:Y:S04]  /*2ba00*/  LDL.LU R11, [R1+0x10ac] ;  /* 0x0010ac00010b7983 */ /* 0x001f680000300800 */
[----:B------:R-:W2:Y:S04]  /*2ba10*/  LDL R14, [R1+0x1050] ;  /* 0x00105000010e7983 */ /* 0x000ea80000100800 */
[----:B------:R-:W5:Y:S04]  /*2ba20*/  LDL R15, [R1+0x1034] ;  /* 0x00103400010f7983 */ /* 0x000f680000100800 */
[----:B------:R3:W-:Y:S01]  /*2ba30*/  @P2 STG.E.U16 [R22.64], R26 ;  /* 0x0000001a16002986 */ /* 0x0007e2000c101506 */
[----:B----4-:R-:W-:-:S02]  /*2ba40*/  ISETP.LT.AND P2, PT, R0, c[0x0][0x178], !P3 ;  /* 0x00005e0000007a0c */ /* 0x010fc40005f41270 */
[----:B------:R-:W-:Y:S02]  /*2ba50*/  IADD3 R0, R12, c[0x0][0x198], RZ ;  /* 0x000066000c007a10 */ /* 0x000fe40007ffe0ff */
[----:B------:R-:W-:Y:S01]  /*2ba60*/  PRMT R29, R26, 0x7632, R29 ;  /* 0x000076321a1d7816 */ /* 0x000fe2000000001d */
[----:B---3--:R-:W-:Y:S01]  /*2ba70*/  IMAD.WIDE R22, R12, 0x2, R8 ;  /* 0x000000020c167825 */ /* 0x008fe200078e0208 */
[----:B--2---:R-:W-:Y:S02]  /*2ba80*/  ISETP.LT.AND P0, PT, R14, c[0x0][0x178], !P0 ;  /* 0x00005e000e007a0c */ /* 0x004fe40004701270 */
[----:B-----5:R-:W-:Y:S01]  /*2ba90*/  ISETP.LT.AND P5, PT, R15, c[0x0][0x178], !P3 ;  /* 0x00005e000f007a0c */ /* 0x020fe20005fa1270 */
[----:B------:R-:W-:-:S05]  /*2baa0*/  IMAD.WIDE R14, R12, 0x2, R10 ;  /* 0x000000020c0e7825 */ /* 0x000fca00078e020a */
[----:B------:R0:W-:Y:S01]  /*2bab0*/  @P6 STG.E.U16 [R14.64], R5 ;  /* 0x000000050e006986 */ /* 0x0001e2000c101506 */
[----:B------:R-:W-:Y:S01]  /*2bac0*/  ISETP.LT.AND P6, PT, R27, c[0x0][0x178], !P3 ;  /* 0x00005e001b007a0c */ /* 0x000fe20005fc1270 */
[----:B------:R-:W-:Y:S02]  /*2bad0*/  IMAD.WIDE R26, R0, 0x2, R20 ;  /* 0x00000002001a7825 */ /* 0x000fe400078e0214 */
[----:B------:R1:W-:Y:S01]  /*2bae0*/  @P4 STG.E.U16 [R22.64], R16 ;  /* 0x0000001016004986 */ /* 0x0003e2000c101506 */
[----:B------:R-:W-:-:S03]  /*2baf0*/  ISETP.LT.AND P4, PT, R4, c[0x0][0x178], !P3 ;  /* 0x00005e0004007a0c */ /* 0x000fc60005f81270 */
[----:B------:R-:W2:Y:S01]  /*2bb00*/  LDL.LU R4, [R1+0x10a8] ;  /* 0x0010a80001047983 */ /* 0x000ea20000300800 */
[----:B0-----:R-:W-:Y:S01]  /*2bb10*/  IMAD.WIDE R14, R12, 0x2, R6 ;  /* 0x000000020c0e7825 */ /* 0x001fe200078e0206 */
[----:B------:R-:W-:Y:S02]  /*2bb20*/  PRMT R12, R5, 0x7632, R12 ;  /* 0x00007632050c7816 */ /* 0x000fe4000000000c */
[----:B------:R-:W2:Y:S01]  /*2bb30*/  LDL.LU R5, [R1+0x10a4] ;  /* 0x0010a40001057983 */ /* 0x000ea20000300800 */
[----:B-1----:R-:W-:-:S03]  /*2bb40*/  IMAD.WIDE R22, R0, 0x2, R2 ;  /* 0x0000000200167825 */ /* 0x002fc600078e0202 */
[----:B------:R0:W-:Y:S04]  /*2bb50*/  @P0 STG.E.U16 [R14.64], R17 ;  /* 0x000000110e000986 */ /* 0x0001e8000c101506 */
[----:B------:R-:W-:Y:S04]  /*2bb60*/  @P5 STG.E.U16 [R22.64], R13 ;  /* 0x0000000d16005986 */ /* 0x000fe8000c101506 */
[----:B------:R1:W-:Y:S04]  /*2bb70*/  @P2 STG.E.U16 [R26.64], R25 ;  /* 0x000000191a002986 */ /* 0x0003e8000c101506 */
[----:B0-----:R-:W3:Y:S04]  /*2bb80*/  LDL R14, [R1+0x1048] ;  /* 0x00104800010e7983 */ /* 0x001ee80000100800 */
[----:B------:R-:W4:Y:S01]  /*2bb90*/  LDL R15, [R1+0x104c] ;  /* 0x00104c00010f7983 */ /* 0x000f220000100800 */
[----:B------:R-:W-:-:S03]  /*2bba0*/  ISETP.LT.AND P2, PT, R28, c[0x0][0x178], !P3 ;  /* 0x00005e001c007a0c */ /* 0x000fc60005f41270 */
[----:B-1----:R-:W5:Y:S01]  /*2bbb0*/  LDL R25, [R1+0x1050] ;  /* 0x0010500001197983 */ /* 0x002f620000100800 */
[----:B------:R-:W-:-:S03]  /*2bbc0*/  PRMT R13, R16, 0x7632, R13 ;  /* 0x00007632100d7816 */ /* 0x000fc6000000000d */
[----:B------:R-:W5:Y:S01]  /*2bbd0*/  LDL.LU R27, [R1+0x1038] ;  /* 0x00103800011b7983 */ /* 0x000f620000300800 */
[----:B------:R-:W-:-:S03]  /*2bbe0*/  PRMT R26, R17, 0x7632, R26 ;  /* 0x00007632111a7816 */ /* 0x000fc6000000001a */
[----:B------:R-:W5:Y:S04]  /*2bbf0*/  LDL.LU R28, [R1+0x10a0] ;  /* 0x0010a000011c7983 */ /* 0x000f680000300800 */
[----:B------:R-:W5:Y:S04]  /*2bc00*/  LDL.LU R16, [R1+0x109c] ;  /* 0x00109c0001107983 */ /* 0x000f680000300800 */
[----:B------:R-:W5:Y:S01]  /*2bc10*/  LDL.LU R17, [R1+0x1098] ;  /* 0x0010980001117983 */ /* 0x000f620000300800 */
[----:B------:R-:W-:Y:S01]  /*2bc20*/  IMAD.WIDE R22, R0, 0x2, R18 ;  /* 0x0000000200167825 */ /* 0x000fe200078e0212 */
[----:B---3--:R-:W-:-:S02]  /*2bc30*/  ISETP.LT.AND P0, PT, R14, c[0x0][0x178], !P3 ;  /* 0x00005e000e007a0c */ /* 0x008fc40005f01270 */
[----:B----4-:R-:W-:Y:S01]  /*2bc40*/  ISETP.LT.AND P5, PT, R15, c[0x0][0x178], !P3 ;  /* 0x00005e000f007a0c */ /* 0x010fe20005fa1270 */
[----:B--2---:R-:W-:Y:S01]  /*2bc50*/  IMAD.WIDE R14, R0, 0x2, R4 ;  /* 0x00000002000e7825 */ /* 0x004fe200078e0204 */
[----:B-----5:R-:W-:-:S04]  /*2bc60*/  ISETP.LT.AND P3, PT, R25, c[0x0][0x178], !P3 ;  /* 0x00005e0019007a0c */ /* 0x020fc80005f61270 */
[----:B------:R0:W-:Y:S04]  /*2bc70*/  @P6 STG.E.U16 [R14.64], R28 ;  /* 0x0000001c0e006986 */ /* 0x0001e8000c101506 */
[----:B------:R1:W-:Y:S04]  /*2bc80*/  @P4 STG.E.U16 [R22.64], R24 ;  /* 0x0000001816004986 */ /* 0x0003e8000c101506 */
[----:B------:R-:W-:Y:S01]  /*2bc90*/  STL [R1+0x1094], R16 ;  /* 0x0010941001007387 */ /* 0x000fe20000100800 */
[----:B0-----:R-:W-:-:S03]  /*2bca0*/  IMAD.WIDE R14, R0, 0x2, R16 ;  /* 0x00000002000e7825 */ /* 0x001fc600078e0210 */
[----:B------:R0:W-:Y:S01]  /*2bcb0*/  STL [R1+0x1090], R17 ;  /* 0x0010901101007387 */ /* 0x0001e20000100800 */
[----:B-1----:R-:W-:-:S03]  /*2bcc0*/  IMAD.WIDE R22, R0, 0x2, R10 ;  /* 0x0000000200167825 */ /* 0x002fc600078e020a */
[----:B------:R-:W-:Y:S01]  /*2bcd0*/  @P0 STG.E.U16 [R14.64], R29 ;  /* 0x0000001d0e000986 */ /* 0x000fe2000c101506 */
[----:B------:R-:W-:-:S03]  /*2bce0*/  IMAD.WIDE R24, R0, 0x2, R8 ;  /* 0x0000000200187825 */ /* 0x000fc600078e0208 */
[----:B0-----:R-:W2:Y:S04]  /*2bcf0*/  LDL.LU R17, [R1+0x1034] ;  /* 0x0010340001117983 */ /* 0x001ea80000300800 */
[----:B------:R-:W3:Y:S04]  /*2bd00*/  LDL R16, [R1+0x22c] ;  /* 0x00022c0001107983 */ /* 0x000ee80000100800 */
[----:B------:R-:W-:Y:S04]  /*2bd10*/  STL [R1+0x108c], R8 ;  /* 0x00108c0801007387 */ /* 0x000fe80000100800 */
[----:B------:R0:W-:Y:S04]  /*2bd20*/  STL [R1+0x1088], R9 ;  /* 0x0010880901007387 */ /* 0x0001e80000100800 */
[----:B------:R-:W-:Y:S04]  /*2bd30*/  @P5 STG.E.U16 [R22.64], R12 ;  /* 0x0000000c16005986 */ /* 0x000fe8000c101506 */
[----:B------:R1:W-:Y:S04]  /*2bd40*/  @P2 STG.E.U16 [R24.64], R13 ;  /* 0x0000000d18002986 */ /* 0x0003e8000c101506 */
[----:B0-----:R-:W4:Y:S04]  /*2bd50*/  LDL.LU R9, [R1+0x103c] ;  /* 0x00103c0001097983 */ /* 0x001f280000300800 */
[----:B------:R-:W5:Y:S04]  /*2bd60*/  LDL.LU R29, [R1+0xec] ;  /* 0x0000ec00011d7983 */ /* 0x000f680000300800 */
[----:B-1----:R-:W2:Y:S04]  /*2bd70*/  LDL R25, [R1+0x1044] ;  /* 0x0010440001197983 */ /* 0x002ea80000100800 */
[----:B------:R-:W2:Y:S04]  /*2bd80*/  LDL R8, [R1+0x1050] ;  /* 0x0010500001087983 */ /* 0x000ea80000100800 */
[----:B------:R-:W2:Y:S01]  /*2bd90*/  LDL.LU R28, [R1+0xdc] ;  /* 0x0000dc00011c7983 */ /* 0x000ea20000300800 */
[----:B------:R-:W-:-:S03]  /*2bda0*/  IADD3 R13, R27, 0x1f, RZ ;  /* 0x0000001f1b0d7810 */ /* 0x000fc60007ffe0ff */
[----:B--2---:R0:W-:Y:S04]  /*2bdb0*/  STL [R1+0x1084], R28 ;  /* 0x0010841c01007387 */ /* 0x0041e80000100800 */
[----:B0-----:R-:W2:Y:S04]  /*2bdc0*/  LDL.LU R28, [R1+0x21c] ;  /* 0x00021c00011c7983 */ /* 0x001ea80000300800 */
[----:B------:R-:W2:Y:S01]  /*2bdd0*/  LDL R27, [R1+0x1c] ;  /* 0x00001c00011b7983 */ /* 0x000ea20000100800 */
[----:B------:R-:W-:Y:S01]  /*2bde0*/  ISETP.LT.AND P4, PT, R17, c[0x0][0x178], !P1 ;  /* 0x00005e0011007a0c */ /* 0x000fe20004f81270 */
[----:B------:R-:W-:Y:S01]  /*2bdf0*/  IMAD.WIDE R14, R0, 0x2, R6 ;  /* 0x00000002000e7825 */ /* 0x000fe200078e0206 */
[----:B----4-:R-:W-:-:S02]  /*2be00*/  ISETP.LT.AND P5, PT, R9, c[0x0][0x178], !P1 ;  /* 0x00005e0009007a0c */ /* 0x010fc40004fa1270 */
[----:B------:R-:W-:Y:S02]  /*2be10*/  IADD3 R12, R0, c[0x0][0x198], RZ ;  /* 0x00006600000c7a10 */ /* 0x000fe40007ffe0ff */
[----:B------:R0:W-:Y:S01]  /*2be20*/  @P3 STG.E.U16 [R14.64], R26 ;  /* 0x0000001a0e003986 */ /* 0x0001e2000c101506 */
[----:B------:R-:W-:Y:S02]  /*2be30*/  ISETP.GE.AND P0, PT, R13, c[0x0][0x17c], PT ;  /* 0x00005f000d007a0c */ /* 0x000fe40003f06270 */
[----:B------:R-:W-:-:S04]  /*2be40*/  IMAD.WIDE R22, R12, 0x2, R2 ;  /* 0x000000020c167825 */ /* 0x000fc800078e0202 */
[C---:B0-----:R-:W-:Y:S01]  /*2be50*/  IMAD.WIDE R14, R12.reuse, 0x2, R20 ;  /* 0x000000020c0e7825 */ /* 0x041fe200078e0214 */
[----:B--2---:R0:W-:Y:S04]  /*2be60*/  STL [R1+0x1080], R27 ;  /* 0x0010801b01007387 */ /* 0x0041e80000100800 */
[----:B0-----:R-:W2:Y:S04]  /*2be70*/  LDL.LU R27, [R1+0x1048] ;  /* 0x00104800011b7983 */ /* 0x001ea80000300800 */
[----:B------:R-:W4:Y:S04]  /*2be80*/  LDL.LU R0, [R1+0x1040] ;  /* 0x0010400001007983 */ /* 0x000f280000300800 */
[----:B------:R-:W2:Y:S04]  /*2be90*/  LDL.LU R13, [R1+0x1044] ;  /* 0x00104400010d7983 */ /* 0x000ea80000300800 */
[----:B------:R-:W2:Y:S04]  /*2bea0*/  LDL.LU R26, [R1+0x1ec] ;  /* 0x0001ec00011a7983 */ /* 0x000ea80000300800 */
[----:B------:R-:W-:Y:S04]  /*2beb0*/  @P4 STG.E.U16 [R22.64], R28 ;  /* 0x0000001c16004986 */ /* 0x000fe8000c101506 */
[----:B------:R0:W-:Y:S04]  /*2bec0*/  STL [R1+0x107c], R21 ;  /* 0x00107c1501007387 */ /* 0x0001e80000100800 */
[----:B---3--:R1:W-:Y:S04]  /*2bed0*/  @P5 STG.E.U16 [R14.64], R16 ;  /* 0x000000100e005986 */ /* 0x0083e8000c101506 */
[----:B0-----:R-:W3:Y:S04]  /*2bee0*/  LDL.LU R21, [R1+0x104c] ;  /* 0x00104c0001157983 */ /* 0x001ee80000300800 */
[----:B-1----:R-:W2:Y:S04]  /*2bef0*/  LDL.LU R16, [R1+0x1094] ;  /* 0x0010940001107983 */ /* 0x002ea80000300800 */
[----:B------:R-:W2:Y:S01]  /*2bf00*/  LDL R14, [R1+0x20c] ;  /* 0x00020c00010e7983 */ /* 0x000ea20000100800 */
[----:B------:R-:W-:Y:S01]  /*2bf10*/  IMAD.WIDE R22, R12, 0x2, R4 ;  /* 0x000000020c167825 */ /* 0x000fe200078e0204 */
[----:B------:R-:W-:-:S02]  /*2bf20*/  ISETP.LT.AND P5, PT, R17, c[0x0][0x178], !P0 ;  /* 0x00005e0011007a0c */ /* 0x000fc400047a1270 */
[----:B------:R-:W3:Y:S04]  /*2bf30*/  LDL R15, [R1+0x1fc] ;  /* 0x0001fc00010f7983 */ /* 0x000ee80000100800 */
[----:B------:R-:W3:Y:S01]  /*2bf40*/  LDL.LU R17, [R1+0x1090] ;  /* 0x0010900001117983 */ /* 0x000ee20000300800 */
[----:B----4-:R-:W-:-:S13]  /*2bf50*/  ISETP.LT.AND P2, PT, R0, c[0x0][0x178], !P1 ;  /* 0x00005e0000007a0c */ /* 0x010fda0004f41270 */
[----:B--2---:R0:W-:Y:S04]  /*2bf60*/  @P2 STG.E.U16 [R22.64], R14 ;  /* 0x0000000e16002986 */ /* 0x0041e8000c101506 */
[----:B0-----:R-:W2:Y:S01]  /*2bf70*/  LDL R23, [R1+0x1054] ;  /* 0x0010540001177983 */ /* 0x001ea20000100800 */
[----:B------:R-:W-:Y:S02]  /*2bf80*/  ISETP.LT.AND P6, PT, R25, c[0x0][0x178], !P1 ;  /* 0x00005e0019007a0c */ /* 0x000fe40004fc1270 */
[----:B------:R-:W-:Y:S01]  /*2bf90*/  ISETP.LT.AND P3, PT, R27, c[0x0][0x178], !P1 ;  /* 0x00005e001b007a0c */ /* 0x000fe20004f61270 */
[----:B------:R-:W-:Y:S01]  /*2bfa0*/  IMAD.WIDE R24, R12, 0x2, R18 ;  /* 0x000000020c187825 */ /* 0x000fe200078e0212 */
[----:B---3--:R-:W-:-:S09]  /*2bfb0*/  ISETP.LT.AND P4, PT, R21, c[0x0][0x178], !P1 ;  /* 0x00005e0015007a0c */ /* 0x008fd20004f81270 */
[----:B------:R0:W-:Y:S01]  /*2bfc0*/  @P6 STG.E.U16 [R24.64], R15 ;  /* 0x0000000f18006986 */ /* 0x0001e2000c101506 */
[----:B------:R-:W-:-:S03]  /*2bfd0*/  ISETP.LT.AND P6, PT, R9, c[0x0][0x178], !P0 ;  /* 0x00005e0009007a0c */ /* 0x000fc600047c1270 */
[----:B0-----:R-:W3:Y:S01]  /*2bfe0*/  LDL.LU R24, [R1+0x20c] ;  /* 0x00020c0001187983 */ /* 0x001ee20000300800 */
[----:B------:R-:W-:-:S03]  /*2bff0*/  IMAD.WIDE R14, R12, 0x2, R16 ;  /* 0x000000020c0e7825 */ /* 0x000fc600078e0210 */
[----:B------:R-:W4:Y:S04]  /*2c000*/  LDL.LU R25, [R1+0x1fc] ;  /* 0x0001fc0001197983 */ /* 0x000f280000300800 */
[----:B------:R-:W-:Y:S01]  /*2c010*/  @P3 STG.E.U16 [R14.64], R26 ;  /* 0x0000001a0e003986 */ /* 0x000fe2000c101506 */
[----:B--2---:R-:W-:Y:S01]  /*2c020*/  ISETP.LT.AND P2, PT, R23, c[0x0][0x178], !P1 ;  /* 0x00005e0017007a0c */ /* 0x004fe20004f41270 */
[----:B------:R-:W-:Y:S01]  /*2c030*/  IMAD.WIDE R22, R12, 0x2, R10 ;  /* 0x000000020c167825 */ /* 0x000fe200078e020a */
[----:B------:R-:W-:Y:S02]  /*2c040*/  ISETP.LT.AND P1, PT, R8, c[0x0][0x178], !P1 ;  /* 0x00005e0008007a0c */ /* 0x000fe40004f21270 */
[----:B------:R-:W2:Y:S04]  /*2c050*/  LDL.LU R8, [R1+0x108c] ;  /* 0x00108c0001087983 */ /* 0x000ea80000300800 */
[----:B------:R-:W2:Y:S04]  /*2c060*/  LDL.LU R9, [R1+0x1088] ;  /* 0x0010880001097983 */ /* 0x000ea80000300800 */
[----:B-----5:R0:W-:Y:S04]  /*2c070*/  @P4 STG.E.U16 [R22.64], R29 ;  /* 0x0000001d16004986 */ /* 0x0201e8000c101506 */
[----:B0-----:R-:W5:Y:S01]  /*2c080*/  LDL.LU R23, [R1+0x22c] ;  /* 0x00022c0001177983 */ /* 0x001f620000300800 */
[----:B------:R-:W-:-:S03]  /*2c090*/  PRMT R22, R28, 0x7632, R22 ;  /* 0x000076321c167816 */ /* 0x000fc60000000016 */
[----:B------:R-:W3:Y:S01]  /*2c0a0*/  LDL.LU R28, [R1+0x1084] ;  /* 0x00108400011c7983 */ /* 0x000ee20000300800 */
[----:B--2---:R-:W-:-:S05]  /*2c0b0*/  IMAD.WIDE R14, R12, 0x2, R8 ;  /* 0x000000020c0e7825 */ /* 0x004fca00078e0208 */
[----:B---3--:R0:W-:Y:S01]  /*2c0c0*/  @P2 STG.E.U16 [R14.64], R28 ;  /* 0x0000001c0e002986 */ /* 0x0081e2000c101506 */
[----:B------:R-:W-:-:S03]  /*2c0d0*/  ISETP.LT.AND P2, PT, R27, c[0x0][0x178], !P0 ;  /* 0x00005e001b007a0c */ /* 0x000fc60004741270 */
[----:B0-----:R-:W2:Y:S04]  /*2c0e0*/  LDL.LU R15, [R1+0x1050] ;  /* 0x00105000010f7983 */ /* 0x001ea80000300800 */
[----:B------:R-:W3:Y:S01]  /*2c0f0*/  LDL.LU R27, [R1+0x1080] ;  /* 0x00108000011b7983 */ /* 0x000ee20000300800 */
[----:B------:R-:W-:Y:S02]  /*2c100*/  ISETP.LT.AND P3, PT, R0, c[0x0][0x178], !P0 ;  /* 0x00005e0000007a0c */ /* 0x000fe40004761270 */
[C---:B------:R-:W-:Y:S02]  /*2c110*/  IADD3 R0, R12.reuse, c[0x0][0x198], RZ ;  /* 0x000066000c007a10 */ /* 0x040fe40007ffe0ff */
[----:B------:R-:W-:Y:S01]  /*2c120*/  ISETP.LT.AND P4, PT, R13, c[0x0][0x178], !P0 ;  /* 0x00005e000d007a0c */ /* 0x000fe20004781270 */
[----:B------:R-:W-:-:S04]  /*2c130*/  IMAD.WIDE R12, R12, 0x2, R6 ;  /* 0x000000020c0c7825 */ /* 0x000fc800078e0206 */
[----:B------:R-:W-:Y:S01]  /*2c140*/  IMAD.WIDE R2, R0, 0x2, R2 ;  /* 0x0000000200027825 */ /* 0x000fe200078e0202 */
[----:B---3--:R-:W-:Y:S01]  /*2c150*/  @P1 STG.E.U16 [R12.64], R27 ;  /* 0x0000001b0c001986 */ /* 0x008fe2000c101506 */
[----:B------:R-:W-:-:S03]  /*2c160*/  ISETP.LT.AND P1, PT, R21, c[0x0][0x178], !P0 ;  /* 0x00005e0015007a0c */ /* 0x000fc60004721270 */
[----:B------:R-:W3:Y:S04]  /*2c170*/  LDL.LU R21, [R1+0x107c] ;  /* 0x00107c0001157983 */ /* 0x000ee80000300800 */
[----:B------:R0:W-:Y:S04]  /*2c180*/  @P5 STG.E.U16 [R2.64], R22 ;  /* 0x0000001602005986 */ /* 0x0001e8000c101506 */
[----:B0-----:R-:W2:Y:S01]  /*2c190*/  LDL.LU R22, [R1+0x1054] ;  /* 0x0010540001167983 */ /* 0x001ea20000300800 */
[----:B------:R-:W-:Y:S01]  /*2c1a0*/  IMAD.WIDE R4, R0, 0x2, R4 ;  /* 0x0000000200047825 */ /* 0x000fe200078e0204 */
[----:B------:R-:W-:-:S03]  /*2c1b0*/  PRMT R2, R24, 0x7632, R2 ;  /* 0x0000763218027816 */ /* 0x000fc60000000002 */
[----:B------:R-:W-:Y:S01]  /*2c1c0*/  IMAD.WIDE R18, R0, 0x2, R18 ;  /* 0x0000000200127825 */ /* 0x000fe200078e0212 */
[----:B----4-:R-:W-:-:S03]  /*2c1d0*/  PRMT R3, R25, 0x7632, R3 ;  /* 0x0000763219037816 */ /* 0x010fc60000000003 */
[----:B------:R-:W-:-:S04]  /*2c1e0*/  IMAD.WIDE R16, R0, 0x2, R16 ;  /* 0x0000000200107825 */ /* 0x000fc800078e0210 */
[----:B------:R-:W-:-:S04]  /*2c1f0*/  IMAD.WIDE R10, R0, 0x2, R10 ;  /* 0x00000002000a7825 */ /* 0x000fc800078e020a */
[----:B------:R-:W-:-:S04]  /*2c200*/  IMAD.WIDE R8, R0, 0x2, R8 ;  /* 0x0000000200087825 */ /* 0x000fc800078e0208 */
[----:B------:R-:W-:Y:S01]  /*2c210*/  IMAD.WIDE R6, R0, 0x2, R6 ;  /* 0x0000000200067825 */ /* 0x000fe200078e0206 */
[----:B------:R-:W-:Y:S02]  /*2c220*/  PRMT R12, R26, 0x7632, R12 ;  /* 0x000076321a0c7816 */ /* 0x000fe4000000000c */
[----:B------:R-:W-:Y:S02]  /*2c230*/  PRMT R13, R29, 0x7632, R13 ;  /* 0x000076321d0d7816 */ /* 0x000fe4000000000d */
[----:B------:R-:W-:Y:S01]  /*2c240*/  PRMT R14, R28, 0x7632, R14 ;  /* 0x000076321c0e7816 */ /* 0x000fe2000000000e */
[----:B---3--:R-:W-:Y:S01]  /*2c250*/  IMAD.WIDE R20, R0, 0x2, R20 ;  /* 0x0000000200147825 */ /* 0x008fe200078e0214 */
[----:B-----5:R-:W-:-:S05]  /*2c260*/  PRMT R0, R23, 0x7632, R0 ;  /* 0x0000763217007816 */ /* 0x020fca0000000000 */
[----:B------:R0:W-:Y:S01]  /*2c270*/  @P6 STG.E.U16 [R20.64], R0 ;  /* 0x0000000014006986 */ /* 0x0001e2000c101506 */
[----:B--2---:R-:W-:Y:S02]  /*2c280*/  ISETP.LT.AND P5, PT, R22, c[0x0][0x178], !P0 ;  /* 0x00005e0016007a0c */ /* 0x004fe400047a1270 */
[----:B------:R-:W-:Y:S01]  /*2c290*/  ISETP.LT.AND P0, PT, R15, c[0x0][0x178], !P0 ;  /* 0x00005e000f007a0c */ /* 0x000fe20004701270 */
[----:B------:R0:W-:Y:S04]  /*2c2a0*/  @P3 STG.E.U16 [R4.64], R2 ;  /* 0x0000000204003986 */ /* 0x0001e8000c101506 */
[----:B------:R0:W-:Y:S04]  /*2c2b0*/  @P4 STG.E.U16 [R18.64], R3 ;  /* 0x0000000312004986 */ /* 0x0001e8000c101506 */
[----:B------:R0:W-:Y:S04]  /*2c2c0*/  @P2 STG.E.U16 [R16.64], R12 ;  /* 0x0000000c10002986 */ /* 0x0001e8000c101506 */
[----:B------:R0:W-:Y:S04]  /*2c2d0*/  @P1 STG.E.U16 [R10.64], R13 ;  /* 0x0000000d0a001986 */ /* 0x0001e8000c101506 */
[----:B------:R0:W-:Y:S01]  /*2c2e0*/  @P5 STG.E.U16 [R8.64], R14 ;  /* 0x0000000e08005986 */ /* 0x0001e2000c101506 */
[----:B------:R-:W-:Y:S05]  /*2c2f0*/  @!P0 EXIT ;  /* 0x000000000000894d */ /* 0x000fea0003800000 */
[----:B0-----:R-:W-:-:S05]  /*2c300*/  PRMT R3, R27, 0x7632, R3 ;  /* 0x000076321b037816 */ /* 0x001fca0000000003 */
[----:B------:R-:W-:Y:S01]  /*2c310*/  STG.E.U16 [R6.64], R3 ;  /* 0x0000000306007986 */ /* 0x000fe2000c101506 */
[----:B------:R-:W-:Y:S05]  /*2c320*/  EXIT ;  /* 0x000000000000794d */ /* 0x000fea0003800000 */
.L_x_4:
[----:B------:R-:W-:-:S00]  /*2c330*/  BRA `(.L_x_4) ;  /* 0xfffffff000007947 */ /* 0x000fc0000383ffff */
[----:B------:R-:W-:-:S00]  /*2c340*/  NOP ;  /* 0x0000000000007918 */ /* 0x000fc00000000000 */
        /* <DEDUP_REMOVED lines=11> */
.L_x_5:


//--------------------- .nv.shared.matmul_kernel  --------------------------
	.section	.nv.shared.matmul_kernel,"aw",@nobits
	.sectionflags	@""
	.align	16
